//
// Generated by NVIDIA NVVM Compiler
//
// Compiler Build ID: CL-36424714
// Cuda compilation tools, release 13.0, V13.0.88
// Based on NVVM 20.0.0
//

.version 9.0
.target sm_100
.address_size 64

	// .globl	_ZN3cub18CUB_300001_SM_10006detail11EmptyKernelIvEEvv
// _ZZN3cub18CUB_300001_SM_10006detail6reduce28DeviceReduceSingleTileKernelINS2_10policy_hubIij11add_functorE10Policy1000EN6thrust24THRUST_300001_SM_1000_NS6detail15normal_iteratorINS9_10device_ptrIiEEEEPijS5_iiN4cuda3std3__410__identityEEEvT0_T1_T2_T3_T4_T6_E12temp_storage has been demoted
// _ZZN3cub18CUB_300001_SM_10006detail6reduce18DeviceReduceKernelINS2_10policy_hubIij11add_functorE10Policy1000EN6thrust24THRUST_300001_SM_1000_NS6detail15normal_iteratorINS9_10device_ptrIiEEEEjS5_iN4cuda3std3__410__identityEEEvT0_PT3_T1_NS0_13GridEvenShareISM_EET2_T4_E12temp_storage has been demoted
// _ZZN3cub18CUB_300001_SM_10006detail6reduce28DeviceReduceSingleTileKernelINS2_10policy_hubIij11add_functorE10Policy1000EPiS8_iS5_iiN4cuda3std3__410__identityEEEvT0_T1_T2_T3_T4_T6_E12temp_storage has been demoted
// _ZZN3cub18CUB_300001_SM_10006detail6reduce28DeviceReduceSingleTileKernelINS2_10policy_hubIiy11add_functorE10Policy1000EN6thrust24THRUST_300001_SM_1000_NS6detail15normal_iteratorINS9_10device_ptrIiEEEEPiyS5_iiN4cuda3std3__410__identityEEEvT0_T1_T2_T3_T4_T6_E12temp_storage has been demoted
// _ZZN3cub18CUB_300001_SM_10006detail6reduce18DeviceReduceKernelINS2_10policy_hubIiy11add_functorE10Policy1000EN6thrust24THRUST_300001_SM_1000_NS6detail15normal_iteratorINS9_10device_ptrIiEEEEyS5_iN4cuda3std3__410__identityEEEvT0_PT3_T1_NS0_13GridEvenShareISM_EET2_T4_E12temp_storage has been demoted
// _ZZN3cub18CUB_300001_SM_10006detail6reduce28DeviceReduceSingleTileKernelINS2_10policy_hubIiy11add_functorE10Policy1000EPiS8_iS5_iiN4cuda3std3__410__identityEEEvT0_T1_T2_T3_T4_T6_E12temp_storage has been demoted
// _ZZN3cub18CUB_300001_SM_10006detail6reduce28DeviceReduceSingleTileKernelINS2_10policy_hubIljN4cuda3std3__44plusIlEEE10Policy1000EN6thrust24THRUST_300001_SM_1000_NS18transform_iteratorI12even_functorNSD_6detail15normal_iteratorINSD_10device_ptrIiEEEEllEEPljS9_llNS7_10__identityEEEvT0_T1_T2_T3_T4_T6_E12temp_storage has been demoted
// _ZZN3cub18CUB_300001_SM_10006detail6reduce18DeviceReduceKernelINS2_10policy_hubIljN4cuda3std3__44plusIlEEE10Policy1000EN6thrust24THRUST_300001_SM_1000_NS18transform_iteratorI12even_functorNSD_6detail15normal_iteratorINSD_10device_ptrIiEEEEllEEjS9_lNS7_10__identityEEEvT0_PT3_T1_NS0_13GridEvenShareISQ_EET2_T4_E12temp_storage has been demoted
// _ZZN3cub18CUB_300001_SM_10006detail6reduce28DeviceReduceSingleTileKernelINS2_10policy_hubIljN4cuda3std3__44plusIlEEE10Policy1000EPlSC_iS9_llNS7_10__identityEEEvT0_T1_T2_T3_T4_T6_E12temp_storage has been demoted
// _ZZN3cub18CUB_300001_SM_10006detail6reduce28DeviceReduceSingleTileKernelINS2_10policy_hubIlyN4cuda3std3__44plusIlEEE10Policy1000EN6thrust24THRUST_300001_SM_1000_NS18transform_iteratorI12even_functorNSD_6detail15normal_iteratorINSD_10device_ptrIiEEEEllEEPlyS9_llNS7_10__identityEEEvT0_T1_T2_T3_T4_T6_E12temp_storage has been demoted
// _ZZN3cub18CUB_300001_SM_10006detail6reduce18DeviceReduceKernelINS2_10policy_hubIlyN4cuda3std3__44plusIlEEE10Policy1000EN6thrust24THRUST_300001_SM_1000_NS18transform_iteratorI12even_functorNSD_6detail15normal_iteratorINSD_10device_ptrIiEEEEllEEyS9_lNS7_10__identityEEEvT0_PT3_T1_NS0_13GridEvenShareISQ_EET2_T4_E12temp_storage has been demoted
// _ZZN3cub18CUB_300001_SM_10006detail6reduce28DeviceReduceSingleTileKernelINS2_10policy_hubIlyN4cuda3std3__44plusIlEEE10Policy1000EPlSC_iS9_llNS7_10__identityEEEvT0_T1_T2_T3_T4_T6_E12temp_storage has been demoted
// _ZZN3cub18CUB_300001_SM_10006detail10radix_sort31DeviceRadixSortSingleTileKernelINS1_5radix10policy_hubIiNS0_8NullTypeEyE10Policy1000ELNS0_9SortOrderE0EiS6_yNS1_21identity_decomposer_tEEEvPKT1_PSB_PKT2_PSF_T3_iiT4_E12temp_storage has been demoted
// _ZZN3cub18CUB_300001_SM_10006detail10radix_sort30DeviceRadixSortHistogramKernelINS1_5radix10policy_hubIiNS0_8NullTypeEyE10Policy1000ELNS0_9SortOrderE0EiyNS1_21identity_decomposer_tEEEvPT2_PKT1_SB_iiT3_E12temp_storage has been demoted
// _ZZN3cub18CUB_300001_SM_10006detail10radix_sort33DeviceRadixSortExclusiveSumKernelINS1_5radix10policy_hubIiNS0_8NullTypeEyE10Policy1000EyEEvPT0_E12temp_storage has been demoted
// _ZZN3cub18CUB_300001_SM_10006detail10radix_sort29DeviceRadixSortOnesweepKernelINS1_5radix10policy_hubIiNS0_8NullTypeEyE10Policy1000ELNS0_9SortOrderE0EiS6_yiiNS1_21identity_decomposer_tEEEvPT5_SC_PT3_PKSD_PT1_PKSH_PT2_PKSL_T4_iiT6_E1s has been demoted
.global .align 1 .b8 _ZN34_INTERNAL_f9121fac_4_k_cu_b7e11ac94cuda3std3__45__cpo5beginE[1];
.global .align 1 .b8 _ZN34_INTERNAL_f9121fac_4_k_cu_b7e11ac94cuda3std3__45__cpo3endE[1];
.global .align 1 .b8 _ZN34_INTERNAL_f9121fac_4_k_cu_b7e11ac94cuda3std3__45__cpo6cbeginE[1];
.global .align 1 .b8 _ZN34_INTERNAL_f9121fac_4_k_cu_b7e11ac94cuda3std3__45__cpo4cendE[1];
.global .align 1 .b8 _ZN34_INTERNAL_f9121fac_4_k_cu_b7e11ac94cuda3std3__45__cpo6rbeginE[1];
.global .align 1 .b8 _ZN34_INTERNAL_f9121fac_4_k_cu_b7e11ac94cuda3std3__45__cpo4rendE[1];
.global .align 1 .b8 _ZN34_INTERNAL_f9121fac_4_k_cu_b7e11ac94cuda3std3__45__cpo7crbeginE[1];
.global .align 1 .b8 _ZN34_INTERNAL_f9121fac_4_k_cu_b7e11ac94cuda3std3__45__cpo5crendE[1];
.global .align 1 .b8 _ZN34_INTERNAL_f9121fac_4_k_cu_b7e11ac94cuda3std3__436_GLOBAL__N__f9121fac_4_k_cu_b7e11ac96ignoreE[1];
.global .align 1 .b8 _ZN34_INTERNAL_f9121fac_4_k_cu_b7e11ac94cuda3std3__419piecewise_constructE[1];
.global .align 1 .b8 _ZN34_INTERNAL_f9121fac_4_k_cu_b7e11ac94cuda3std3__48in_placeE[1];
.global .align 1 .b8 _ZN34_INTERNAL_f9121fac_4_k_cu_b7e11ac94cuda3std3__420unreachable_sentinelE[1];
.global .align 1 .b8 _ZN34_INTERNAL_f9121fac_4_k_cu_b7e11ac94cuda3std3__47nulloptE[1];
.global .align 1 .b8 _ZN34_INTERNAL_f9121fac_4_k_cu_b7e11ac94cuda3std3__48unexpectE[1];
.global .align 1 .b8 _ZN34_INTERNAL_f9121fac_4_k_cu_b7e11ac94cuda3std6ranges3__45__cpo4swapE[1];
.global .align 1 .b8 _ZN34_INTERNAL_f9121fac_4_k_cu_b7e11ac94cuda3std6ranges3__45__cpo9iter_moveE[1];
.global .align 1 .b8 _ZN34_INTERNAL_f9121fac_4_k_cu_b7e11ac94cuda3std6ranges3__45__cpo5beginE[1];
.global .align 1 .b8 _ZN34_INTERNAL_f9121fac_4_k_cu_b7e11ac94cuda3std6ranges3__45__cpo3endE[1];
.global .align 1 .b8 _ZN34_INTERNAL_f9121fac_4_k_cu_b7e11ac94cuda3std6ranges3__45__cpo6cbeginE[1];
.global .align 1 .b8 _ZN34_INTERNAL_f9121fac_4_k_cu_b7e11ac94cuda3std6ranges3__45__cpo4cendE[1];
.global .align 1 .b8 _ZN34_INTERNAL_f9121fac_4_k_cu_b7e11ac94cuda3std6ranges3__45__cpo7advanceE[1];
.global .align 1 .b8 _ZN34_INTERNAL_f9121fac_4_k_cu_b7e11ac94cuda3std6ranges3__45__cpo9iter_swapE[1];
.global .align 1 .b8 _ZN34_INTERNAL_f9121fac_4_k_cu_b7e11ac94cuda3std6ranges3__45__cpo4nextE[1];
.global .align 1 .b8 _ZN34_INTERNAL_f9121fac_4_k_cu_b7e11ac94cuda3std6ranges3__45__cpo4prevE[1];
.global .align 1 .b8 _ZN34_INTERNAL_f9121fac_4_k_cu_b7e11ac94cuda3std6ranges3__45__cpo4dataE[1];
.global .align 1 .b8 _ZN34_INTERNAL_f9121fac_4_k_cu_b7e11ac94cuda3std6ranges3__45__cpo5cdataE[1];
.global .align 1 .b8 _ZN34_INTERNAL_f9121fac_4_k_cu_b7e11ac94cuda3std6ranges3__45__cpo4sizeE[1];
.global .align 1 .b8 _ZN34_INTERNAL_f9121fac_4_k_cu_b7e11ac94cuda3std6ranges3__45__cpo5ssizeE[1];
.global .align 1 .b8 _ZN34_INTERNAL_f9121fac_4_k_cu_b7e11ac94cuda3std6ranges3__45__cpo8distanceE[1];
.global .align 1 .b8 _ZN34_INTERNAL_f9121fac_4_k_cu_b7e11ac96thrust24THRUST_300001_SM_1000_NS8cuda_cub3parE[1];
.global .align 1 .b8 _ZN34_INTERNAL_f9121fac_4_k_cu_b7e11ac96thrust24THRUST_300001_SM_1000_NS8cuda_cub10par_nosyncE[1];
.global .align 1 .b8 _ZN34_INTERNAL_f9121fac_4_k_cu_b7e11ac96thrust24THRUST_300001_SM_1000_NS6system6detail10sequential3seqE[1];
.global .align 1 .b8 _ZN34_INTERNAL_f9121fac_4_k_cu_b7e11ac96thrust24THRUST_300001_SM_1000_NS6system3cpp3parE[1];
.global .align 1 .b8 _ZN34_INTERNAL_f9121fac_4_k_cu_b7e11ac96thrust24THRUST_300001_SM_1000_NS12placeholders2_1E[1];
.global .align 1 .b8 _ZN34_INTERNAL_f9121fac_4_k_cu_b7e11ac96thrust24THRUST_300001_SM_1000_NS12placeholders2_2E[1];
.global .align 1 .b8 _ZN34_INTERNAL_f9121fac_4_k_cu_b7e11ac96thrust24THRUST_300001_SM_1000_NS12placeholders2_3E[1];
.global .align 1 .b8 _ZN34_INTERNAL_f9121fac_4_k_cu_b7e11ac96thrust24THRUST_300001_SM_1000_NS12placeholders2_4E[1];
.global .align 1 .b8 _ZN34_INTERNAL_f9121fac_4_k_cu_b7e11ac96thrust24THRUST_300001_SM_1000_NS12placeholders2_5E[1];
.global .align 1 .b8 _ZN34_INTERNAL_f9121fac_4_k_cu_b7e11ac96thrust24THRUST_300001_SM_1000_NS12placeholders2_6E[1];
.global .align 1 .b8 _ZN34_INTERNAL_f9121fac_4_k_cu_b7e11ac96thrust24THRUST_300001_SM_1000_NS12placeholders2_7E[1];
.global .align 1 .b8 _ZN34_INTERNAL_f9121fac_4_k_cu_b7e11ac96thrust24THRUST_300001_SM_1000_NS12placeholders2_8E[1];
.global .align 1 .b8 _ZN34_INTERNAL_f9121fac_4_k_cu_b7e11ac96thrust24THRUST_300001_SM_1000_NS12placeholders2_9E[1];
.global .align 1 .b8 _ZN34_INTERNAL_f9121fac_4_k_cu_b7e11ac96thrust24THRUST_300001_SM_1000_NS12placeholders3_10E[1];
.global .align 1 .b8 _ZN34_INTERNAL_f9121fac_4_k_cu_b7e11ac96thrust24THRUST_300001_SM_1000_NS3seqE[1];
.global .align 1 .b8 _ZN34_INTERNAL_f9121fac_4_k_cu_b7e11ac96thrust24THRUST_300001_SM_1000_NS6deviceE[1];

.visible .entry _ZN3cub18CUB_300001_SM_10006detail11EmptyKernelIvEEvv()
{


	ret;

}
	// .globl	_ZN3cub18CUB_300001_SM_10006detail8for_each13static_kernelINS2_12policy_hub_t12policy_500_tEmN6thrust24THRUST_300001_SM_1000_NS8cuda_cub20__uninitialized_fill7functorINS7_10device_ptrIfEEfEEEEvT0_T1_
.visible .entry _ZN3cub18CUB_300001_SM_10006detail8for_each13static_kernelINS2_12policy_hub_t12policy_500_tEmN6thrust24THRUST_300001_SM_1000_NS8cuda_cub20__uninitialized_fill7functorINS7_10device_ptrIfEEfEEEEvT0_T1_(
	.param .u64 _ZN3cub18CUB_300001_SM_10006detail8for_each13static_kernelINS2_12policy_hub_t12policy_500_tEmN6thrust24THRUST_300001_SM_1000_NS8cuda_cub20__uninitialized_fill7functorINS7_10device_ptrIfEEfEEEEvT0_T1__param_0,
	.param .align 8 .b8 _ZN3cub18CUB_300001_SM_10006detail8for_each13static_kernelINS2_12policy_hub_t12policy_500_tEmN6thrust24THRUST_300001_SM_1000_NS8cuda_cub20__uninitialized_fill7functorINS7_10device_ptrIfEEfEEEEvT0_T1__param_1[16]
)
.maxntid 256
{
	.reg .pred 	%p<4>;
	.reg .b16 	%rs<5>;
	.reg .b32 	%r<10>;
	.reg .b32 	%f<3>;
	.reg .b64 	%rd<16>;

	ld.param.f32 	%f2, [_ZN3cub18CUB_300001_SM_10006detail8for_each13static_kernelINS2_12policy_hub_t12policy_500_tEmN6thrust24THRUST_300001_SM_1000_NS8cuda_cub20__uninitialized_fill7functorINS7_10device_ptrIfEEfEEEEvT0_T1__param_1+8];
	ld.param.u64 	%rd4, [_ZN3cub18CUB_300001_SM_10006detail8for_each13static_kernelINS2_12policy_hub_t12policy_500_tEmN6thrust24THRUST_300001_SM_1000_NS8cuda_cub20__uninitialized_fill7functorINS7_10device_ptrIfEEfEEEEvT0_T1__param_1];
	ld.param.u64 	%rd5, [_ZN3cub18CUB_300001_SM_10006detail8for_each13static_kernelINS2_12policy_hub_t12policy_500_tEmN6thrust24THRUST_300001_SM_1000_NS8cuda_cub20__uninitialized_fill7functorINS7_10device_ptrIfEEfEEEEvT0_T1__param_0];
	mov.u32 	%r7, %ctaid.x;
	mul.wide.u32 	%rd1, %r7, 512;
	sub.s64 	%rd2, %rd5, %rd1;
	setp.lt.u64 	%p1, %rd2, 512;
	@%p1 bra 	$L__BB1_2;
	mov.u32 	%r9, %tid.x;
	cvta.to.global.u64 	%rd11, %rd4;
	cvt.u64.u32 	%rd12, %r9;
	add.s64 	%rd13, %rd1, %rd12;
	shl.b64 	%rd14, %rd13, 2;
	add.s64 	%rd15, %rd11, %rd14;
	st.global.f32 	[%rd15], %f2;
	st.global.f32 	[%rd15+1024], %f2;
	bra.uni 	$L__BB1_6;
$L__BB1_2:
	cvta.to.global.u64 	%rd6, %rd4;
	mov.u32 	%r1, %tid.x;
	cvt.u64.u32 	%rd7, %r1;
	setp.le.u64 	%p2, %rd2, %rd7;
	add.s64 	%rd8, %rd1, %rd7;
	shl.b64 	%rd9, %rd8, 2;
	add.s64 	%rd3, %rd6, %rd9;
	@%p2 bra 	$L__BB1_4;
	st.global.f32 	[%rd3], %f2;
$L__BB1_4:
	add.s32 	%r8, %r1, 256;
	cvt.u64.u32 	%rd10, %r8;
	setp.le.u64 	%p3, %rd2, %rd10;
	@%p3 bra 	$L__BB1_6;
	st.global.f32 	[%rd3+1024], %f2;
$L__BB1_6:
	ret;

}
	// .globl	_ZN3cub18CUB_300001_SM_10006detail8for_each13static_kernelINS2_12policy_hub_t12policy_500_tEmN6thrust24THRUST_300001_SM_1000_NS8cuda_cub20__uninitialized_fill7functorINS7_10device_ptrIiEEiEEEEvT0_T1_
.visible .entry _ZN3cub18CUB_300001_SM_10006detail8for_each13static_kernelINS2_12policy_hub_t12policy_500_tEmN6thrust24THRUST_300001_SM_1000_NS8cuda_cub20__uninitialized_fill7functorINS7_10device_ptrIiEEiEEEEvT0_T1_(
	.param .u64 _ZN3cub18CUB_300001_SM_10006detail8for_each13static_kernelINS2_12policy_hub_t12policy_500_tEmN6thrust24THRUST_300001_SM_1000_NS8cuda_cub20__uninitialized_fill7functorINS7_10device_ptrIiEEiEEEEvT0_T1__param_0,
	.param .align 8 .b8 _ZN3cub18CUB_300001_SM_10006detail8for_each13static_kernelINS2_12policy_hub_t12policy_500_tEmN6thrust24THRUST_300001_SM_1000_NS8cuda_cub20__uninitialized_fill7functorINS7_10device_ptrIiEEiEEEEvT0_T1__param_1[16]
)
.maxntid 256
{
	.reg .pred 	%p<4>;
	.reg .b16 	%rs<5>;
	.reg .b32 	%r<12>;
	.reg .b64 	%rd<16>;

	ld.param.u32 	%r3, [_ZN3cub18CUB_300001_SM_10006detail8for_each13static_kernelINS2_12policy_hub_t12policy_500_tEmN6thrust24THRUST_300001_SM_1000_NS8cuda_cub20__uninitialized_fill7functorINS7_10device_ptrIiEEiEEEEvT0_T1__param_1+8];
	ld.param.u64 	%rd4, [_ZN3cub18CUB_300001_SM_10006detail8for_each13static_kernelINS2_12policy_hub_t12policy_500_tEmN6thrust24THRUST_300001_SM_1000_NS8cuda_cub20__uninitialized_fill7functorINS7_10device_ptrIiEEiEEEEvT0_T1__param_1];
	ld.param.u64 	%rd5, [_ZN3cub18CUB_300001_SM_10006detail8for_each13static_kernelINS2_12policy_hub_t12policy_500_tEmN6thrust24THRUST_300001_SM_1000_NS8cuda_cub20__uninitialized_fill7functorINS7_10device_ptrIiEEiEEEEvT0_T1__param_0];
	mov.u32 	%r9, %ctaid.x;
	mul.wide.u32 	%rd1, %r9, 512;
	sub.s64 	%rd2, %rd5, %rd1;
	setp.lt.u64 	%p1, %rd2, 512;
	@%p1 bra 	$L__BB2_2;
	mov.u32 	%r11, %tid.x;
	cvta.to.global.u64 	%rd11, %rd4;
	cvt.u64.u32 	%rd12, %r11;
	add.s64 	%rd13, %rd1, %rd12;
	shl.b64 	%rd14, %rd13, 2;
	add.s64 	%rd15, %rd11, %rd14;
	st.global.u32 	[%rd15], %r3;
	st.global.u32 	[%rd15+1024], %r3;
	bra.uni 	$L__BB2_6;
$L__BB2_2:
	cvta.to.global.u64 	%rd6, %rd4;
	mov.u32 	%r2, %tid.x;
	cvt.u64.u32 	%rd7, %r2;
	setp.le.u64 	%p2, %rd2, %rd7;
	add.s64 	%rd8, %rd1, %rd7;
	shl.b64 	%rd9, %rd8, 2;
	add.s64 	%rd3, %rd6, %rd9;
	@%p2 bra 	$L__BB2_4;
	st.global.u32 	[%rd3], %r3;
$L__BB2_4:
	add.s32 	%r10, %r2, 256;
	cvt.u64.u32 	%rd10, %r10;
	setp.le.u64 	%p3, %rd2, %rd10;
	@%p3 bra 	$L__BB2_6;
	st.global.u32 	[%rd3+1024], %r3;
$L__BB2_6:
	ret;

}
	// .globl	_ZN3cub18CUB_300001_SM_10006detail8for_each13static_kernelINS2_12policy_hub_t12policy_500_tElNS2_12op_wrapper_tIl18multiply10_functorN6thrust24THRUST_300001_SM_1000_NS6detail15normal_iteratorINS9_10device_ptrIiEEEEEEEEvT0_T1_
.visible .entry _ZN3cub18CUB_300001_SM_10006detail8for_each13static_kernelINS2_12policy_hub_t12policy_500_tElNS2_12op_wrapper_tIl18multiply10_functorN6thrust24THRUST_300001_SM_1000_NS6detail15normal_iteratorINS9_10device_ptrIiEEEEEEEEvT0_T1_(
	.param .u64 _ZN3cub18CUB_300001_SM_10006detail8for_each13static_kernelINS2_12policy_hub_t12policy_500_tElNS2_12op_wrapper_tIl18multiply10_functorN6thrust24THRUST_300001_SM_1000_NS6detail15normal_iteratorINS9_10device_ptrIiEEEEEEEEvT0_T1__param_0,
	.param .align 8 .b8 _ZN3cub18CUB_300001_SM_10006detail8for_each13static_kernelINS2_12policy_hub_t12policy_500_tElNS2_12op_wrapper_tIl18multiply10_functorN6thrust24THRUST_300001_SM_1000_NS6detail15normal_iteratorINS9_10device_ptrIiEEEEEEEEvT0_T1__param_1[16]
)
.maxntid 256
{
	.reg .pred 	%p<4>;
	.reg .b16 	%rs<9>;
	.reg .b32 	%r<23>;
	.reg .b64 	%rd<17>;

	ld.param.u64 	%rd5, [_ZN3cub18CUB_300001_SM_10006detail8for_each13static_kernelINS2_12policy_hub_t12policy_500_tElNS2_12op_wrapper_tIl18multiply10_functorN6thrust24THRUST_300001_SM_1000_NS6detail15normal_iteratorINS9_10device_ptrIiEEEEEEEEvT0_T1__param_1];
	ld.param.u64 	%rd6, [_ZN3cub18CUB_300001_SM_10006detail8for_each13static_kernelINS2_12policy_hub_t12policy_500_tElNS2_12op_wrapper_tIl18multiply10_functorN6thrust24THRUST_300001_SM_1000_NS6detail15normal_iteratorINS9_10device_ptrIiEEEEEEEEvT0_T1__param_0];
	mov.u32 	%r12, %ctaid.x;
	mul.wide.u32 	%rd1, %r12, 512;
	sub.s64 	%rd2, %rd6, %rd1;
	setp.lt.s64 	%p1, %rd2, 512;
	@%p1 bra 	$L__BB3_2;
	mov.u32 	%r18, %tid.x;
	cvta.to.global.u64 	%rd12, %rd5;
	cvt.u64.u32 	%rd13, %r18;
	add.s64 	%rd14, %rd1, %rd13;
	shl.b64 	%rd15, %rd14, 2;
	add.s64 	%rd16, %rd12, %rd15;
	ld.global.u32 	%r19, [%rd16];
	mul.lo.s32 	%r20, %r19, 10;
	st.global.u32 	[%rd16], %r20;
	ld.global.u32 	%r21, [%rd16+1024];
	mul.lo.s32 	%r22, %r21, 10;
	st.global.u32 	[%rd16+1024], %r22;
	bra.uni 	$L__BB3_6;
$L__BB3_2:
	cvta.to.global.u64 	%rd7, %rd5;
	mov.u32 	%r1, %tid.x;
	cvt.s64.s32 	%rd3, %rd2;
	cvt.u64.u32 	%rd8, %r1;
	setp.le.s64 	%p2, %rd3, %rd8;
	add.s64 	%rd9, %rd1, %rd8;
	shl.b64 	%rd10, %rd9, 2;
	add.s64 	%rd4, %rd7, %rd10;
	@%p2 bra 	$L__BB3_4;
	ld.global.u32 	%r13, [%rd4];
	mul.lo.s32 	%r14, %r13, 10;
	st.global.u32 	[%rd4], %r14;
$L__BB3_4:
	add.s32 	%r15, %r1, 256;
	cvt.u64.u32 	%rd11, %r15;
	setp.le.s64 	%p3, %rd3, %rd11;
	@%p3 bra 	$L__BB3_6;
	ld.global.u32 	%r16, [%rd4+1024];
	mul.lo.s32 	%r17, %r16, 10;
	st.global.u32 	[%rd4+1024], %r17;
$L__BB3_6:
	ret;

}
	// .globl	_ZN3cub18CUB_300001_SM_10006detail9transform16transform_kernelINS2_10policy_hubILb1EN4cuda3std3__45tupleIJN6thrust24THRUST_300001_SM_1000_NS6detail15normal_iteratorINSA_10device_ptrIfEEEEEEEE10policy1000Ei14square_functorSF_JPfEEEvT0_iT1_T2_DpNS2_10kernel_argIT3_EE
.visible .entry _ZN3cub18CUB_300001_SM_10006detail9transform16transform_kernelINS2_10policy_hubILb1EN4cuda3std3__45tupleIJN6thrust24THRUST_300001_SM_1000_NS6detail15normal_iteratorINSA_10device_ptrIfEEEEEEEE10policy1000Ei14square_functorSF_JPfEEEvT0_iT1_T2_DpNS2_10kernel_argIT3_EE(
	.param .u32 _ZN3cub18CUB_300001_SM_10006detail9transform16transform_kernelINS2_10policy_hubILb1EN4cuda3std3__45tupleIJN6thrust24THRUST_300001_SM_1000_NS6detail15normal_iteratorINSA_10device_ptrIfEEEEEEEE10policy1000Ei14square_functorSF_JPfEEEvT0_iT1_T2_DpNS2_10kernel_argIT3_EE_param_0,
	.param .u32 _ZN3cub18CUB_300001_SM_10006detail9transform16transform_kernelINS2_10policy_hubILb1EN4cuda3std3__45tupleIJN6thrust24THRUST_300001_SM_1000_NS6detail15normal_iteratorINSA_10device_ptrIfEEEEEEEE10policy1000Ei14square_functorSF_JPfEEEvT0_iT1_T2_DpNS2_10kernel_argIT3_EE_param_1,
	.param .align 1 .b8 _ZN3cub18CUB_300001_SM_10006detail9transform16transform_kernelINS2_10policy_hubILb1EN4cuda3std3__45tupleIJN6thrust24THRUST_300001_SM_1000_NS6detail15normal_iteratorINSA_10device_ptrIfEEEEEEEE10policy1000Ei14square_functorSF_JPfEEEvT0_iT1_T2_DpNS2_10kernel_argIT3_EE_param_2[1],
	.param .align 8 .b8 _ZN3cub18CUB_300001_SM_10006detail9transform16transform_kernelINS2_10policy_hubILb1EN4cuda3std3__45tupleIJN6thrust24THRUST_300001_SM_1000_NS6detail15normal_iteratorINSA_10device_ptrIfEEEEEEEE10policy1000Ei14square_functorSF_JPfEEEvT0_iT1_T2_DpNS2_10kernel_argIT3_EE_param_3[8],
	.param .align 8 .b8 _ZN3cub18CUB_300001_SM_10006detail9transform16transform_kernelINS2_10policy_hubILb1EN4cuda3std3__45tupleIJN6thrust24THRUST_300001_SM_1000_NS6detail15normal_iteratorINSA_10device_ptrIfEEEEEEEE10policy1000Ei14square_functorSF_JPfEEEvT0_iT1_T2_DpNS2_10kernel_argIT3_EE_param_4[16]
)
.maxntid 128
{
	.reg .pred 	%p<37>;
	.reg .b32 	%r<84>;
	.reg .b32 	%f<89>;
	.reg .b64 	%rd<66>;

	ld.param.u32 	%r50, [_ZN3cub18CUB_300001_SM_10006detail9transform16transform_kernelINS2_10policy_hubILb1EN4cuda3std3__45tupleIJN6thrust24THRUST_300001_SM_1000_NS6detail15normal_iteratorINSA_10device_ptrIfEEEEEEEE10policy1000Ei14square_functorSF_JPfEEEvT0_iT1_T2_DpNS2_10kernel_argIT3_EE_param_0];
	ld.param.u64 	%rd15, [_ZN3cub18CUB_300001_SM_10006detail9transform16transform_kernelINS2_10policy_hubILb1EN4cuda3std3__45tupleIJN6thrust24THRUST_300001_SM_1000_NS6detail15normal_iteratorINSA_10device_ptrIfEEEEEEEE10policy1000Ei14square_functorSF_JPfEEEvT0_iT1_T2_DpNS2_10kernel_argIT3_EE_param_4];
	ld.param.u64 	%rd16, [_ZN3cub18CUB_300001_SM_10006detail9transform16transform_kernelINS2_10policy_hubILb1EN4cuda3std3__45tupleIJN6thrust24THRUST_300001_SM_1000_NS6detail15normal_iteratorINSA_10device_ptrIfEEEEEEEE10policy1000Ei14square_functorSF_JPfEEEvT0_iT1_T2_DpNS2_10kernel_argIT3_EE_param_3];
	ld.param.u32 	%r49, [_ZN3cub18CUB_300001_SM_10006detail9transform16transform_kernelINS2_10policy_hubILb1EN4cuda3std3__45tupleIJN6thrust24THRUST_300001_SM_1000_NS6detail15normal_iteratorINSA_10device_ptrIfEEEEEEEE10policy1000Ei14square_functorSF_JPfEEEvT0_iT1_T2_DpNS2_10kernel_argIT3_EE_param_1];
	cvta.to.global.u64 	%rd1, %rd16;
	cvta.to.global.u64 	%rd2, %rd15;
	shl.b32 	%r1, %r49, 7;
	mov.u32 	%r51, %ctaid.x;
	mul.lo.s32 	%r2, %r1, %r51;
	sub.s32 	%r3, %r50, %r2;
	min.s32 	%r4, %r1, %r3;
	shl.b32 	%r5, %r4, 2;
	mov.u32 	%r6, %tid.x;
	shl.b32 	%r72, %r6, 7;
	setp.ge.s32 	%p1, %r72, %r5;
	@%p1 bra 	$L__BB4_3;
	mul.wide.u32 	%rd17, %r6, 128;
	add.s64 	%rd18, %rd2, %rd17;
	mul.wide.s32 	%rd19, %r2, 4;
	add.s64 	%rd64, %rd18, %rd19;
$L__BB4_2:
	.pragma "nounroll";
	// begin inline asm
	prefetch.global.L2 [%rd64];
	// end inline asm
	add.s32 	%r72, %r72, 16384;
	add.s64 	%rd64, %rd64, 16384;
	setp.lt.s32 	%p2, %r72, %r5;
	@%p2 bra 	$L__BB4_2;
$L__BB4_3:
	mul.wide.s32 	%rd21, %r2, 4;
	add.s64 	%rd6, %rd2, %rd21;
	add.s64 	%rd7, %rd1, %rd21;
	setp.gt.s32 	%p3, %r1, %r3;
	@%p3 bra 	$L__BB4_17;
	setp.lt.s32 	%p4, %r49, 1;
	@%p4 bra 	$L__BB4_58;
	and.b32  	%r10, %r49, 15;
	setp.lt.u32 	%p5, %r49, 16;
	mov.b32 	%r79, 0;
	@%p5 bra 	$L__BB4_8;
	and.b32  	%r79, %r49, 2147483632;
	neg.s32 	%r74, %r79;
	add.s32 	%r73, %r6, 1152;
	mul.wide.u32 	%rd22, %r6, 4;
	or.b64  	%rd65, %rd22, 4096;
$L__BB4_7:
	.pragma "nounroll";
	mul.wide.s32 	%rd23, %r73, 4;
	add.s64 	%rd24, %rd23, 1536;
	add.s64 	%rd25, %rd6, %rd65;
	ld.global.f32 	%f1, [%rd25+-4096];
	mul.f32 	%f2, %f1, %f1;
	add.s64 	%rd26, %rd7, %rd65;
	st.global.f32 	[%rd26+-4096], %f2;
	ld.global.f32 	%f3, [%rd25+-3584];
	mul.f32 	%f4, %f3, %f3;
	st.global.f32 	[%rd26+-3584], %f4;
	ld.global.f32 	%f5, [%rd25+-3072];
	mul.f32 	%f6, %f5, %f5;
	st.global.f32 	[%rd26+-3072], %f6;
	ld.global.f32 	%f7, [%rd25+-2560];
	mul.f32 	%f8, %f7, %f7;
	st.global.f32 	[%rd26+-2560], %f8;
	ld.global.f32 	%f9, [%rd25+-2048];
	mul.f32 	%f10, %f9, %f9;
	st.global.f32 	[%rd26+-2048], %f10;
	ld.global.f32 	%f11, [%rd25+-1536];
	mul.f32 	%f12, %f11, %f11;
	st.global.f32 	[%rd26+-1536], %f12;
	ld.global.f32 	%f13, [%rd25+-1024];
	mul.f32 	%f14, %f13, %f13;
	st.global.f32 	[%rd26+-1024], %f14;
	ld.global.f32 	%f15, [%rd25+-512];
	mul.f32 	%f16, %f15, %f15;
	st.global.f32 	[%rd26+-512], %f16;
	ld.global.f32 	%f17, [%rd25];
	mul.f32 	%f18, %f17, %f17;
	st.global.f32 	[%rd26], %f18;
	add.s64 	%rd27, %rd6, %rd24;
	ld.global.f32 	%f19, [%rd27+-1536];
	mul.f32 	%f20, %f19, %f19;
	add.s64 	%rd28, %rd7, %rd24;
	st.global.f32 	[%rd28+-1536], %f20;
	ld.global.f32 	%f21, [%rd27+-1024];
	mul.f32 	%f22, %f21, %f21;
	st.global.f32 	[%rd28+-1024], %f22;
	ld.global.f32 	%f23, [%rd27+-512];
	mul.f32 	%f24, %f23, %f23;
	st.global.f32 	[%rd28+-512], %f24;
	ld.global.f32 	%f25, [%rd27];
	mul.f32 	%f26, %f25, %f25;
	st.global.f32 	[%rd28], %f26;
	ld.global.f32 	%f27, [%rd27+512];
	mul.f32 	%f28, %f27, %f27;
	st.global.f32 	[%rd28+512], %f28;
	ld.global.f32 	%f29, [%rd27+1024];
	mul.f32 	%f30, %f29, %f29;
	st.global.f32 	[%rd28+1024], %f30;
	ld.global.f32 	%f31, [%rd27+1536];
	mul.f32 	%f32, %f31, %f31;
	st.global.f32 	[%rd28+1536], %f32;
	add.s32 	%r74, %r74, 16;
	add.s32 	%r73, %r73, 2048;
	add.s64 	%rd65, %rd65, 8192;
	setp.eq.s32 	%p6, %r74, 0;
	@%p6 bra 	$L__BB4_8;
	bra.uni 	$L__BB4_7;
$L__BB4_8:
	setp.eq.s32 	%p7, %r10, 0;
	@%p7 bra 	$L__BB4_58;
	and.b32  	%r37, %r49, 7;
	setp.lt.u32 	%p8, %r10, 8;
	@%p8 bra 	$L__BB4_11;
	shl.b32 	%r53, %r79, 7;
	add.s32 	%r54, %r53, %r6;
	mul.wide.s32 	%rd29, %r54, 4;
	add.s64 	%rd30, %rd6, %rd29;
	ld.global.f32 	%f33, [%rd30];
	mul.f32 	%f34, %f33, %f33;
	add.s64 	%rd31, %rd7, %rd29;
	st.global.f32 	[%rd31], %f34;
	ld.global.f32 	%f35, [%rd30+512];
	mul.f32 	%f36, %f35, %f35;
	st.global.f32 	[%rd31+512], %f36;
	ld.global.f32 	%f37, [%rd30+1024];
	mul.f32 	%f38, %f37, %f37;
	st.global.f32 	[%rd31+1024], %f38;
	ld.global.f32 	%f39, [%rd30+1536];
	mul.f32 	%f40, %f39, %f39;
	st.global.f32 	[%rd31+1536], %f40;
	ld.global.f32 	%f41, [%rd30+2048];
	mul.f32 	%f42, %f41, %f41;
	st.global.f32 	[%rd31+2048], %f42;
	ld.global.f32 	%f43, [%rd30+2560];
	mul.f32 	%f44, %f43, %f43;
	st.global.f32 	[%rd31+2560], %f44;
	ld.global.f32 	%f45, [%rd30+3072];
	mul.f32 	%f46, %f45, %f45;
	st.global.f32 	[%rd31+3072], %f46;
	ld.global.f32 	%f47, [%rd30+3584];
	mul.f32 	%f48, %f47, %f47;
	st.global.f32 	[%rd31+3584], %f48;
	add.s32 	%r79, %r79, 8;
$L__BB4_11:
	setp.eq.s32 	%p9, %r37, 0;
	@%p9 bra 	$L__BB4_58;
	and.b32  	%r40, %r49, 3;
	setp.lt.u32 	%p10, %r37, 4;
	@%p10 bra 	$L__BB4_14;
	shl.b32 	%r55, %r79, 7;
	add.s32 	%r56, %r55, %r6;
	mul.wide.s32 	%rd32, %r56, 4;
	add.s64 	%rd33, %rd6, %rd32;
	ld.global.f32 	%f49, [%rd33];
	mul.f32 	%f50, %f49, %f49;
	add.s64 	%rd34, %rd7, %rd32;
	st.global.f32 	[%rd34], %f50;
	ld.global.f32 	%f51, [%rd33+512];
	mul.f32 	%f52, %f51, %f51;
	st.global.f32 	[%rd34+512], %f52;
	ld.global.f32 	%f53, [%rd33+1024];
	mul.f32 	%f54, %f53, %f53;
	st.global.f32 	[%rd34+1024], %f54;
	ld.global.f32 	%f55, [%rd33+1536];
	mul.f32 	%f56, %f55, %f55;
	st.global.f32 	[%rd34+1536], %f56;
	add.s32 	%r79, %r79, 4;
$L__BB4_14:
	setp.eq.s32 	%p11, %r40, 0;
	@%p11 bra 	$L__BB4_58;
	shl.b32 	%r57, %r79, 7;
	add.s32 	%r83, %r6, %r57;
	neg.s32 	%r82, %r40;
$L__BB4_16:
	.pragma "nounroll";
	mul.wide.s32 	%rd36, %r83, 4;
	add.s64 	%rd37, %rd7, %rd36;
	add.s64 	%rd38, %rd6, %rd36;
	ld.global.f32 	%f57, [%rd38];
	mul.f32 	%f58, %f57, %f57;
	st.global.f32 	[%rd37], %f58;
	add.s32 	%r83, %r83, 128;
	add.s32 	%r82, %r82, 1;
	setp.ne.s32 	%p12, %r82, 0;
	@%p12 bra 	$L__BB4_16;
	bra.uni 	$L__BB4_58;
$L__BB4_17:
	setp.lt.s32 	%p13, %r49, 1;
	@%p13 bra 	$L__BB4_58;
	and.b32  	%r14, %r49, 7;
	setp.lt.u32 	%p14, %r49, 8;
	mov.b32 	%r76, 0;
	@%p14 bra 	$L__BB4_37;
	and.b32  	%r76, %r49, 2147483640;
	mov.b32 	%r75, 0;
$L__BB4_20:
	.pragma "nounroll";
	shl.b32 	%r60, %r75, 7;
	add.s32 	%r21, %r60, %r6;
	setp.ge.s32 	%p15, %r21, %r4;
	@%p15 bra 	$L__BB4_22;
	mul.wide.u32 	%rd39, %r21, 4;
	add.s64 	%rd40, %rd6, %rd39;
	ld.global.f32 	%f59, [%rd40];
	mul.f32 	%f60, %f59, %f59;
	add.s64 	%rd41, %rd7, %rd39;
	st.global.f32 	[%rd41], %f60;
$L__BB4_22:
	add.s32 	%r61, %r21, 128;
	setp.ge.s32 	%p16, %r61, %r4;
	mul.wide.s32 	%rd42, %r61, 4;
	add.s64 	%rd11, %rd6, %rd42;
	add.s64 	%rd12, %rd7, %rd42;
	@%p16 bra 	$L__BB4_24;
	ld.global.f32 	%f61, [%rd11];
	mul.f32 	%f62, %f61, %f61;
	st.global.f32 	[%rd12], %f62;
$L__BB4_24:
	add.s32 	%r62, %r21, 256;
	setp.ge.s32 	%p17, %r62, %r4;
	@%p17 bra 	$L__BB4_26;
	ld.global.f32 	%f63, [%rd11+512];
	mul.f32 	%f64, %f63, %f63;
	st.global.f32 	[%rd12+512], %f64;
$L__BB4_26:
	add.s32 	%r63, %r21, 384;
	setp.ge.s32 	%p18, %r63, %r4;
	@%p18 bra 	$L__BB4_28;
	ld.global.f32 	%f65, [%rd11+1024];
	mul.f32 	%f66, %f65, %f65;
	st.global.f32 	[%rd12+1024], %f66;
$L__BB4_28:
	add.s32 	%r64, %r21, 512;
	setp.ge.s32 	%p19, %r64, %r4;
	@%p19 bra 	$L__BB4_30;
	ld.global.f32 	%f67, [%rd11+1536];
	mul.f32 	%f68, %f67, %f67;
	st.global.f32 	[%rd12+1536], %f68;
$L__BB4_30:
	add.s32 	%r65, %r21, 640;
	setp.ge.s32 	%p20, %r65, %r4;
	@%p20 bra 	$L__BB4_32;
	ld.global.f32 	%f69, [%rd11+2048];
	mul.f32 	%f70, %f69, %f69;
	st.global.f32 	[%rd12+2048], %f70;
$L__BB4_32:
	add.s32 	%r66, %r21, 768;
	setp.ge.s32 	%p21, %r66, %r4;
	@%p21 bra 	$L__BB4_34;
	ld.global.f32 	%f71, [%rd11+2560];
	mul.f32 	%f72, %f71, %f71;
	st.global.f32 	[%rd12+2560], %f72;
$L__BB4_34:
	add.s32 	%r67, %r21, 896;
	setp.ge.s32 	%p22, %r67, %r4;
	@%p22 bra 	$L__BB4_36;
	ld.global.f32 	%f73, [%rd11+3072];
	mul.f32 	%f74, %f73, %f73;
	st.global.f32 	[%rd12+3072], %f74;
$L__BB4_36:
	add.s32 	%r75, %r75, 8;
	setp.ne.s32 	%p23, %r75, %r76;
	@%p23 bra 	$L__BB4_20;
$L__BB4_37:
	setp.eq.s32 	%p24, %r14, 0;
	@%p24 bra 	$L__BB4_58;
	and.b32  	%r24, %r49, 3;
	setp.lt.u32 	%p25, %r14, 4;
	@%p25 bra 	$L__BB4_48;
	shl.b32 	%r68, %r76, 7;
	add.s32 	%r25, %r68, %r6;
	setp.ge.s32 	%p26, %r25, %r4;
	@%p26 bra 	$L__BB4_41;
	mul.wide.s32 	%rd43, %r25, 4;
	add.s64 	%rd44, %rd6, %rd43;
	ld.global.f32 	%f75, [%rd44];
	mul.f32 	%f76, %f75, %f75;
	add.s64 	%rd45, %rd7, %rd43;
	st.global.f32 	[%rd45], %f76;
$L__BB4_41:
	add.s32 	%r26, %r25, 128;
	setp.ge.s32 	%p27, %r26, %r4;
	@%p27 bra 	$L__BB4_43;
	mul.wide.s32 	%rd46, %r26, 4;
	add.s64 	%rd47, %rd6, %rd46;
	ld.global.f32 	%f77, [%rd47];
	mul.f32 	%f78, %f77, %f77;
	add.s64 	%rd48, %rd7, %rd46;
	st.global.f32 	[%rd48], %f78;
$L__BB4_43:
	add.s32 	%r27, %r25, 256;
	setp.ge.s32 	%p28, %r27, %r4;
	@%p28 bra 	$L__BB4_45;
	mul.wide.s32 	%rd49, %r27, 4;
	add.s64 	%rd50, %rd6, %rd49;
	ld.global.f32 	%f79, [%rd50];
	mul.f32 	%f80, %f79, %f79;
	add.s64 	%rd51, %rd7, %rd49;
	st.global.f32 	[%rd51], %f80;
$L__BB4_45:
	add.s32 	%r28, %r25, 384;
	setp.ge.s32 	%p29, %r28, %r4;
	@%p29 bra 	$L__BB4_47;
	mul.wide.s32 	%rd52, %r28, 4;
	add.s64 	%rd53, %rd6, %rd52;
	ld.global.f32 	%f81, [%rd53];
	mul.f32 	%f82, %f81, %f81;
	add.s64 	%rd54, %rd7, %rd52;
	st.global.f32 	[%rd54], %f82;
$L__BB4_47:
	add.s32 	%r76, %r76, 4;
$L__BB4_48:
	setp.eq.s32 	%p30, %r24, 0;
	@%p30 bra 	$L__BB4_58;
	setp.eq.s32 	%p31, %r24, 1;
	@%p31 bra 	$L__BB4_55;
	shl.b32 	%r69, %r76, 7;
	add.s32 	%r31, %r69, %r6;
	setp.ge.s32 	%p32, %r31, %r4;
	@%p32 bra 	$L__BB4_52;
	mul.wide.s32 	%rd55, %r31, 4;
	add.s64 	%rd56, %rd6, %rd55;
	ld.global.f32 	%f83, [%rd56];
	mul.f32 	%f84, %f83, %f83;
	add.s64 	%rd57, %rd7, %rd55;
	st.global.f32 	[%rd57], %f84;
$L__BB4_52:
	add.s32 	%r32, %r31, 128;
	setp.ge.s32 	%p33, %r32, %r4;
	@%p33 bra 	$L__BB4_54;
	mul.wide.s32 	%rd58, %r32, 4;
	add.s64 	%rd59, %rd6, %rd58;
	ld.global.f32 	%f85, [%rd59];
	mul.f32 	%f86, %f85, %f85;
	add.s64 	%rd60, %rd7, %rd58;
	st.global.f32 	[%rd60], %f86;
$L__BB4_54:
	add.s32 	%r76, %r76, 2;
$L__BB4_55:
	and.b32  	%r70, %r49, 1;
	setp.eq.b32 	%p34, %r70, 1;
	not.pred 	%p35, %p34;
	@%p35 bra 	$L__BB4_58;
	shl.b32 	%r71, %r76, 7;
	add.s32 	%r35, %r71, %r6;
	setp.ge.s32 	%p36, %r35, %r4;
	@%p36 bra 	$L__BB4_58;
	mul.wide.s32 	%rd61, %r35, 4;
	add.s64 	%rd62, %rd6, %rd61;
	ld.global.f32 	%f87, [%rd62];
	mul.f32 	%f88, %f87, %f87;
	add.s64 	%rd63, %rd7, %rd61;
	st.global.f32 	[%rd63], %f88;
$L__BB4_58:
	ret;

}
	// .globl	_ZN3cub18CUB_300001_SM_10006detail9transform16transform_kernelINS2_10policy_hubILb1EN4cuda3std3__45tupleIJN6thrust24THRUST_300001_SM_1000_NS6detail15normal_iteratorINSA_10device_ptrIfEEEEEEEE10policy1000El14square_functorSF_JPfEEEvT0_iT1_T2_DpNS2_10kernel_argIT3_EE
.visible .entry _ZN3cub18CUB_300001_SM_10006detail9transform16transform_kernelINS2_10policy_hubILb1EN4cuda3std3__45tupleIJN6thrust24THRUST_300001_SM_1000_NS6detail15normal_iteratorINSA_10device_ptrIfEEEEEEEE10policy1000El14square_functorSF_JPfEEEvT0_iT1_T2_DpNS2_10kernel_argIT3_EE(
	.param .u64 _ZN3cub18CUB_300001_SM_10006detail9transform16transform_kernelINS2_10policy_hubILb1EN4cuda3std3__45tupleIJN6thrust24THRUST_300001_SM_1000_NS6detail15normal_iteratorINSA_10device_ptrIfEEEEEEEE10policy1000El14square_functorSF_JPfEEEvT0_iT1_T2_DpNS2_10kernel_argIT3_EE_param_0,
	.param .u32 _ZN3cub18CUB_300001_SM_10006detail9transform16transform_kernelINS2_10policy_hubILb1EN4cuda3std3__45tupleIJN6thrust24THRUST_300001_SM_1000_NS6detail15normal_iteratorINSA_10device_ptrIfEEEEEEEE10policy1000El14square_functorSF_JPfEEEvT0_iT1_T2_DpNS2_10kernel_argIT3_EE_param_1,
	.param .align 1 .b8 _ZN3cub18CUB_300001_SM_10006detail9transform16transform_kernelINS2_10policy_hubILb1EN4cuda3std3__45tupleIJN6thrust24THRUST_300001_SM_1000_NS6detail15normal_iteratorINSA_10device_ptrIfEEEEEEEE10policy1000El14square_functorSF_JPfEEEvT0_iT1_T2_DpNS2_10kernel_argIT3_EE_param_2[1],
	.param .align 8 .b8 _ZN3cub18CUB_300001_SM_10006detail9transform16transform_kernelINS2_10policy_hubILb1EN4cuda3std3__45tupleIJN6thrust24THRUST_300001_SM_1000_NS6detail15normal_iteratorINSA_10device_ptrIfEEEEEEEE10policy1000El14square_functorSF_JPfEEEvT0_iT1_T2_DpNS2_10kernel_argIT3_EE_param_3[8],
	.param .align 8 .b8 _ZN3cub18CUB_300001_SM_10006detail9transform16transform_kernelINS2_10policy_hubILb1EN4cuda3std3__45tupleIJN6thrust24THRUST_300001_SM_1000_NS6detail15normal_iteratorINSA_10device_ptrIfEEEEEEEE10policy1000El14square_functorSF_JPfEEEvT0_iT1_T2_DpNS2_10kernel_argIT3_EE_param_4[16]
)
.maxntid 128
{
	.reg .pred 	%p<37>;
	.reg .b32 	%r<81>;
	.reg .b32 	%f<89>;
	.reg .b64 	%rd<72>;

	ld.param.u64 	%rd16, [_ZN3cub18CUB_300001_SM_10006detail9transform16transform_kernelINS2_10policy_hubILb1EN4cuda3std3__45tupleIJN6thrust24THRUST_300001_SM_1000_NS6detail15normal_iteratorINSA_10device_ptrIfEEEEEEEE10policy1000El14square_functorSF_JPfEEEvT0_iT1_T2_DpNS2_10kernel_argIT3_EE_param_0];
	ld.param.u64 	%rd17, [_ZN3cub18CUB_300001_SM_10006detail9transform16transform_kernelINS2_10policy_hubILb1EN4cuda3std3__45tupleIJN6thrust24THRUST_300001_SM_1000_NS6detail15normal_iteratorINSA_10device_ptrIfEEEEEEEE10policy1000El14square_functorSF_JPfEEEvT0_iT1_T2_DpNS2_10kernel_argIT3_EE_param_4];
	ld.param.u64 	%rd18, [_ZN3cub18CUB_300001_SM_10006detail9transform16transform_kernelINS2_10policy_hubILb1EN4cuda3std3__45tupleIJN6thrust24THRUST_300001_SM_1000_NS6detail15normal_iteratorINSA_10device_ptrIfEEEEEEEE10policy1000El14square_functorSF_JPfEEEvT0_iT1_T2_DpNS2_10kernel_argIT3_EE_param_3];
	ld.param.u32 	%r47, [_ZN3cub18CUB_300001_SM_10006detail9transform16transform_kernelINS2_10policy_hubILb1EN4cuda3std3__45tupleIJN6thrust24THRUST_300001_SM_1000_NS6detail15normal_iteratorINSA_10device_ptrIfEEEEEEEE10policy1000El14square_functorSF_JPfEEEvT0_iT1_T2_DpNS2_10kernel_argIT3_EE_param_1];
	cvta.to.global.u64 	%rd1, %rd18;
	cvta.to.global.u64 	%rd2, %rd17;
	shl.b32 	%r1, %r47, 7;
	mov.u32 	%r48, %ctaid.x;
	cvt.u64.u32 	%rd19, %r48;
	cvt.s64.s32 	%rd20, %r1;
	mul.lo.s64 	%rd3, %rd20, %rd19;
	sub.s64 	%rd21, %rd16, %rd3;
	min.s64 	%rd22, %rd21, %rd20;
	cvt.u32.u64 	%r2, %rd22;
	shl.b32 	%r3, %r2, 2;
	mov.u32 	%r4, %tid.x;
	shl.b32 	%r69, %r4, 7;
	setp.ge.s32 	%p1, %r69, %r3;
	@%p1 bra 	$L__BB5_3;
	shl.b64 	%rd23, %rd3, 2;
	add.s64 	%rd24, %rd2, %rd23;
	mul.wide.u32 	%rd25, %r4, 128;
	add.s64 	%rd70, %rd24, %rd25;
$L__BB5_2:
	.pragma "nounroll";
	// begin inline asm
	prefetch.global.L2 [%rd70];
	// end inline asm
	add.s32 	%r69, %r69, 16384;
	add.s64 	%rd70, %rd70, 16384;
	setp.lt.s32 	%p2, %r69, %r3;
	@%p2 bra 	$L__BB5_2;
$L__BB5_3:
	shl.b64 	%rd27, %rd3, 2;
	add.s64 	%rd7, %rd2, %rd27;
	add.s64 	%rd8, %rd1, %rd27;
	setp.eq.s32 	%p3, %r1, %r2;
	@%p3 bra 	$L__BB5_45;
	setp.lt.s32 	%p4, %r47, 1;
	@%p4 bra 	$L__BB5_58;
	and.b32  	%r8, %r47, 7;
	setp.lt.u32 	%p5, %r47, 8;
	mov.b32 	%r78, 0;
	@%p5 bra 	$L__BB5_24;
	and.b32  	%r78, %r47, 2147483640;
	mov.b32 	%r72, 0;
$L__BB5_7:
	.pragma "nounroll";
	shl.b32 	%r51, %r72, 7;
	add.s32 	%r19, %r51, %r4;
	setp.ge.s32 	%p6, %r19, %r2;
	@%p6 bra 	$L__BB5_9;
	mul.wide.u32 	%rd28, %r19, 4;
	add.s64 	%rd29, %rd7, %rd28;
	ld.global.f32 	%f1, [%rd29];
	mul.f32 	%f2, %f1, %f1;
	add.s64 	%rd30, %rd8, %rd28;
	st.global.f32 	[%rd30], %f2;
$L__BB5_9:
	add.s32 	%r52, %r19, 128;
	setp.ge.s32 	%p7, %r52, %r2;
	mul.wide.s32 	%rd31, %r52, 4;
	add.s64 	%rd12, %rd7, %rd31;
	add.s64 	%rd13, %rd8, %rd31;
	@%p7 bra 	$L__BB5_11;
	ld.global.f32 	%f3, [%rd12];
	mul.f32 	%f4, %f3, %f3;
	st.global.f32 	[%rd13], %f4;
$L__BB5_11:
	add.s32 	%r53, %r19, 256;
	setp.ge.s32 	%p8, %r53, %r2;
	@%p8 bra 	$L__BB5_13;
	ld.global.f32 	%f5, [%rd12+512];
	mul.f32 	%f6, %f5, %f5;
	st.global.f32 	[%rd13+512], %f6;
$L__BB5_13:
	add.s32 	%r54, %r19, 384;
	setp.ge.s32 	%p9, %r54, %r2;
	@%p9 bra 	$L__BB5_15;
	ld.global.f32 	%f7, [%rd12+1024];
	mul.f32 	%f8, %f7, %f7;
	st.global.f32 	[%rd13+1024], %f8;
$L__BB5_15:
	add.s32 	%r55, %r19, 512;
	setp.ge.s32 	%p10, %r55, %r2;
	@%p10 bra 	$L__BB5_17;
	ld.global.f32 	%f9, [%rd12+1536];
	mul.f32 	%f10, %f9, %f9;
	st.global.f32 	[%rd13+1536], %f10;
$L__BB5_17:
	add.s32 	%r56, %r19, 640;
	setp.ge.s32 	%p11, %r56, %r2;
	@%p11 bra 	$L__BB5_19;
	ld.global.f32 	%f11, [%rd12+2048];
	mul.f32 	%f12, %f11, %f11;
	st.global.f32 	[%rd13+2048], %f12;
$L__BB5_19:
	add.s32 	%r57, %r19, 768;
	setp.ge.s32 	%p12, %r57, %r2;
	@%p12 bra 	$L__BB5_21;
	ld.global.f32 	%f13, [%rd12+2560];
	mul.f32 	%f14, %f13, %f13;
	st.global.f32 	[%rd13+2560], %f14;
$L__BB5_21:
	add.s32 	%r58, %r19, 896;
	setp.ge.s32 	%p13, %r58, %r2;
	@%p13 bra 	$L__BB5_23;
	ld.global.f32 	%f15, [%rd12+3072];
	mul.f32 	%f16, %f15, %f15;
	st.global.f32 	[%rd13+3072], %f16;
$L__BB5_23:
	add.s32 	%r72, %r72, 8;
	setp.eq.s32 	%p14, %r72, %r78;
	@%p14 bra 	$L__BB5_24;
	bra.uni 	$L__BB5_7;
$L__BB5_24:
	setp.eq.s32 	%p15, %r8, 0;
	@%p15 bra 	$L__BB5_58;
	and.b32  	%r35, %r47, 3;
	setp.lt.u32 	%p16, %r8, 4;
	@%p16 bra 	$L__BB5_35;
	shl.b32 	%r59, %r78, 7;
	add.s32 	%r36, %r59, %r4;
	setp.ge.s32 	%p17, %r36, %r2;
	@%p17 bra 	$L__BB5_28;
	mul.wide.s32 	%rd32, %r36, 4;
	add.s64 	%rd33, %rd7, %rd32;
	ld.global.f32 	%f17, [%rd33];
	mul.f32 	%f18, %f17, %f17;
	add.s64 	%rd34, %rd8, %rd32;
	st.global.f32 	[%rd34], %f18;
$L__BB5_28:
	add.s32 	%r37, %r36, 128;
	setp.ge.s32 	%p18, %r37, %r2;
	@%p18 bra 	$L__BB5_30;
	mul.wide.s32 	%rd35, %r37, 4;
	add.s64 	%rd36, %rd7, %rd35;
	ld.global.f32 	%f19, [%rd36];
	mul.f32 	%f20, %f19, %f19;
	add.s64 	%rd37, %rd8, %rd35;
	st.global.f32 	[%rd37], %f20;
$L__BB5_30:
	add.s32 	%r38, %r36, 256;
	setp.ge.s32 	%p19, %r38, %r2;
	@%p19 bra 	$L__BB5_32;
	mul.wide.s32 	%rd38, %r38, 4;
	add.s64 	%rd39, %rd7, %rd38;
	ld.global.f32 	%f21, [%rd39];
	mul.f32 	%f22, %f21, %f21;
	add.s64 	%rd40, %rd8, %rd38;
	st.global.f32 	[%rd40], %f22;
$L__BB5_32:
	add.s32 	%r39, %r36, 384;
	setp.ge.s32 	%p20, %r39, %r2;
	@%p20 bra 	$L__BB5_34;
	mul.wide.s32 	%rd41, %r39, 4;
	add.s64 	%rd42, %rd7, %rd41;
	ld.global.f32 	%f23, [%rd42];
	mul.f32 	%f24, %f23, %f23;
	add.s64 	%rd43, %rd8, %rd41;
	st.global.f32 	[%rd43], %f24;
$L__BB5_34:
	add.s32 	%r78, %r78, 4;
$L__BB5_35:
	setp.eq.s32 	%p21, %r35, 0;
	@%p21 bra 	$L__BB5_58;
	setp.eq.s32 	%p22, %r35, 1;
	@%p22 bra 	$L__BB5_42;
	shl.b32 	%r60, %r78, 7;
	add.s32 	%r42, %r60, %r4;
	setp.ge.s32 	%p23, %r42, %r2;
	@%p23 bra 	$L__BB5_39;
	mul.wide.s32 	%rd44, %r42, 4;
	add.s64 	%rd45, %rd7, %rd44;
	ld.global.f32 	%f25, [%rd45];
	mul.f32 	%f26, %f25, %f25;
	add.s64 	%rd46, %rd8, %rd44;
	st.global.f32 	[%rd46], %f26;
$L__BB5_39:
	add.s32 	%r43, %r42, 128;
	setp.ge.s32 	%p24, %r43, %r2;
	@%p24 bra 	$L__BB5_41;
	mul.wide.s32 	%rd47, %r43, 4;
	add.s64 	%rd48, %rd7, %rd47;
	ld.global.f32 	%f27, [%rd48];
	mul.f32 	%f28, %f27, %f27;
	add.s64 	%rd49, %rd8, %rd47;
	st.global.f32 	[%rd49], %f28;
$L__BB5_41:
	add.s32 	%r78, %r78, 2;
$L__BB5_42:
	and.b32  	%r61, %r47, 1;
	setp.eq.b32 	%p25, %r61, 1;
	not.pred 	%p26, %p25;
	@%p26 bra 	$L__BB5_58;
	shl.b32 	%r62, %r78, 7;
	add.s32 	%r46, %r62, %r4;
	setp.ge.s32 	%p27, %r46, %r2;
	@%p27 bra 	$L__BB5_58;
	mul.wide.s32 	%rd50, %r46, 4;
	add.s64 	%rd51, %rd7, %rd50;
	ld.global.f32 	%f29, [%rd51];
	mul.f32 	%f30, %f29, %f29;
	add.s64 	%rd52, %rd8, %rd50;
	st.global.f32 	[%rd52], %f30;
	bra.uni 	$L__BB5_58;
$L__BB5_45:
	setp.lt.s32 	%p28, %r47, 1;
	@%p28 bra 	$L__BB5_58;
	and.b32  	%r10, %r47, 15;
	setp.lt.u32 	%p29, %r47, 16;
	mov.b32 	%r74, 0;
	@%p29 bra 	$L__BB5_49;
	and.b32  	%r74, %r47, 2147483632;
	neg.s32 	%r71, %r74;
	add.s32 	%r70, %r4, 1152;
	mul.wide.u32 	%rd53, %r4, 4;
	or.b64  	%rd71, %rd53, 4096;
$L__BB5_48:
	.pragma "nounroll";
	mul.wide.s32 	%rd54, %r70, 4;
	add.s64 	%rd55, %rd54, 1536;
	add.s64 	%rd56, %rd7, %rd71;
	ld.global.f32 	%f31, [%rd56+-4096];
	mul.f32 	%f32, %f31, %f31;
	add.s64 	%rd57, %rd8, %rd71;
	st.global.f32 	[%rd57+-4096], %f32;
	ld.global.f32 	%f33, [%rd56+-3584];
	mul.f32 	%f34, %f33, %f33;
	st.global.f32 	[%rd57+-3584], %f34;
	ld.global.f32 	%f35, [%rd56+-3072];
	mul.f32 	%f36, %f35, %f35;
	st.global.f32 	[%rd57+-3072], %f36;
	ld.global.f32 	%f37, [%rd56+-2560];
	mul.f32 	%f38, %f37, %f37;
	st.global.f32 	[%rd57+-2560], %f38;
	ld.global.f32 	%f39, [%rd56+-2048];
	mul.f32 	%f40, %f39, %f39;
	st.global.f32 	[%rd57+-2048], %f40;
	ld.global.f32 	%f41, [%rd56+-1536];
	mul.f32 	%f42, %f41, %f41;
	st.global.f32 	[%rd57+-1536], %f42;
	ld.global.f32 	%f43, [%rd56+-1024];
	mul.f32 	%f44, %f43, %f43;
	st.global.f32 	[%rd57+-1024], %f44;
	ld.global.f32 	%f45, [%rd56+-512];
	mul.f32 	%f46, %f45, %f45;
	st.global.f32 	[%rd57+-512], %f46;
	ld.global.f32 	%f47, [%rd56];
	mul.f32 	%f48, %f47, %f47;
	st.global.f32 	[%rd57], %f48;
	add.s64 	%rd58, %rd7, %rd55;
	ld.global.f32 	%f49, [%rd58+-1536];
	mul.f32 	%f50, %f49, %f49;
	add.s64 	%rd59, %rd8, %rd55;
	st.global.f32 	[%rd59+-1536], %f50;
	ld.global.f32 	%f51, [%rd58+-1024];
	mul.f32 	%f52, %f51, %f51;
	st.global.f32 	[%rd59+-1024], %f52;
	ld.global.f32 	%f53, [%rd58+-512];
	mul.f32 	%f54, %f53, %f53;
	st.global.f32 	[%rd59+-512], %f54;
	ld.global.f32 	%f55, [%rd58];
	mul.f32 	%f56, %f55, %f55;
	st.global.f32 	[%rd59], %f56;
	ld.global.f32 	%f57, [%rd58+512];
	mul.f32 	%f58, %f57, %f57;
	st.global.f32 	[%rd59+512], %f58;
	ld.global.f32 	%f59, [%rd58+1024];
	mul.f32 	%f60, %f59, %f59;
	st.global.f32 	[%rd59+1024], %f60;
	ld.global.f32 	%f61, [%rd58+1536];
	mul.f32 	%f62, %f61, %f61;
	st.global.f32 	[%rd59+1536], %f62;
	add.s32 	%r71, %r71, 16;
	add.s32 	%r70, %r70, 2048;
	add.s64 	%rd71, %rd71, 8192;
	setp.eq.s32 	%p30, %r71, 0;
	@%p30 bra 	$L__BB5_49;
	bra.uni 	$L__BB5_48;
$L__BB5_49:
	setp.eq.s32 	%p31, %r10, 0;
	@%p31 bra 	$L__BB5_58;
	and.b32  	%r22, %r47, 7;
	setp.lt.u32 	%p32, %r10, 8;
	@%p32 bra 	$L__BB5_52;
	shl.b32 	%r64, %r74, 7;
	add.s32 	%r65, %r64, %r4;
	mul.wide.s32 	%rd60, %r65, 4;
	add.s64 	%rd61, %rd7, %rd60;
	ld.global.f32 	%f63, [%rd61];
	mul.f32 	%f64, %f63, %f63;
	add.s64 	%rd62, %rd8, %rd60;
	st.global.f32 	[%rd62], %f64;
	ld.global.f32 	%f65, [%rd61+512];
	mul.f32 	%f66, %f65, %f65;
	st.global.f32 	[%rd62+512], %f66;
	ld.global.f32 	%f67, [%rd61+1024];
	mul.f32 	%f68, %f67, %f67;
	st.global.f32 	[%rd62+1024], %f68;
	ld.global.f32 	%f69, [%rd61+1536];
	mul.f32 	%f70, %f69, %f69;
	st.global.f32 	[%rd62+1536], %f70;
	ld.global.f32 	%f71, [%rd61+2048];
	mul.f32 	%f72, %f71, %f71;
	st.global.f32 	[%rd62+2048], %f72;
	ld.global.f32 	%f73, [%rd61+2560];
	mul.f32 	%f74, %f73, %f73;
	st.global.f32 	[%rd62+2560], %f74;
	ld.global.f32 	%f75, [%rd61+3072];
	mul.f32 	%f76, %f75, %f75;
	st.global.f32 	[%rd62+3072], %f76;
	ld.global.f32 	%f77, [%rd61+3584];
	mul.f32 	%f78, %f77, %f77;
	st.global.f32 	[%rd62+3584], %f78;
	add.s32 	%r74, %r74, 8;
$L__BB5_52:
	setp.eq.s32 	%p33, %r22, 0;
	@%p33 bra 	$L__BB5_58;
	and.b32  	%r25, %r47, 3;
	setp.lt.u32 	%p34, %r22, 4;
	@%p34 bra 	$L__BB5_55;
	shl.b32 	%r66, %r74, 7;
	add.s32 	%r67, %r66, %r4;
	mul.wide.s32 	%rd63, %r67, 4;
	add.s64 	%rd64, %rd7, %rd63;
	ld.global.f32 	%f79, [%rd64];
	mul.f32 	%f80, %f79, %f79;
	add.s64 	%rd65, %rd8, %rd63;
	st.global.f32 	[%rd65], %f80;
	ld.global.f32 	%f81, [%rd64+512];
	mul.f32 	%f82, %f81, %f81;
	st.global.f32 	[%rd65+512], %f82;
	ld.global.f32 	%f83, [%rd64+1024];
	mul.f32 	%f84, %f83, %f83;
	st.global.f32 	[%rd65+1024], %f84;
	ld.global.f32 	%f85, [%rd64+1536];
	mul.f32 	%f86, %f85, %f85;
	st.global.f32 	[%rd65+1536], %f86;
	add.s32 	%r74, %r74, 4;
$L__BB5_55:
	setp.eq.s32 	%p35, %r25, 0;
	@%p35 bra 	$L__BB5_58;
	shl.b32 	%r68, %r74, 7;
	add.s32 	%r77, %r4, %r68;
	neg.s32 	%r76, %r25;
$L__BB5_57:
	.pragma "nounroll";
	mul.wide.s32 	%rd67, %r77, 4;
	add.s64 	%rd68, %rd8, %rd67;
	add.s64 	%rd69, %rd7, %rd67;
	ld.global.f32 	%f87, [%rd69];
	mul.f32 	%f88, %f87, %f87;
	st.global.f32 	[%rd68], %f88;
	add.s32 	%r77, %r77, 128;
	add.s32 	%r76, %r76, 1;
	setp.eq.s32 	%p36, %r76, 0;
	@%p36 bra 	$L__BB5_58;
	bra.uni 	$L__BB5_57;
$L__BB5_58:
	ret;

}
	// .globl	_ZN3cub18CUB_300001_SM_10006detail9transform16transform_kernelINS2_10policy_hubILb1EN4cuda3std3__45tupleIJN6thrust24THRUST_300001_SM_1000_NS6detail15normal_iteratorINSA_10device_ptrIiEEEESF_EEEE10policy1000Ei11add_functorSF_JPiSK_EEEvT0_iT1_T2_DpNS2_10kernel_argIT3_EE
.visible .entry _ZN3cub18CUB_300001_SM_10006detail9transform16transform_kernelINS2_10policy_hubILb1EN4cuda3std3__45tupleIJN6thrust24THRUST_300001_SM_1000_NS6detail15normal_iteratorINSA_10device_ptrIiEEEESF_EEEE10policy1000Ei11add_functorSF_JPiSK_EEEvT0_iT1_T2_DpNS2_10kernel_argIT3_EE(
	.param .u32 _ZN3cub18CUB_300001_SM_10006detail9transform16transform_kernelINS2_10policy_hubILb1EN4cuda3std3__45tupleIJN6thrust24THRUST_300001_SM_1000_NS6detail15normal_iteratorINSA_10device_ptrIiEEEESF_EEEE10policy1000Ei11add_functorSF_JPiSK_EEEvT0_iT1_T2_DpNS2_10kernel_argIT3_EE_param_0,
	.param .u32 _ZN3cub18CUB_300001_SM_10006detail9transform16transform_kernelINS2_10policy_hubILb1EN4cuda3std3__45tupleIJN6thrust24THRUST_300001_SM_1000_NS6detail15normal_iteratorINSA_10device_ptrIiEEEESF_EEEE10policy1000Ei11add_functorSF_JPiSK_EEEvT0_iT1_T2_DpNS2_10kernel_argIT3_EE_param_1,
	.param .align 1 .b8 _ZN3cub18CUB_300001_SM_10006detail9transform16transform_kernelINS2_10policy_hubILb1EN4cuda3std3__45tupleIJN6thrust24THRUST_300001_SM_1000_NS6detail15normal_iteratorINSA_10device_ptrIiEEEESF_EEEE10policy1000Ei11add_functorSF_JPiSK_EEEvT0_iT1_T2_DpNS2_10kernel_argIT3_EE_param_2[1],
	.param .align 8 .b8 _ZN3cub18CUB_300001_SM_10006detail9transform16transform_kernelINS2_10policy_hubILb1EN4cuda3std3__45tupleIJN6thrust24THRUST_300001_SM_1000_NS6detail15normal_iteratorINSA_10device_ptrIiEEEESF_EEEE10policy1000Ei11add_functorSF_JPiSK_EEEvT0_iT1_T2_DpNS2_10kernel_argIT3_EE_param_3[8],
	.param .align 8 .b8 _ZN3cub18CUB_300001_SM_10006detail9transform16transform_kernelINS2_10policy_hubILb1EN4cuda3std3__45tupleIJN6thrust24THRUST_300001_SM_1000_NS6detail15normal_iteratorINSA_10device_ptrIiEEEESF_EEEE10policy1000Ei11add_functorSF_JPiSK_EEEvT0_iT1_T2_DpNS2_10kernel_argIT3_EE_param_4[16],
	.param .align 8 .b8 _ZN3cub18CUB_300001_SM_10006detail9transform16transform_kernelINS2_10policy_hubILb1EN4cuda3std3__45tupleIJN6thrust24THRUST_300001_SM_1000_NS6detail15normal_iteratorINSA_10device_ptrIiEEEESF_EEEE10policy1000Ei11add_functorSF_JPiSK_EEEvT0_iT1_T2_DpNS2_10kernel_argIT3_EE_param_5[16]
)
.maxntid 128
{
	.reg .pred 	%p<38>;
	.reg .b32 	%r<219>;
	.reg .b64 	%rd<99>;

	ld.param.u32 	%r52, [_ZN3cub18CUB_300001_SM_10006detail9transform16transform_kernelINS2_10policy_hubILb1EN4cuda3std3__45tupleIJN6thrust24THRUST_300001_SM_1000_NS6detail15normal_iteratorINSA_10device_ptrIiEEEESF_EEEE10policy1000Ei11add_functorSF_JPiSK_EEEvT0_iT1_T2_DpNS2_10kernel_argIT3_EE_param_0];
	ld.param.u64 	%rd25, [_ZN3cub18CUB_300001_SM_10006detail9transform16transform_kernelINS2_10policy_hubILb1EN4cuda3std3__45tupleIJN6thrust24THRUST_300001_SM_1000_NS6detail15normal_iteratorINSA_10device_ptrIiEEEESF_EEEE10policy1000Ei11add_functorSF_JPiSK_EEEvT0_iT1_T2_DpNS2_10kernel_argIT3_EE_param_5];
	ld.param.u64 	%rd26, [_ZN3cub18CUB_300001_SM_10006detail9transform16transform_kernelINS2_10policy_hubILb1EN4cuda3std3__45tupleIJN6thrust24THRUST_300001_SM_1000_NS6detail15normal_iteratorINSA_10device_ptrIiEEEESF_EEEE10policy1000Ei11add_functorSF_JPiSK_EEEvT0_iT1_T2_DpNS2_10kernel_argIT3_EE_param_4];
	ld.param.u64 	%rd27, [_ZN3cub18CUB_300001_SM_10006detail9transform16transform_kernelINS2_10policy_hubILb1EN4cuda3std3__45tupleIJN6thrust24THRUST_300001_SM_1000_NS6detail15normal_iteratorINSA_10device_ptrIiEEEESF_EEEE10policy1000Ei11add_functorSF_JPiSK_EEEvT0_iT1_T2_DpNS2_10kernel_argIT3_EE_param_3];
	ld.param.u32 	%r51, [_ZN3cub18CUB_300001_SM_10006detail9transform16transform_kernelINS2_10policy_hubILb1EN4cuda3std3__45tupleIJN6thrust24THRUST_300001_SM_1000_NS6detail15normal_iteratorINSA_10device_ptrIiEEEESF_EEEE10policy1000Ei11add_functorSF_JPiSK_EEEvT0_iT1_T2_DpNS2_10kernel_argIT3_EE_param_1];
	cvta.to.global.u64 	%rd1, %rd27;
	cvta.to.global.u64 	%rd2, %rd26;
	cvta.to.global.u64 	%rd3, %rd25;
	shl.b32 	%r1, %r51, 7;
	mov.u32 	%r53, %ctaid.x;
	mul.lo.s32 	%r2, %r1, %r53;
	sub.s32 	%r3, %r52, %r2;
	min.s32 	%r4, %r1, %r3;
	shl.b32 	%r5, %r4, 2;
	mov.u32 	%r6, %tid.x;
	shl.b32 	%r207, %r6, 7;
	setp.ge.s32 	%p1, %r207, %r5;
	@%p1 bra 	$L__BB6_5;
	mul.wide.u32 	%rd4, %r6, 128;
	add.s64 	%rd28, %rd2, %rd4;
	mul.wide.s32 	%rd5, %r2, 4;
	add.s64 	%rd96, %rd28, %rd5;
	mov.u32 	%r206, %r207;
$L__BB6_2:
	.pragma "nounroll";
	// begin inline asm
	prefetch.global.L2 [%rd96];
	// end inline asm
	add.s32 	%r206, %r206, 16384;
	add.s64 	%rd96, %rd96, 16384;
	setp.lt.s32 	%p2, %r206, %r5;
	@%p2 bra 	$L__BB6_2;
	add.s64 	%rd30, %rd3, %rd4;
	add.s64 	%rd97, %rd30, %rd5;
$L__BB6_4:
	.pragma "nounroll";
	// begin inline asm
	prefetch.global.L2 [%rd97];
	// end inline asm
	add.s32 	%r207, %r207, 16384;
	add.s64 	%rd97, %rd97, 16384;
	setp.lt.s32 	%p3, %r207, %r5;
	@%p3 bra 	$L__BB6_4;
$L__BB6_5:
	mul.wide.s32 	%rd98, %r2, 4;
	add.s64 	%rd12, %rd2, %rd98;
	add.s64 	%rd13, %rd3, %rd98;
	add.s64 	%rd14, %rd1, %rd98;
	setp.gt.s32 	%p4, %r1, %r3;
	@%p4 bra 	$L__BB6_19;
	setp.lt.s32 	%p5, %r51, 1;
	@%p5 bra 	$L__BB6_60;
	and.b32  	%r12, %r51, 15;
	setp.lt.u32 	%p6, %r51, 16;
	mov.b32 	%r214, 0;
	@%p6 bra 	$L__BB6_10;
	and.b32  	%r214, %r51, 2147483632;
	neg.s32 	%r209, %r214;
	add.s64 	%rd33, %rd98, %rd1;
	add.s32 	%r208, %r6, 1152;
	add.s64 	%rd16, %rd33, 1536;
	add.s64 	%rd36, %rd98, 1536;
	add.s64 	%rd37, %rd2, %rd36;
	add.s64 	%rd39, %rd3, %rd36;
$L__BB6_9:
	.pragma "nounroll";
	mul.wide.s32 	%rd34, %r208, 4;
	add.s64 	%rd38, %rd37, %rd34;
	add.s64 	%rd40, %rd39, %rd34;
	add.s64 	%rd41, %rd16, %rd34;
	mul.wide.u32 	%rd42, %r6, 4;
	add.s64 	%rd43, %rd42, %rd2;
	add.s64 	%rd44, %rd43, %rd98;
	ld.global.u32 	%r55, [%rd44];
	add.s64 	%rd45, %rd42, 2048;
	add.s64 	%rd46, %rd3, %rd45;
	add.s64 	%rd47, %rd46, %rd98;
	ld.global.u32 	%r56, [%rd47+-2048];
	add.s32 	%r57, %r56, %r55;
	add.s64 	%rd48, %rd1, %rd45;
	add.s64 	%rd49, %rd48, %rd98;
	st.global.u32 	[%rd49+-2048], %r57;
	ld.global.u32 	%r58, [%rd44+512];
	ld.global.u32 	%r59, [%rd47+-1536];
	add.s32 	%r60, %r59, %r58;
	st.global.u32 	[%rd49+-1536], %r60;
	ld.global.u32 	%r61, [%rd44+1024];
	ld.global.u32 	%r62, [%rd47+-1024];
	add.s32 	%r63, %r62, %r61;
	st.global.u32 	[%rd49+-1024], %r63;
	ld.global.u32 	%r64, [%rd44+1536];
	ld.global.u32 	%r65, [%rd47+-512];
	add.s32 	%r66, %r65, %r64;
	st.global.u32 	[%rd49+-512], %r66;
	ld.global.u32 	%r67, [%rd44+2048];
	ld.global.u32 	%r68, [%rd47];
	add.s32 	%r69, %r68, %r67;
	st.global.u32 	[%rd49], %r69;
	ld.global.u32 	%r70, [%rd44+2560];
	ld.global.u32 	%r71, [%rd47+512];
	add.s32 	%r72, %r71, %r70;
	st.global.u32 	[%rd49+512], %r72;
	ld.global.u32 	%r73, [%rd44+3072];
	ld.global.u32 	%r74, [%rd47+1024];
	add.s32 	%r75, %r74, %r73;
	st.global.u32 	[%rd49+1024], %r75;
	ld.global.u32 	%r76, [%rd44+3584];
	ld.global.u32 	%r77, [%rd47+1536];
	add.s32 	%r78, %r77, %r76;
	st.global.u32 	[%rd49+1536], %r78;
	ld.global.u32 	%r79, [%rd44+4096];
	ld.global.u32 	%r80, [%rd47+2048];
	add.s32 	%r81, %r80, %r79;
	st.global.u32 	[%rd49+2048], %r81;
	ld.global.u32 	%r82, [%rd38+-1536];
	ld.global.u32 	%r83, [%rd40+-1536];
	add.s32 	%r84, %r83, %r82;
	st.global.u32 	[%rd41+-1536], %r84;
	ld.global.u32 	%r85, [%rd38+-1024];
	ld.global.u32 	%r86, [%rd40+-1024];
	add.s32 	%r87, %r86, %r85;
	st.global.u32 	[%rd41+-1024], %r87;
	ld.global.u32 	%r88, [%rd38+-512];
	ld.global.u32 	%r89, [%rd40+-512];
	add.s32 	%r90, %r89, %r88;
	st.global.u32 	[%rd41+-512], %r90;
	ld.global.u32 	%r91, [%rd38];
	ld.global.u32 	%r92, [%rd40];
	add.s32 	%r93, %r92, %r91;
	st.global.u32 	[%rd41], %r93;
	ld.global.u32 	%r94, [%rd38+512];
	ld.global.u32 	%r95, [%rd40+512];
	add.s32 	%r96, %r95, %r94;
	st.global.u32 	[%rd41+512], %r96;
	ld.global.u32 	%r97, [%rd38+1024];
	ld.global.u32 	%r98, [%rd40+1024];
	add.s32 	%r99, %r98, %r97;
	st.global.u32 	[%rd41+1024], %r99;
	ld.global.u32 	%r100, [%rd38+1536];
	ld.global.u32 	%r101, [%rd40+1536];
	add.s32 	%r102, %r101, %r100;
	st.global.u32 	[%rd41+1536], %r102;
	add.s32 	%r209, %r209, 16;
	add.s32 	%r208, %r208, 2048;
	add.s64 	%rd98, %rd98, 8192;
	setp.eq.s32 	%p7, %r209, 0;
	@%p7 bra 	$L__BB6_10;
	bra.uni 	$L__BB6_9;
$L__BB6_10:
	setp.eq.s32 	%p8, %r12, 0;
	@%p8 bra 	$L__BB6_60;
	and.b32  	%r39, %r51, 7;
	setp.lt.u32 	%p9, %r12, 8;
	@%p9 bra 	$L__BB6_13;
	shl.b32 	%r103, %r214, 7;
	add.s32 	%r104, %r103, %r6;
	mul.wide.s32 	%rd50, %r104, 4;
	add.s64 	%rd51, %rd12, %rd50;
	ld.global.u32 	%r105, [%rd51];
	add.s64 	%rd52, %rd13, %rd50;
	ld.global.u32 	%r106, [%rd52];
	add.s32 	%r107, %r106, %r105;
	add.s64 	%rd53, %rd14, %rd50;
	st.global.u32 	[%rd53], %r107;
	ld.global.u32 	%r108, [%rd51+512];
	ld.global.u32 	%r109, [%rd52+512];
	add.s32 	%r110, %r109, %r108;
	st.global.u32 	[%rd53+512], %r110;
	ld.global.u32 	%r111, [%rd51+1024];
	ld.global.u32 	%r112, [%rd52+1024];
	add.s32 	%r113, %r112, %r111;
	st.global.u32 	[%rd53+1024], %r113;
	ld.global.u32 	%r114, [%rd51+1536];
	ld.global.u32 	%r115, [%rd52+1536];
	add.s32 	%r116, %r115, %r114;
	st.global.u32 	[%rd53+1536], %r116;
	ld.global.u32 	%r117, [%rd51+2048];
	ld.global.u32 	%r118, [%rd52+2048];
	add.s32 	%r119, %r118, %r117;
	st.global.u32 	[%rd53+2048], %r119;
	ld.global.u32 	%r120, [%rd51+2560];
	ld.global.u32 	%r121, [%rd52+2560];
	add.s32 	%r122, %r121, %r120;
	st.global.u32 	[%rd53+2560], %r122;
	ld.global.u32 	%r123, [%rd51+3072];
	ld.global.u32 	%r124, [%rd52+3072];
	add.s32 	%r125, %r124, %r123;
	st.global.u32 	[%rd53+3072], %r125;
	ld.global.u32 	%r126, [%rd51+3584];
	ld.global.u32 	%r127, [%rd52+3584];
	add.s32 	%r128, %r127, %r126;
	st.global.u32 	[%rd53+3584], %r128;
	add.s32 	%r214, %r214, 8;
$L__BB6_13:
	setp.eq.s32 	%p10, %r39, 0;
	@%p10 bra 	$L__BB6_60;
	and.b32  	%r42, %r51, 3;
	setp.lt.u32 	%p11, %r39, 4;
	@%p11 bra 	$L__BB6_16;
	shl.b32 	%r129, %r214, 7;
	add.s32 	%r130, %r129, %r6;
	mul.wide.s32 	%rd54, %r130, 4;
	add.s64 	%rd55, %rd12, %rd54;
	ld.global.u32 	%r131, [%rd55];
	add.s64 	%rd56, %rd13, %rd54;
	ld.global.u32 	%r132, [%rd56];
	add.s32 	%r133, %r132, %r131;
	add.s64 	%rd57, %rd14, %rd54;
	st.global.u32 	[%rd57], %r133;
	ld.global.u32 	%r134, [%rd55+512];
	ld.global.u32 	%r135, [%rd56+512];
	add.s32 	%r136, %r135, %r134;
	st.global.u32 	[%rd57+512], %r136;
	ld.global.u32 	%r137, [%rd55+1024];
	ld.global.u32 	%r138, [%rd56+1024];
	add.s32 	%r139, %r138, %r137;
	st.global.u32 	[%rd57+1024], %r139;
	ld.global.u32 	%r140, [%rd55+1536];
	ld.global.u32 	%r141, [%rd56+1536];
	add.s32 	%r142, %r141, %r140;
	st.global.u32 	[%rd57+1536], %r142;
	add.s32 	%r214, %r214, 4;
$L__BB6_16:
	setp.eq.s32 	%p12, %r42, 0;
	@%p12 bra 	$L__BB6_60;
	mul.wide.s32 	%rd58, %r2, 4;
	add.s64 	%rd22, %rd1, %rd58;
	shl.b32 	%r143, %r214, 7;
	add.s32 	%r218, %r6, %r143;
	add.s64 	%rd23, %rd3, %rd58;
	add.s64 	%rd24, %rd2, %rd58;
	neg.s32 	%r217, %r42;
$L__BB6_18:
	.pragma "nounroll";
	mul.wide.s32 	%rd59, %r218, 4;
	add.s64 	%rd60, %rd22, %rd59;
	add.s64 	%rd61, %rd23, %rd59;
	add.s64 	%rd62, %rd24, %rd59;
	ld.global.u32 	%r144, [%rd62];
	ld.global.u32 	%r145, [%rd61];
	add.s32 	%r146, %r145, %r144;
	st.global.u32 	[%rd60], %r146;
	add.s32 	%r218, %r218, 128;
	add.s32 	%r217, %r217, 1;
	setp.ne.s32 	%p13, %r217, 0;
	@%p13 bra 	$L__BB6_18;
	bra.uni 	$L__BB6_60;
$L__BB6_19:
	setp.lt.s32 	%p14, %r51, 1;
	@%p14 bra 	$L__BB6_60;
	and.b32  	%r16, %r51, 7;
	setp.lt.u32 	%p15, %r51, 8;
	mov.b32 	%r211, 0;
	@%p15 bra 	$L__BB6_39;
	and.b32  	%r211, %r51, 2147483640;
	mov.b32 	%r210, 0;
$L__BB6_22:
	.pragma "nounroll";
	shl.b32 	%r149, %r210, 7;
	add.s32 	%r23, %r149, %r6;
	setp.ge.s32 	%p16, %r23, %r4;
	@%p16 bra 	$L__BB6_24;
	mul.wide.u32 	%rd63, %r23, 4;
	add.s64 	%rd64, %rd12, %rd63;
	ld.global.u32 	%r150, [%rd64];
	add.s64 	%rd65, %rd13, %rd63;
	ld.global.u32 	%r151, [%rd65];
	add.s32 	%r152, %r151, %r150;
	add.s64 	%rd66, %rd14, %rd63;
	st.global.u32 	[%rd66], %r152;
$L__BB6_24:
	add.s32 	%r153, %r23, 128;
	setp.ge.s32 	%p17, %r153, %r4;
	mul.wide.s32 	%rd67, %r153, 4;
	add.s64 	%rd19, %rd12, %rd67;
	add.s64 	%rd20, %rd13, %rd67;
	add.s64 	%rd21, %rd14, %rd67;
	@%p17 bra 	$L__BB6_26;
	ld.global.u32 	%r154, [%rd19];
	ld.global.u32 	%r155, [%rd20];
	add.s32 	%r156, %r155, %r154;
	st.global.u32 	[%rd21], %r156;
$L__BB6_26:
	add.s32 	%r157, %r23, 256;
	setp.ge.s32 	%p18, %r157, %r4;
	@%p18 bra 	$L__BB6_28;
	ld.global.u32 	%r158, [%rd19+512];
	ld.global.u32 	%r159, [%rd20+512];
	add.s32 	%r160, %r159, %r158;
	st.global.u32 	[%rd21+512], %r160;
$L__BB6_28:
	add.s32 	%r161, %r23, 384;
	setp.ge.s32 	%p19, %r161, %r4;
	@%p19 bra 	$L__BB6_30;
	ld.global.u32 	%r162, [%rd19+1024];
	ld.global.u32 	%r163, [%rd20+1024];
	add.s32 	%r164, %r163, %r162;
	st.global.u32 	[%rd21+1024], %r164;
$L__BB6_30:
	add.s32 	%r165, %r23, 512;
	setp.ge.s32 	%p20, %r165, %r4;
	@%p20 bra 	$L__BB6_32;
	ld.global.u32 	%r166, [%rd19+1536];
	ld.global.u32 	%r167, [%rd20+1536];
	add.s32 	%r168, %r167, %r166;
	st.global.u32 	[%rd21+1536], %r168;
$L__BB6_32:
	add.s32 	%r169, %r23, 640;
	setp.ge.s32 	%p21, %r169, %r4;
	@%p21 bra 	$L__BB6_34;
	ld.global.u32 	%r170, [%rd19+2048];
	ld.global.u32 	%r171, [%rd20+2048];
	add.s32 	%r172, %r171, %r170;
	st.global.u32 	[%rd21+2048], %r172;
$L__BB6_34:
	add.s32 	%r173, %r23, 768;
	setp.ge.s32 	%p22, %r173, %r4;
	@%p22 bra 	$L__BB6_36;
	ld.global.u32 	%r174, [%rd19+2560];
	ld.global.u32 	%r175, [%rd20+2560];
	add.s32 	%r176, %r175, %r174;
	st.global.u32 	[%rd21+2560], %r176;
$L__BB6_36:
	add.s32 	%r177, %r23, 896;
	setp.ge.s32 	%p23, %r177, %r4;
	@%p23 bra 	$L__BB6_38;
	ld.global.u32 	%r178, [%rd19+3072];
	ld.global.u32 	%r179, [%rd20+3072];
	add.s32 	%r180, %r179, %r178;
	st.global.u32 	[%rd21+3072], %r180;
$L__BB6_38:
	add.s32 	%r210, %r210, 8;
	setp.ne.s32 	%p24, %r210, %r211;
	@%p24 bra 	$L__BB6_22;
$L__BB6_39:
	setp.eq.s32 	%p25, %r16, 0;
	@%p25 bra 	$L__BB6_60;
	and.b32  	%r26, %r51, 3;
	setp.lt.u32 	%p26, %r16, 4;
	@%p26 bra 	$L__BB6_50;
	shl.b32 	%r181, %r211, 7;
	add.s32 	%r27, %r181, %r6;
	setp.ge.s32 	%p27, %r27, %r4;
	@%p27 bra 	$L__BB6_43;
	mul.wide.s32 	%rd68, %r27, 4;
	add.s64 	%rd69, %rd12, %rd68;
	ld.global.u32 	%r182, [%rd69];
	add.s64 	%rd70, %rd13, %rd68;
	ld.global.u32 	%r183, [%rd70];
	add.s32 	%r184, %r183, %r182;
	add.s64 	%rd71, %rd14, %rd68;
	st.global.u32 	[%rd71], %r184;
$L__BB6_43:
	add.s32 	%r28, %r27, 128;
	setp.ge.s32 	%p28, %r28, %r4;
	@%p28 bra 	$L__BB6_45;
	mul.wide.s32 	%rd72, %r28, 4;
	add.s64 	%rd73, %rd12, %rd72;
	ld.global.u32 	%r185, [%rd73];
	add.s64 	%rd74, %rd13, %rd72;
	ld.global.u32 	%r186, [%rd74];
	add.s32 	%r187, %r186, %r185;
	add.s64 	%rd75, %rd14, %rd72;
	st.global.u32 	[%rd75], %r187;
$L__BB6_45:
	add.s32 	%r29, %r27, 256;
	setp.ge.s32 	%p29, %r29, %r4;
	@%p29 bra 	$L__BB6_47;
	mul.wide.s32 	%rd76, %r29, 4;
	add.s64 	%rd77, %rd12, %rd76;
	ld.global.u32 	%r188, [%rd77];
	add.s64 	%rd78, %rd13, %rd76;
	ld.global.u32 	%r189, [%rd78];
	add.s32 	%r190, %r189, %r188;
	add.s64 	%rd79, %rd14, %rd76;
	st.global.u32 	[%rd79], %r190;
$L__BB6_47:
	add.s32 	%r30, %r27, 384;
	setp.ge.s32 	%p30, %r30, %r4;
	@%p30 bra 	$L__BB6_49;
	mul.wide.s32 	%rd80, %r30, 4;
	add.s64 	%rd81, %rd12, %rd80;
	ld.global.u32 	%r191, [%rd81];
	add.s64 	%rd82, %rd13, %rd80;
	ld.global.u32 	%r192, [%rd82];
	add.s32 	%r193, %r192, %r191;
	add.s64 	%rd83, %rd14, %rd80;
	st.global.u32 	[%rd83], %r193;
$L__BB6_49:
	add.s32 	%r211, %r211, 4;
$L__BB6_50:
	setp.eq.s32 	%p31, %r26, 0;
	@%p31 bra 	$L__BB6_60;
	setp.eq.s32 	%p32, %r26, 1;
	@%p32 bra 	$L__BB6_57;
	shl.b32 	%r194, %r211, 7;
	add.s32 	%r33, %r194, %r6;
	setp.ge.s32 	%p33, %r33, %r4;
	@%p33 bra 	$L__BB6_54;
	mul.wide.s32 	%rd84, %r33, 4;
	add.s64 	%rd85, %rd12, %rd84;
	ld.global.u32 	%r195, [%rd85];
	add.s64 	%rd86, %rd13, %rd84;
	ld.global.u32 	%r196, [%rd86];
	add.s32 	%r197, %r196, %r195;
	add.s64 	%rd87, %rd14, %rd84;
	st.global.u32 	[%rd87], %r197;
$L__BB6_54:
	add.s32 	%r34, %r33, 128;
	setp.ge.s32 	%p34, %r34, %r4;
	@%p34 bra 	$L__BB6_56;
	mul.wide.s32 	%rd88, %r34, 4;
	add.s64 	%rd89, %rd12, %rd88;
	ld.global.u32 	%r198, [%rd89];
	add.s64 	%rd90, %rd13, %rd88;
	ld.global.u32 	%r199, [%rd90];
	add.s32 	%r200, %r199, %r198;
	add.s64 	%rd91, %rd14, %rd88;
	st.global.u32 	[%rd91], %r200;
$L__BB6_56:
	add.s32 	%r211, %r211, 2;
$L__BB6_57:
	and.b32  	%r201, %r51, 1;
	setp.eq.b32 	%p35, %r201, 1;
	not.pred 	%p36, %p35;
	@%p36 bra 	$L__BB6_60;
	shl.b32 	%r202, %r211, 7;
	add.s32 	%r37, %r202, %r6;
	setp.ge.s32 	%p37, %r37, %r4;
	@%p37 bra 	$L__BB6_60;
	mul.wide.s32 	%rd92, %r37, 4;
	add.s64 	%rd93, %rd12, %rd92;
	ld.global.u32 	%r203, [%rd93];
	add.s64 	%rd94, %rd13, %rd92;
	ld.global.u32 	%r204, [%rd94];
	add.s32 	%r205, %r204, %r203;
	add.s64 	%rd95, %rd14, %rd92;
	st.global.u32 	[%rd95], %r205;
$L__BB6_60:
	ret;

}
	// .globl	_ZN3cub18CUB_300001_SM_10006detail9transform16transform_kernelINS2_10policy_hubILb1EN4cuda3std3__45tupleIJN6thrust24THRUST_300001_SM_1000_NS6detail15normal_iteratorINSA_10device_ptrIiEEEESF_EEEE10policy1000El11add_functorSF_JPiSK_EEEvT0_iT1_T2_DpNS2_10kernel_argIT3_EE
.visible .entry _ZN3cub18CUB_300001_SM_10006detail9transform16transform_kernelINS2_10policy_hubILb1EN4cuda3std3__45tupleIJN6thrust24THRUST_300001_SM_1000_NS6detail15normal_iteratorINSA_10device_ptrIiEEEESF_EEEE10policy1000El11add_functorSF_JPiSK_EEEvT0_iT1_T2_DpNS2_10kernel_argIT3_EE(
	.param .u64 _ZN3cub18CUB_300001_SM_10006detail9transform16transform_kernelINS2_10policy_hubILb1EN4cuda3std3__45tupleIJN6thrust24THRUST_300001_SM_1000_NS6detail15normal_iteratorINSA_10device_ptrIiEEEESF_EEEE10policy1000El11add_functorSF_JPiSK_EEEvT0_iT1_T2_DpNS2_10kernel_argIT3_EE_param_0,
	.param .u32 _ZN3cub18CUB_300001_SM_10006detail9transform16transform_kernelINS2_10policy_hubILb1EN4cuda3std3__45tupleIJN6thrust24THRUST_300001_SM_1000_NS6detail15normal_iteratorINSA_10device_ptrIiEEEESF_EEEE10policy1000El11add_functorSF_JPiSK_EEEvT0_iT1_T2_DpNS2_10kernel_argIT3_EE_param_1,
	.param .align 1 .b8 _ZN3cub18CUB_300001_SM_10006detail9transform16transform_kernelINS2_10policy_hubILb1EN4cuda3std3__45tupleIJN6thrust24THRUST_300001_SM_1000_NS6detail15normal_iteratorINSA_10device_ptrIiEEEESF_EEEE10policy1000El11add_functorSF_JPiSK_EEEvT0_iT1_T2_DpNS2_10kernel_argIT3_EE_param_2[1],
	.param .align 8 .b8 _ZN3cub18CUB_300001_SM_10006detail9transform16transform_kernelINS2_10policy_hubILb1EN4cuda3std3__45tupleIJN6thrust24THRUST_300001_SM_1000_NS6detail15normal_iteratorINSA_10device_ptrIiEEEESF_EEEE10policy1000El11add_functorSF_JPiSK_EEEvT0_iT1_T2_DpNS2_10kernel_argIT3_EE_param_3[8],
	.param .align 8 .b8 _ZN3cub18CUB_300001_SM_10006detail9transform16transform_kernelINS2_10policy_hubILb1EN4cuda3std3__45tupleIJN6thrust24THRUST_300001_SM_1000_NS6detail15normal_iteratorINSA_10device_ptrIiEEEESF_EEEE10policy1000El11add_functorSF_JPiSK_EEEvT0_iT1_T2_DpNS2_10kernel_argIT3_EE_param_4[16],
	.param .align 8 .b8 _ZN3cub18CUB_300001_SM_10006detail9transform16transform_kernelINS2_10policy_hubILb1EN4cuda3std3__45tupleIJN6thrust24THRUST_300001_SM_1000_NS6detail15normal_iteratorINSA_10device_ptrIiEEEESF_EEEE10policy1000El11add_functorSF_JPiSK_EEEvT0_iT1_T2_DpNS2_10kernel_argIT3_EE_param_5[16]
)
.maxntid 128
{
	.reg .pred 	%p<38>;
	.reg .b32 	%r<216>;
	.reg .b64 	%rd<105>;

	ld.param.u64 	%rd30, [_ZN3cub18CUB_300001_SM_10006detail9transform16transform_kernelINS2_10policy_hubILb1EN4cuda3std3__45tupleIJN6thrust24THRUST_300001_SM_1000_NS6detail15normal_iteratorINSA_10device_ptrIiEEEESF_EEEE10policy1000El11add_functorSF_JPiSK_EEEvT0_iT1_T2_DpNS2_10kernel_argIT3_EE_param_0];
	ld.param.u64 	%rd31, [_ZN3cub18CUB_300001_SM_10006detail9transform16transform_kernelINS2_10policy_hubILb1EN4cuda3std3__45tupleIJN6thrust24THRUST_300001_SM_1000_NS6detail15normal_iteratorINSA_10device_ptrIiEEEESF_EEEE10policy1000El11add_functorSF_JPiSK_EEEvT0_iT1_T2_DpNS2_10kernel_argIT3_EE_param_5];
	ld.param.u64 	%rd32, [_ZN3cub18CUB_300001_SM_10006detail9transform16transform_kernelINS2_10policy_hubILb1EN4cuda3std3__45tupleIJN6thrust24THRUST_300001_SM_1000_NS6detail15normal_iteratorINSA_10device_ptrIiEEEESF_EEEE10policy1000El11add_functorSF_JPiSK_EEEvT0_iT1_T2_DpNS2_10kernel_argIT3_EE_param_4];
	ld.param.u64 	%rd33, [_ZN3cub18CUB_300001_SM_10006detail9transform16transform_kernelINS2_10policy_hubILb1EN4cuda3std3__45tupleIJN6thrust24THRUST_300001_SM_1000_NS6detail15normal_iteratorINSA_10device_ptrIiEEEESF_EEEE10policy1000El11add_functorSF_JPiSK_EEEvT0_iT1_T2_DpNS2_10kernel_argIT3_EE_param_3];
	ld.param.u32 	%r49, [_ZN3cub18CUB_300001_SM_10006detail9transform16transform_kernelINS2_10policy_hubILb1EN4cuda3std3__45tupleIJN6thrust24THRUST_300001_SM_1000_NS6detail15normal_iteratorINSA_10device_ptrIiEEEESF_EEEE10policy1000El11add_functorSF_JPiSK_EEEvT0_iT1_T2_DpNS2_10kernel_argIT3_EE_param_1];
	cvta.to.global.u64 	%rd1, %rd33;
	cvta.to.global.u64 	%rd2, %rd32;
	cvta.to.global.u64 	%rd3, %rd31;
	shl.b32 	%r1, %r49, 7;
	mov.u32 	%r50, %ctaid.x;
	cvt.u64.u32 	%rd34, %r50;
	cvt.s64.s32 	%rd35, %r1;
	mul.lo.s64 	%rd4, %rd35, %rd34;
	sub.s64 	%rd36, %rd30, %rd4;
	min.s64 	%rd37, %rd36, %rd35;
	cvt.u32.u64 	%r2, %rd37;
	shl.b32 	%r3, %r2, 2;
	mov.u32 	%r4, %tid.x;
	shl.b32 	%r204, %r4, 7;
	setp.ge.s32 	%p1, %r204, %r3;
	@%p1 bra 	$L__BB7_5;
	shl.b64 	%rd5, %rd4, 2;
	add.s64 	%rd38, %rd2, %rd5;
	mul.wide.u32 	%rd6, %r4, 128;
	add.s64 	%rd102, %rd38, %rd6;
	mov.u32 	%r203, %r204;
$L__BB7_2:
	.pragma "nounroll";
	// begin inline asm
	prefetch.global.L2 [%rd102];
	// end inline asm
	add.s32 	%r203, %r203, 16384;
	add.s64 	%rd102, %rd102, 16384;
	setp.lt.s32 	%p2, %r203, %r3;
	@%p2 bra 	$L__BB7_2;
	add.s64 	%rd40, %rd3, %rd5;
	add.s64 	%rd103, %rd40, %rd6;
$L__BB7_4:
	.pragma "nounroll";
	// begin inline asm
	prefetch.global.L2 [%rd103];
	// end inline asm
	add.s32 	%r204, %r204, 16384;
	add.s64 	%rd103, %rd103, 16384;
	setp.lt.s32 	%p3, %r204, %r3;
	@%p3 bra 	$L__BB7_4;
$L__BB7_5:
	shl.b64 	%rd104, %rd4, 2;
	add.s64 	%rd13, %rd2, %rd104;
	add.s64 	%rd14, %rd3, %rd104;
	add.s64 	%rd15, %rd1, %rd104;
	setp.eq.s32 	%p4, %r1, %r2;
	@%p4 bra 	$L__BB7_47;
	setp.lt.s32 	%p5, %r49, 1;
	@%p5 bra 	$L__BB7_60;
	and.b32  	%r10, %r49, 7;
	setp.lt.u32 	%p6, %r49, 8;
	mov.b32 	%r213, 0;
	@%p6 bra 	$L__BB7_26;
	and.b32  	%r213, %r49, 2147483640;
	mov.b32 	%r207, 0;
$L__BB7_9:
	.pragma "nounroll";
	shl.b32 	%r53, %r207, 7;
	add.s32 	%r21, %r53, %r4;
	setp.ge.s32 	%p7, %r21, %r2;
	@%p7 bra 	$L__BB7_11;
	mul.wide.u32 	%rd43, %r21, 4;
	add.s64 	%rd44, %rd13, %rd43;
	ld.global.u32 	%r54, [%rd44];
	add.s64 	%rd45, %rd14, %rd43;
	ld.global.u32 	%r55, [%rd45];
	add.s32 	%r56, %r55, %r54;
	add.s64 	%rd46, %rd15, %rd43;
	st.global.u32 	[%rd46], %r56;
$L__BB7_11:
	add.s32 	%r57, %r21, 128;
	setp.ge.s32 	%p8, %r57, %r2;
	mul.wide.s32 	%rd47, %r57, 4;
	add.s64 	%rd24, %rd13, %rd47;
	add.s64 	%rd25, %rd14, %rd47;
	add.s64 	%rd26, %rd15, %rd47;
	@%p8 bra 	$L__BB7_13;
	ld.global.u32 	%r58, [%rd24];
	ld.global.u32 	%r59, [%rd25];
	add.s32 	%r60, %r59, %r58;
	st.global.u32 	[%rd26], %r60;
$L__BB7_13:
	add.s32 	%r61, %r21, 256;
	setp.ge.s32 	%p9, %r61, %r2;
	@%p9 bra 	$L__BB7_15;
	ld.global.u32 	%r62, [%rd24+512];
	ld.global.u32 	%r63, [%rd25+512];
	add.s32 	%r64, %r63, %r62;
	st.global.u32 	[%rd26+512], %r64;
$L__BB7_15:
	add.s32 	%r65, %r21, 384;
	setp.ge.s32 	%p10, %r65, %r2;
	@%p10 bra 	$L__BB7_17;
	ld.global.u32 	%r66, [%rd24+1024];
	ld.global.u32 	%r67, [%rd25+1024];
	add.s32 	%r68, %r67, %r66;
	st.global.u32 	[%rd26+1024], %r68;
$L__BB7_17:
	add.s32 	%r69, %r21, 512;
	setp.ge.s32 	%p11, %r69, %r2;
	@%p11 bra 	$L__BB7_19;
	ld.global.u32 	%r70, [%rd24+1536];
	ld.global.u32 	%r71, [%rd25+1536];
	add.s32 	%r72, %r71, %r70;
	st.global.u32 	[%rd26+1536], %r72;
$L__BB7_19:
	add.s32 	%r73, %r21, 640;
	setp.ge.s32 	%p12, %r73, %r2;
	@%p12 bra 	$L__BB7_21;
	ld.global.u32 	%r74, [%rd24+2048];
	ld.global.u32 	%r75, [%rd25+2048];
	add.s32 	%r76, %r75, %r74;
	st.global.u32 	[%rd26+2048], %r76;
$L__BB7_21:
	add.s32 	%r77, %r21, 768;
	setp.ge.s32 	%p13, %r77, %r2;
	@%p13 bra 	$L__BB7_23;
	ld.global.u32 	%r78, [%rd24+2560];
	ld.global.u32 	%r79, [%rd25+2560];
	add.s32 	%r80, %r79, %r78;
	st.global.u32 	[%rd26+2560], %r80;
$L__BB7_23:
	add.s32 	%r81, %r21, 896;
	setp.ge.s32 	%p14, %r81, %r2;
	@%p14 bra 	$L__BB7_25;
	ld.global.u32 	%r82, [%rd24+3072];
	ld.global.u32 	%r83, [%rd25+3072];
	add.s32 	%r84, %r83, %r82;
	st.global.u32 	[%rd26+3072], %r84;
$L__BB7_25:
	add.s32 	%r207, %r207, 8;
	setp.eq.s32 	%p15, %r207, %r213;
	@%p15 bra 	$L__BB7_26;
	bra.uni 	$L__BB7_9;
$L__BB7_26:
	setp.eq.s32 	%p16, %r10, 0;
	@%p16 bra 	$L__BB7_60;
	and.b32  	%r37, %r49, 3;
	setp.lt.u32 	%p17, %r10, 4;
	@%p17 bra 	$L__BB7_37;
	shl.b32 	%r85, %r213, 7;
	add.s32 	%r38, %r85, %r4;
	setp.ge.s32 	%p18, %r38, %r2;
	@%p18 bra 	$L__BB7_30;
	mul.wide.s32 	%rd48, %r38, 4;
	add.s64 	%rd49, %rd13, %rd48;
	ld.global.u32 	%r86, [%rd49];
	add.s64 	%rd50, %rd14, %rd48;
	ld.global.u32 	%r87, [%rd50];
	add.s32 	%r88, %r87, %r86;
	add.s64 	%rd51, %rd15, %rd48;
	st.global.u32 	[%rd51], %r88;
$L__BB7_30:
	add.s32 	%r39, %r38, 128;
	setp.ge.s32 	%p19, %r39, %r2;
	@%p19 bra 	$L__BB7_32;
	mul.wide.s32 	%rd52, %r39, 4;
	add.s64 	%rd53, %rd13, %rd52;
	ld.global.u32 	%r89, [%rd53];
	add.s64 	%rd54, %rd14, %rd52;
	ld.global.u32 	%r90, [%rd54];
	add.s32 	%r91, %r90, %r89;
	add.s64 	%rd55, %rd15, %rd52;
	st.global.u32 	[%rd55], %r91;
$L__BB7_32:
	add.s32 	%r40, %r38, 256;
	setp.ge.s32 	%p20, %r40, %r2;
	@%p20 bra 	$L__BB7_34;
	mul.wide.s32 	%rd56, %r40, 4;
	add.s64 	%rd57, %rd13, %rd56;
	ld.global.u32 	%r92, [%rd57];
	add.s64 	%rd58, %rd14, %rd56;
	ld.global.u32 	%r93, [%rd58];
	add.s32 	%r94, %r93, %r92;
	add.s64 	%rd59, %rd15, %rd56;
	st.global.u32 	[%rd59], %r94;
$L__BB7_34:
	add.s32 	%r41, %r38, 384;
	setp.ge.s32 	%p21, %r41, %r2;
	@%p21 bra 	$L__BB7_36;
	mul.wide.s32 	%rd60, %r41, 4;
	add.s64 	%rd61, %rd13, %rd60;
	ld.global.u32 	%r95, [%rd61];
	add.s64 	%rd62, %rd14, %rd60;
	ld.global.u32 	%r96, [%rd62];
	add.s32 	%r97, %r96, %r95;
	add.s64 	%rd63, %rd15, %rd60;
	st.global.u32 	[%rd63], %r97;
$L__BB7_36:
	add.s32 	%r213, %r213, 4;
$L__BB7_37:
	setp.eq.s32 	%p22, %r37, 0;
	@%p22 bra 	$L__BB7_60;
	setp.eq.s32 	%p23, %r37, 1;
	@%p23 bra 	$L__BB7_44;
	shl.b32 	%r98, %r213, 7;
	add.s32 	%r44, %r98, %r4;
	setp.ge.s32 	%p24, %r44, %r2;
	@%p24 bra 	$L__BB7_41;
	mul.wide.s32 	%rd64, %r44, 4;
	add.s64 	%rd65, %rd13, %rd64;
	ld.global.u32 	%r99, [%rd65];
	add.s64 	%rd66, %rd14, %rd64;
	ld.global.u32 	%r100, [%rd66];
	add.s32 	%r101, %r100, %r99;
	add.s64 	%rd67, %rd15, %rd64;
	st.global.u32 	[%rd67], %r101;
$L__BB7_41:
	add.s32 	%r45, %r44, 128;
	setp.ge.s32 	%p25, %r45, %r2;
	@%p25 bra 	$L__BB7_43;
	mul.wide.s32 	%rd68, %r45, 4;
	add.s64 	%rd69, %rd13, %rd68;
	ld.global.u32 	%r102, [%rd69];
	add.s64 	%rd70, %rd14, %rd68;
	ld.global.u32 	%r103, [%rd70];
	add.s32 	%r104, %r103, %r102;
	add.s64 	%rd71, %rd15, %rd68;
	st.global.u32 	[%rd71], %r104;
$L__BB7_43:
	add.s32 	%r213, %r213, 2;
$L__BB7_44:
	and.b32  	%r105, %r49, 1;
	setp.eq.b32 	%p26, %r105, 1;
	not.pred 	%p27, %p26;
	@%p27 bra 	$L__BB7_60;
	shl.b32 	%r106, %r213, 7;
	add.s32 	%r48, %r106, %r4;
	setp.ge.s32 	%p28, %r48, %r2;
	@%p28 bra 	$L__BB7_60;
	mul.wide.s32 	%rd72, %r48, 4;
	add.s64 	%rd73, %rd13, %rd72;
	ld.global.u32 	%r107, [%rd73];
	add.s64 	%rd74, %rd14, %rd72;
	ld.global.u32 	%r108, [%rd74];
	add.s32 	%r109, %r108, %r107;
	add.s64 	%rd75, %rd15, %rd72;
	st.global.u32 	[%rd75], %r109;
	bra.uni 	$L__BB7_60;
$L__BB7_47:
	setp.lt.s32 	%p29, %r49, 1;
	@%p29 bra 	$L__BB7_60;
	and.b32  	%r12, %r49, 15;
	setp.lt.u32 	%p30, %r49, 16;
	mov.b32 	%r209, 0;
	@%p30 bra 	$L__BB7_51;
	and.b32  	%r209, %r49, 2147483632;
	neg.s32 	%r206, %r209;
	add.s64 	%rd76, %rd104, 1536;
	add.s32 	%r205, %r4, 1152;
	add.s64 	%rd17, %rd3, %rd76;
	add.s64 	%rd18, %rd1, %rd76;
	mul.wide.u32 	%rd77, %r4, 4;
	add.s64 	%rd78, %rd77, %rd2;
	add.s64 	%rd19, %rd78, 4096;
	add.s64 	%rd79, %rd77, 2048;
	add.s64 	%rd20, %rd3, %rd79;
	add.s64 	%rd21, %rd1, %rd79;
$L__BB7_50:
	.pragma "nounroll";
	mul.wide.s32 	%rd80, %r205, 4;
	shl.b64 	%rd81, %rd4, 2;
	add.s64 	%rd82, %rd81, %rd2;
	add.s64 	%rd83, %rd82, %rd80;
	add.s64 	%rd84, %rd17, %rd80;
	add.s64 	%rd85, %rd18, %rd80;
	add.s64 	%rd86, %rd19, %rd104;
	ld.global.u32 	%r111, [%rd86+-4096];
	add.s64 	%rd87, %rd20, %rd104;
	ld.global.u32 	%r112, [%rd87+-2048];
	add.s32 	%r113, %r112, %r111;
	add.s64 	%rd88, %rd21, %rd104;
	st.global.u32 	[%rd88+-2048], %r113;
	ld.global.u32 	%r114, [%rd86+-3584];
	ld.global.u32 	%r115, [%rd87+-1536];
	add.s32 	%r116, %r115, %r114;
	st.global.u32 	[%rd88+-1536], %r116;
	ld.global.u32 	%r117, [%rd86+-3072];
	ld.global.u32 	%r118, [%rd87+-1024];
	add.s32 	%r119, %r118, %r117;
	st.global.u32 	[%rd88+-1024], %r119;
	ld.global.u32 	%r120, [%rd86+-2560];
	ld.global.u32 	%r121, [%rd87+-512];
	add.s32 	%r122, %r121, %r120;
	st.global.u32 	[%rd88+-512], %r122;
	ld.global.u32 	%r123, [%rd86+-2048];
	ld.global.u32 	%r124, [%rd87];
	add.s32 	%r125, %r124, %r123;
	st.global.u32 	[%rd88], %r125;
	ld.global.u32 	%r126, [%rd86+-1536];
	ld.global.u32 	%r127, [%rd87+512];
	add.s32 	%r128, %r127, %r126;
	st.global.u32 	[%rd88+512], %r128;
	ld.global.u32 	%r129, [%rd86+-1024];
	ld.global.u32 	%r130, [%rd87+1024];
	add.s32 	%r131, %r130, %r129;
	st.global.u32 	[%rd88+1024], %r131;
	ld.global.u32 	%r132, [%rd86+-512];
	ld.global.u32 	%r133, [%rd87+1536];
	add.s32 	%r134, %r133, %r132;
	st.global.u32 	[%rd88+1536], %r134;
	ld.global.u32 	%r135, [%rd86];
	ld.global.u32 	%r136, [%rd87+2048];
	add.s32 	%r137, %r136, %r135;
	st.global.u32 	[%rd88+2048], %r137;
	ld.global.u32 	%r138, [%rd83];
	ld.global.u32 	%r139, [%rd84+-1536];
	add.s32 	%r140, %r139, %r138;
	st.global.u32 	[%rd85+-1536], %r140;
	ld.global.u32 	%r141, [%rd83+512];
	ld.global.u32 	%r142, [%rd84+-1024];
	add.s32 	%r143, %r142, %r141;
	st.global.u32 	[%rd85+-1024], %r143;
	ld.global.u32 	%r144, [%rd83+1024];
	ld.global.u32 	%r145, [%rd84+-512];
	add.s32 	%r146, %r145, %r144;
	st.global.u32 	[%rd85+-512], %r146;
	ld.global.u32 	%r147, [%rd83+1536];
	ld.global.u32 	%r148, [%rd84];
	add.s32 	%r149, %r148, %r147;
	st.global.u32 	[%rd85], %r149;
	ld.global.u32 	%r150, [%rd83+2048];
	ld.global.u32 	%r151, [%rd84+512];
	add.s32 	%r152, %r151, %r150;
	st.global.u32 	[%rd85+512], %r152;
	ld.global.u32 	%r153, [%rd83+2560];
	ld.global.u32 	%r154, [%rd84+1024];
	add.s32 	%r155, %r154, %r153;
	st.global.u32 	[%rd85+1024], %r155;
	ld.global.u32 	%r156, [%rd83+3072];
	ld.global.u32 	%r157, [%rd84+1536];
	add.s32 	%r158, %r157, %r156;
	st.global.u32 	[%rd85+1536], %r158;
	add.s32 	%r206, %r206, 16;
	add.s32 	%r205, %r205, 2048;
	add.s64 	%rd104, %rd104, 8192;
	setp.eq.s32 	%p31, %r206, 0;
	@%p31 bra 	$L__BB7_51;
	bra.uni 	$L__BB7_50;
$L__BB7_51:
	setp.eq.s32 	%p32, %r12, 0;
	@%p32 bra 	$L__BB7_60;
	and.b32  	%r24, %r49, 7;
	setp.lt.u32 	%p33, %r12, 8;
	@%p33 bra 	$L__BB7_54;
	shl.b32 	%r159, %r209, 7;
	add.s32 	%r160, %r159, %r4;
	mul.wide.s32 	%rd89, %r160, 4;
	add.s64 	%rd90, %rd13, %rd89;
	ld.global.u32 	%r161, [%rd90];
	add.s64 	%rd91, %rd14, %rd89;
	ld.global.u32 	%r162, [%rd91];
	add.s32 	%r163, %r162, %r161;
	add.s64 	%rd92, %rd15, %rd89;
	st.global.u32 	[%rd92], %r163;
	ld.global.u32 	%r164, [%rd90+512];
	ld.global.u32 	%r165, [%rd91+512];
	add.s32 	%r166, %r165, %r164;
	st.global.u32 	[%rd92+512], %r166;
	ld.global.u32 	%r167, [%rd90+1024];
	ld.global.u32 	%r168, [%rd91+1024];
	add.s32 	%r169, %r168, %r167;
	st.global.u32 	[%rd92+1024], %r169;
	ld.global.u32 	%r170, [%rd90+1536];
	ld.global.u32 	%r171, [%rd91+1536];
	add.s32 	%r172, %r171, %r170;
	st.global.u32 	[%rd92+1536], %r172;
	ld.global.u32 	%r173, [%rd90+2048];
	ld.global.u32 	%r174, [%rd91+2048];
	add.s32 	%r175, %r174, %r173;
	st.global.u32 	[%rd92+2048], %r175;
	ld.global.u32 	%r176, [%rd90+2560];
	ld.global.u32 	%r177, [%rd91+2560];
	add.s32 	%r178, %r177, %r176;
	st.global.u32 	[%rd92+2560], %r178;
	ld.global.u32 	%r179, [%rd90+3072];
	ld.global.u32 	%r180, [%rd91+3072];
	add.s32 	%r181, %r180, %r179;
	st.global.u32 	[%rd92+3072], %r181;
	ld.global.u32 	%r182, [%rd90+3584];
	ld.global.u32 	%r183, [%rd91+3584];
	add.s32 	%r184, %r183, %r182;
	st.global.u32 	[%rd92+3584], %r184;
	add.s32 	%r209, %r209, 8;
$L__BB7_54:
	setp.eq.s32 	%p34, %r24, 0;
	@%p34 bra 	$L__BB7_60;
	and.b32  	%r27, %r49, 3;
	setp.lt.u32 	%p35, %r24, 4;
	@%p35 bra 	$L__BB7_57;
	shl.b32 	%r185, %r209, 7;
	add.s32 	%r186, %r185, %r4;
	mul.wide.s32 	%rd93, %r186, 4;
	add.s64 	%rd94, %rd13, %rd93;
	ld.global.u32 	%r187, [%rd94];
	add.s64 	%rd95, %rd14, %rd93;
	ld.global.u32 	%r188, [%rd95];
	add.s32 	%r189, %r188, %r187;
	add.s64 	%rd96, %rd15, %rd93;
	st.global.u32 	[%rd96], %r189;
	ld.global.u32 	%r190, [%rd94+512];
	ld.global.u32 	%r191, [%rd95+512];
	add.s32 	%r192, %r191, %r190;
	st.global.u32 	[%rd96+512], %r192;
	ld.global.u32 	%r193, [%rd94+1024];
	ld.global.u32 	%r194, [%rd95+1024];
	add.s32 	%r195, %r194, %r193;
	st.global.u32 	[%rd96+1024], %r195;
	ld.global.u32 	%r196, [%rd94+1536];
	ld.global.u32 	%r197, [%rd95+1536];
	add.s32 	%r198, %r197, %r196;
	st.global.u32 	[%rd96+1536], %r198;
	add.s32 	%r209, %r209, 4;
$L__BB7_57:
	setp.eq.s32 	%p36, %r27, 0;
	@%p36 bra 	$L__BB7_60;
	shl.b64 	%rd97, %rd4, 2;
	add.s64 	%rd27, %rd1, %rd97;
	shl.b32 	%r199, %r209, 7;
	add.s32 	%r212, %r4, %r199;
	add.s64 	%rd28, %rd3, %rd97;
	add.s64 	%rd29, %rd2, %rd97;
	neg.s32 	%r211, %r27;
$L__BB7_59:
	.pragma "nounroll";
	mul.wide.s32 	%rd98, %r212, 4;
	add.s64 	%rd99, %rd27, %rd98;
	add.s64 	%rd100, %rd28, %rd98;
	add.s64 	%rd101, %rd29, %rd98;
	ld.global.u32 	%r200, [%rd101];
	ld.global.u32 	%r201, [%rd100];
	add.s32 	%r202, %r201, %r200;
	st.global.u32 	[%rd99], %r202;
	add.s32 	%r212, %r212, 128;
	add.s32 	%r211, %r211, 1;
	setp.eq.s32 	%p37, %r211, 0;
	@%p37 bra 	$L__BB7_60;
	bra.uni 	$L__BB7_59;
$L__BB7_60:
	ret;

}
	// .globl	_ZN3cub18CUB_300001_SM_10006detail6reduce28DeviceReduceSingleTileKernelINS2_10policy_hubIij11add_functorE10Policy1000EN6thrust24THRUST_300001_SM_1000_NS6detail15normal_iteratorINS9_10device_ptrIiEEEEPijS5_iiN4cuda3std3__410__identityEEEvT0_T1_T2_T3_T4_T6_
.visible .entry _ZN3cub18CUB_300001_SM_10006detail6reduce28DeviceReduceSingleTileKernelINS2_10policy_hubIij11add_functorE10Policy1000EN6thrust24THRUST_300001_SM_1000_NS6detail15normal_iteratorINS9_10device_ptrIiEEEEPijS5_iiN4cuda3std3__410__identityEEEvT0_T1_T2_T3_T4_T6_(
	.param .align 8 .b8 _ZN3cub18CUB_300001_SM_10006detail6reduce28DeviceReduceSingleTileKernelINS2_10policy_hubIij11add_functorE10Policy1000EN6thrust24THRUST_300001_SM_1000_NS6detail15normal_iteratorINS9_10device_ptrIiEEEEPijS5_iiN4cuda3std3__410__identityEEEvT0_T1_T2_T3_T4_T6__param_0[8],
	.param .u64 .ptr .align 1 _ZN3cub18CUB_300001_SM_10006detail6reduce28DeviceReduceSingleTileKernelINS2_10policy_hubIij11add_functorE10Policy1000EN6thrust24THRUST_300001_SM_1000_NS6detail15normal_iteratorINS9_10device_ptrIiEEEEPijS5_iiN4cuda3std3__410__identityEEEvT0_T1_T2_T3_T4_T6__param_1,
	.param .u32 _ZN3cub18CUB_300001_SM_10006detail6reduce28DeviceReduceSingleTileKernelINS2_10policy_hubIij11add_functorE10Policy1000EN6thrust24THRUST_300001_SM_1000_NS6detail15normal_iteratorINS9_10device_ptrIiEEEEPijS5_iiN4cuda3std3__410__identityEEEvT0_T1_T2_T3_T4_T6__param_2,
	.param .align 1 .b8 _ZN3cub18CUB_300001_SM_10006detail6reduce28DeviceReduceSingleTileKernelINS2_10policy_hubIij11add_functorE10Policy1000EN6thrust24THRUST_300001_SM_1000_NS6detail15normal_iteratorINS9_10device_ptrIiEEEEPijS5_iiN4cuda3std3__410__identityEEEvT0_T1_T2_T3_T4_T6__param_3[1],
	.param .u32 _ZN3cub18CUB_300001_SM_10006detail6reduce28DeviceReduceSingleTileKernelINS2_10policy_hubIij11add_functorE10Policy1000EN6thrust24THRUST_300001_SM_1000_NS6detail15normal_iteratorINS9_10device_ptrIiEEEEPijS5_iiN4cuda3std3__410__identityEEEvT0_T1_T2_T3_T4_T6__param_4,
	.param .align 1 .b8 _ZN3cub18CUB_300001_SM_10006detail6reduce28DeviceReduceSingleTileKernelINS2_10policy_hubIij11add_functorE10Policy1000EN6thrust24THRUST_300001_SM_1000_NS6detail15normal_iteratorINS9_10device_ptrIiEEEEPijS5_iiN4cuda3std3__410__identityEEEvT0_T1_T2_T3_T4_T6__param_5[1]
)
.maxntid 256
.minnctapersm 1
{
	.reg .pred 	%p<60>;
	.reg .b32 	%r<512>;
	.reg .b64 	%rd<84>;
	// demoted variable
	.shared .align 4 .b8 _ZZN3cub18CUB_300001_SM_10006detail6reduce28DeviceReduceSingleTileKernelINS2_10policy_hubIij11add_functorE10Policy1000EN6thrust24THRUST_300001_SM_1000_NS6detail15normal_iteratorINS9_10device_ptrIiEEEEPijS5_iiN4cuda3std3__410__identityEEEvT0_T1_T2_T3_T4_T6_E12temp_storage[44];
	ld.param.u64 	%rd9, [_ZN3cub18CUB_300001_SM_10006detail6reduce28DeviceReduceSingleTileKernelINS2_10policy_hubIij11add_functorE10Policy1000EN6thrust24THRUST_300001_SM_1000_NS6detail15normal_iteratorINS9_10device_ptrIiEEEEPijS5_iiN4cuda3std3__410__identityEEEvT0_T1_T2_T3_T4_T6__param_0];
	ld.param.u64 	%rd10, [_ZN3cub18CUB_300001_SM_10006detail6reduce28DeviceReduceSingleTileKernelINS2_10policy_hubIij11add_functorE10Policy1000EN6thrust24THRUST_300001_SM_1000_NS6detail15normal_iteratorINS9_10device_ptrIiEEEEPijS5_iiN4cuda3std3__410__identityEEEvT0_T1_T2_T3_T4_T6__param_1];
	ld.param.u32 	%r104, [_ZN3cub18CUB_300001_SM_10006detail6reduce28DeviceReduceSingleTileKernelINS2_10policy_hubIij11add_functorE10Policy1000EN6thrust24THRUST_300001_SM_1000_NS6detail15normal_iteratorINS9_10device_ptrIiEEEEPijS5_iiN4cuda3std3__410__identityEEEvT0_T1_T2_T3_T4_T6__param_2];
	ld.param.u32 	%r105, [_ZN3cub18CUB_300001_SM_10006detail6reduce28DeviceReduceSingleTileKernelINS2_10policy_hubIij11add_functorE10Policy1000EN6thrust24THRUST_300001_SM_1000_NS6detail15normal_iteratorINS9_10device_ptrIiEEEEPijS5_iiN4cuda3std3__410__identityEEEvT0_T1_T2_T3_T4_T6__param_4];
	cvta.to.global.u64 	%rd1, %rd10;
	setp.ne.s32 	%p1, %r104, 0;
	@%p1 bra 	$L__BB8_3;
	mov.u32 	%r470, %tid.x;
	setp.ne.s32 	%p59, %r470, 0;
	@%p59 bra 	$L__BB8_60;
	st.global.u32 	[%rd1], %r105;
	bra.uni 	$L__BB8_60;
$L__BB8_3:
	cvta.to.global.u64 	%rd2, %rd9;
	setp.gt.u32 	%p2, %r104, 4095;
	@%p2 bra 	$L__BB8_35;
	mov.u32 	%r1, %tid.x;
	setp.ge.u32 	%p24, %r1, %r104;
	mov.b32 	%r487, 0;
	mov.u32 	%r477, %r1;
	@%p24 bra 	$L__BB8_6;
	mul.wide.u32 	%rd73, %r1, 4;
	add.s64 	%rd74, %rd2, %rd73;
	ld.global.u32 	%r487, [%rd74];
	add.s32 	%r477, %r1, 256;
$L__BB8_6:
	setp.ge.u32 	%p25, %r477, %r104;
	@%p25 bra 	$L__BB8_19;
	not.b32 	%r311, %r477;
	add.s32 	%r312, %r104, %r311;
	shr.u32 	%r313, %r312, 8;
	add.s32 	%r6, %r313, 1;
	and.b32  	%r7, %r6, 15;
	setp.lt.u32 	%p26, %r312, 3840;
	@%p26 bra 	$L__BB8_10;
	and.b32  	%r314, %r6, 33554416;
	neg.s32 	%r473, %r314;
	mul.wide.u32 	%rd75, %r477, 4;
	add.s64 	%rd76, %rd75, %rd2;
	add.s64 	%rd82, %rd76, 8192;
$L__BB8_9:
	.pragma "nounroll";
	ld.global.u32 	%r315, [%rd82+-8192];
	add.s32 	%r316, %r315, %r487;
	ld.global.u32 	%r317, [%rd82+-7168];
	add.s32 	%r318, %r317, %r316;
	ld.global.u32 	%r319, [%rd82+-6144];
	add.s32 	%r320, %r319, %r318;
	ld.global.u32 	%r321, [%rd82+-5120];
	add.s32 	%r322, %r321, %r320;
	ld.global.u32 	%r323, [%rd82+-4096];
	add.s32 	%r324, %r323, %r322;
	ld.global.u32 	%r325, [%rd82+-3072];
	add.s32 	%r326, %r325, %r324;
	ld.global.u32 	%r327, [%rd82+-2048];
	add.s32 	%r328, %r327, %r326;
	ld.global.u32 	%r329, [%rd82+-1024];
	add.s32 	%r330, %r329, %r328;
	ld.global.u32 	%r331, [%rd82];
	add.s32 	%r332, %r331, %r330;
	ld.global.u32 	%r333, [%rd82+1024];
	add.s32 	%r334, %r333, %r332;
	ld.global.u32 	%r335, [%rd82+2048];
	add.s32 	%r336, %r335, %r334;
	ld.global.u32 	%r337, [%rd82+3072];
	add.s32 	%r338, %r337, %r336;
	ld.global.u32 	%r339, [%rd82+4096];
	add.s32 	%r340, %r339, %r338;
	ld.global.u32 	%r341, [%rd82+5120];
	add.s32 	%r342, %r341, %r340;
	ld.global.u32 	%r343, [%rd82+6144];
	add.s32 	%r344, %r343, %r342;
	ld.global.u32 	%r345, [%rd82+7168];
	add.s32 	%r487, %r345, %r344;
	add.s32 	%r477, %r477, 4096;
	add.s32 	%r473, %r473, 16;
	add.s64 	%rd82, %rd82, 16384;
	setp.ne.s32 	%p27, %r473, 0;
	@%p27 bra 	$L__BB8_9;
$L__BB8_10:
	setp.eq.s32 	%p28, %r7, 0;
	@%p28 bra 	$L__BB8_19;
	and.b32  	%r18, %r6, 7;
	setp.lt.u32 	%p29, %r7, 8;
	@%p29 bra 	$L__BB8_13;
	mul.wide.u32 	%rd77, %r477, 4;
	add.s64 	%rd78, %rd2, %rd77;
	ld.global.u32 	%r347, [%rd78];
	add.s32 	%r348, %r347, %r487;
	ld.global.u32 	%r349, [%rd78+1024];
	add.s32 	%r350, %r349, %r348;
	ld.global.u32 	%r351, [%rd78+2048];
	add.s32 	%r352, %r351, %r350;
	ld.global.u32 	%r353, [%rd78+3072];
	add.s32 	%r354, %r353, %r352;
	ld.global.u32 	%r355, [%rd78+4096];
	add.s32 	%r356, %r355, %r354;
	ld.global.u32 	%r357, [%rd78+5120];
	add.s32 	%r358, %r357, %r356;
	ld.global.u32 	%r359, [%rd78+6144];
	add.s32 	%r360, %r359, %r358;
	ld.global.u32 	%r361, [%rd78+7168];
	add.s32 	%r487, %r361, %r360;
	add.s32 	%r477, %r477, 2048;
$L__BB8_13:
	setp.eq.s32 	%p30, %r18, 0;
	@%p30 bra 	$L__BB8_19;
	and.b32  	%r24, %r6, 3;
	setp.lt.u32 	%p31, %r18, 4;
	@%p31 bra 	$L__BB8_16;
	mul.wide.u32 	%rd79, %r477, 4;
	add.s64 	%rd80, %rd2, %rd79;
	ld.global.u32 	%r363, [%rd80];
	add.s32 	%r364, %r363, %r487;
	ld.global.u32 	%r365, [%rd80+1024];
	add.s32 	%r366, %r365, %r364;
	ld.global.u32 	%r367, [%rd80+2048];
	add.s32 	%r368, %r367, %r366;
	ld.global.u32 	%r369, [%rd80+3072];
	add.s32 	%r487, %r369, %r368;
	add.s32 	%r477, %r477, 1024;
$L__BB8_16:
	setp.eq.s32 	%p32, %r24, 0;
	@%p32 bra 	$L__BB8_19;
	mul.wide.u32 	%rd81, %r477, 4;
	add.s64 	%rd83, %rd2, %rd81;
	neg.s32 	%r485, %r24;
$L__BB8_18:
	.pragma "nounroll";
	ld.global.u32 	%r370, [%rd83];
	add.s32 	%r487, %r370, %r487;
	add.s64 	%rd83, %rd83, 1024;
	add.s32 	%r485, %r485, 1;
	setp.ne.s32 	%p33, %r485, 0;
	@%p33 bra 	$L__BB8_18;
$L__BB8_19:
	setp.lt.u32 	%p34, %r104, 256;
	@%p34 bra 	$L__BB8_25;
	// begin inline asm
	mov.u32 %r421, %laneid;
	// end inline asm
	mov.b32 	%r424, 1;
	mov.b32 	%r445, 31;
	mov.b32 	%r446, -1;
	// begin inline asm
	shfl.sync.down.b32 %r422, %r487, %r424, %r445, %r446;
	// end inline asm
	setp.gt.s32 	%p51, %r421, 30;
	selp.b32 	%r447, 0, %r422, %p51;
	add.s32 	%r428, %r447, %r487;
	mov.b32 	%r429, 2;
	// begin inline asm
	shfl.sync.down.b32 %r427, %r428, %r429, %r445, %r446;
	// end inline asm
	setp.gt.s32 	%p52, %r421, 29;
	selp.b32 	%r448, 0, %r427, %p52;
	add.s32 	%r433, %r428, %r448;
	mov.b32 	%r434, 4;
	// begin inline asm
	shfl.sync.down.b32 %r432, %r433, %r434, %r445, %r446;
	// end inline asm
	setp.gt.s32 	%p53, %r421, 27;
	selp.b32 	%r449, 0, %r432, %p53;
	add.s32 	%r438, %r433, %r449;
	mov.b32 	%r439, 8;
	// begin inline asm
	shfl.sync.down.b32 %r437, %r438, %r439, %r445, %r446;
	// end inline asm
	setp.gt.s32 	%p54, %r421, 23;
	selp.b32 	%r450, 0, %r437, %p54;
	add.s32 	%r511, %r438, %r450;
	mov.b32 	%r444, 16;
	// begin inline asm
	shfl.sync.down.b32 %r442, %r511, %r444, %r445, %r446;
	// end inline asm
	setp.gt.s32 	%p55, %r421, 15;
	@%p55 bra 	$L__BB8_23;
	add.s32 	%r511, %r511, %r442;
	setp.ne.s32 	%p56, %r421, 0;
	@%p56 bra 	$L__BB8_23;
	shr.u32 	%r451, %r1, 3;
	and.b32  	%r452, %r451, 124;
	mov.u32 	%r453, _ZZN3cub18CUB_300001_SM_10006detail6reduce28DeviceReduceSingleTileKernelINS2_10policy_hubIij11add_functorE10Policy1000EN6thrust24THRUST_300001_SM_1000_NS6detail15normal_iteratorINS9_10device_ptrIiEEEEPijS5_iiN4cuda3std3__410__identityEEEvT0_T1_T2_T3_T4_T6_E12temp_storage;
	add.s32 	%r454, %r453, %r452;
	st.shared.u32 	[%r454+8], %r511;
$L__BB8_23:
	bar.sync 	0;
	setp.ne.s32 	%p57, %r1, 0;
	@%p57 bra 	$L__BB8_58;
	ld.shared.u32 	%r455, [_ZZN3cub18CUB_300001_SM_10006detail6reduce28DeviceReduceSingleTileKernelINS2_10policy_hubIij11add_functorE10Policy1000EN6thrust24THRUST_300001_SM_1000_NS6detail15normal_iteratorINS9_10device_ptrIiEEEEPijS5_iiN4cuda3std3__410__identityEEEvT0_T1_T2_T3_T4_T6_E12temp_storage+12];
	add.s32 	%r456, %r455, %r511;
	ld.shared.u32 	%r457, [_ZZN3cub18CUB_300001_SM_10006detail6reduce28DeviceReduceSingleTileKernelINS2_10policy_hubIij11add_functorE10Policy1000EN6thrust24THRUST_300001_SM_1000_NS6detail15normal_iteratorINS9_10device_ptrIiEEEEPijS5_iiN4cuda3std3__410__identityEEEvT0_T1_T2_T3_T4_T6_E12temp_storage+16];
	add.s32 	%r458, %r456, %r457;
	ld.shared.u32 	%r459, [_ZZN3cub18CUB_300001_SM_10006detail6reduce28DeviceReduceSingleTileKernelINS2_10policy_hubIij11add_functorE10Policy1000EN6thrust24THRUST_300001_SM_1000_NS6detail15normal_iteratorINS9_10device_ptrIiEEEEPijS5_iiN4cuda3std3__410__identityEEEvT0_T1_T2_T3_T4_T6_E12temp_storage+20];
	add.s32 	%r460, %r458, %r459;
	ld.shared.u32 	%r461, [_ZZN3cub18CUB_300001_SM_10006detail6reduce28DeviceReduceSingleTileKernelINS2_10policy_hubIij11add_functorE10Policy1000EN6thrust24THRUST_300001_SM_1000_NS6detail15normal_iteratorINS9_10device_ptrIiEEEEPijS5_iiN4cuda3std3__410__identityEEEvT0_T1_T2_T3_T4_T6_E12temp_storage+24];
	add.s32 	%r462, %r460, %r461;
	ld.shared.u32 	%r463, [_ZZN3cub18CUB_300001_SM_10006detail6reduce28DeviceReduceSingleTileKernelINS2_10policy_hubIij11add_functorE10Policy1000EN6thrust24THRUST_300001_SM_1000_NS6detail15normal_iteratorINS9_10device_ptrIiEEEEPijS5_iiN4cuda3std3__410__identityEEEvT0_T1_T2_T3_T4_T6_E12temp_storage+28];
	add.s32 	%r464, %r462, %r463;
	ld.shared.u32 	%r465, [_ZZN3cub18CUB_300001_SM_10006detail6reduce28DeviceReduceSingleTileKernelINS2_10policy_hubIij11add_functorE10Policy1000EN6thrust24THRUST_300001_SM_1000_NS6detail15normal_iteratorINS9_10device_ptrIiEEEEPijS5_iiN4cuda3std3__410__identityEEEvT0_T1_T2_T3_T4_T6_E12temp_storage+32];
	add.s32 	%r466, %r464, %r465;
	ld.shared.u32 	%r467, [_ZZN3cub18CUB_300001_SM_10006detail6reduce28DeviceReduceSingleTileKernelINS2_10policy_hubIij11add_functorE10Policy1000EN6thrust24THRUST_300001_SM_1000_NS6detail15normal_iteratorINS9_10device_ptrIiEEEEPijS5_iiN4cuda3std3__410__identityEEEvT0_T1_T2_T3_T4_T6_E12temp_storage+36];
	add.s32 	%r511, %r466, %r467;
	bra.uni 	$L__BB8_58;
$L__BB8_25:
	// begin inline asm
	mov.u32 %r371, %laneid;
	// end inline asm
	and.b32  	%r397, %r1, 992;
	add.s32 	%r398, %r397, 32;
	setp.gt.u32 	%p35, %r398, %r104;
	not.b32 	%r399, %r397;
	add.s32 	%r400, %r104, %r399;
	selp.b32 	%r395, %r400, 31, %p35;
	mov.b32 	%r374, 1;
	mov.b32 	%r396, -1;
	// begin inline asm
	shfl.sync.down.b32 %r372, %r487, %r374, %r395, %r396;
	// end inline asm
	setp.lt.s32 	%p36, %r371, %r395;
	selp.b32 	%r401, %r372, 0, %p36;
	add.s32 	%r378, %r401, %r487;
	mov.b32 	%r379, 2;
	// begin inline asm
	shfl.sync.down.b32 %r377, %r378, %r379, %r395, %r396;
	// end inline asm
	add.s32 	%r402, %r371, 2;
	setp.gt.s32 	%p37, %r402, %r395;
	selp.b32 	%r403, 0, %r377, %p37;
	add.s32 	%r383, %r378, %r403;
	mov.b32 	%r384, 4;
	// begin inline asm
	shfl.sync.down.b32 %r382, %r383, %r384, %r395, %r396;
	// end inline asm
	add.s32 	%r404, %r371, 4;
	setp.gt.s32 	%p38, %r404, %r395;
	selp.b32 	%r405, 0, %r382, %p38;
	add.s32 	%r388, %r383, %r405;
	mov.b32 	%r389, 8;
	// begin inline asm
	shfl.sync.down.b32 %r387, %r388, %r389, %r395, %r396;
	// end inline asm
	add.s32 	%r406, %r371, 8;
	setp.gt.s32 	%p39, %r406, %r395;
	selp.b32 	%r407, 0, %r387, %p39;
	add.s32 	%r393, %r388, %r407;
	mov.b32 	%r394, 16;
	// begin inline asm
	shfl.sync.down.b32 %r392, %r393, %r394, %r395, %r396;
	// end inline asm
	add.s32 	%r408, %r371, 16;
	setp.gt.s32 	%p40, %r408, %r395;
	selp.b32 	%r409, 0, %r392, %p40;
	add.s32 	%r511, %r393, %r409;
	setp.ne.s32 	%p41, %r371, 0;
	@%p41 bra 	$L__BB8_27;
	shr.u32 	%r410, %r1, 3;
	and.b32  	%r411, %r410, 124;
	mov.u32 	%r412, _ZZN3cub18CUB_300001_SM_10006detail6reduce28DeviceReduceSingleTileKernelINS2_10policy_hubIij11add_functorE10Policy1000EN6thrust24THRUST_300001_SM_1000_NS6detail15normal_iteratorINS9_10device_ptrIiEEEEPijS5_iiN4cuda3std3__410__identityEEEvT0_T1_T2_T3_T4_T6_E12temp_storage;
	add.s32 	%r413, %r412, %r411;
	st.shared.u32 	[%r413+8], %r511;
$L__BB8_27:
	bar.sync 	0;
	setp.ne.s32 	%p42, %r1, 0;
	setp.lt.u32 	%p43, %r104, 33;
	or.pred  	%p44, %p42, %p43;
	@%p44 bra 	$L__BB8_58;
	ld.shared.u32 	%r414, [_ZZN3cub18CUB_300001_SM_10006detail6reduce28DeviceReduceSingleTileKernelINS2_10policy_hubIij11add_functorE10Policy1000EN6thrust24THRUST_300001_SM_1000_NS6detail15normal_iteratorINS9_10device_ptrIiEEEEPijS5_iiN4cuda3std3__410__identityEEEvT0_T1_T2_T3_T4_T6_E12temp_storage+12];
	add.s32 	%r511, %r414, %r511;
	setp.lt.u32 	%p45, %r104, 65;
	@%p45 bra 	$L__BB8_58;
	ld.shared.u32 	%r415, [_ZZN3cub18CUB_300001_SM_10006detail6reduce28DeviceReduceSingleTileKernelINS2_10policy_hubIij11add_functorE10Policy1000EN6thrust24THRUST_300001_SM_1000_NS6detail15normal_iteratorINS9_10device_ptrIiEEEEPijS5_iiN4cuda3std3__410__identityEEEvT0_T1_T2_T3_T4_T6_E12temp_storage+16];
	add.s32 	%r511, %r415, %r511;
	setp.lt.u32 	%p46, %r104, 97;
	@%p46 bra 	$L__BB8_58;
	ld.shared.u32 	%r416, [_ZZN3cub18CUB_300001_SM_10006detail6reduce28DeviceReduceSingleTileKernelINS2_10policy_hubIij11add_functorE10Policy1000EN6thrust24THRUST_300001_SM_1000_NS6detail15normal_iteratorINS9_10device_ptrIiEEEEPijS5_iiN4cuda3std3__410__identityEEEvT0_T1_T2_T3_T4_T6_E12temp_storage+20];
	add.s32 	%r511, %r416, %r511;
	setp.lt.u32 	%p47, %r104, 129;
	@%p47 bra 	$L__BB8_58;
	ld.shared.u32 	%r417, [_ZZN3cub18CUB_300001_SM_10006detail6reduce28DeviceReduceSingleTileKernelINS2_10policy_hubIij11add_functorE10Policy1000EN6thrust24THRUST_300001_SM_1000_NS6detail15normal_iteratorINS9_10device_ptrIiEEEEPijS5_iiN4cuda3std3__410__identityEEEvT0_T1_T2_T3_T4_T6_E12temp_storage+24];
	add.s32 	%r511, %r417, %r511;
	setp.lt.u32 	%p48, %r104, 161;
	@%p48 bra 	$L__BB8_58;
	ld.shared.u32 	%r418, [_ZZN3cub18CUB_300001_SM_10006detail6reduce28DeviceReduceSingleTileKernelINS2_10policy_hubIij11add_functorE10Policy1000EN6thrust24THRUST_300001_SM_1000_NS6detail15normal_iteratorINS9_10device_ptrIiEEEEPijS5_iiN4cuda3std3__410__identityEEEvT0_T1_T2_T3_T4_T6_E12temp_storage+28];
	add.s32 	%r511, %r418, %r511;
	setp.lt.u32 	%p49, %r104, 193;
	@%p49 bra 	$L__BB8_58;
	ld.shared.u32 	%r419, [_ZZN3cub18CUB_300001_SM_10006detail6reduce28DeviceReduceSingleTileKernelINS2_10policy_hubIij11add_functorE10Policy1000EN6thrust24THRUST_300001_SM_1000_NS6detail15normal_iteratorINS9_10device_ptrIiEEEEPijS5_iiN4cuda3std3__410__identityEEEvT0_T1_T2_T3_T4_T6_E12temp_storage+32];
	add.s32 	%r511, %r419, %r511;
	setp.lt.u32 	%p50, %r104, 225;
	@%p50 bra 	$L__BB8_58;
	ld.shared.u32 	%r420, [_ZZN3cub18CUB_300001_SM_10006detail6reduce28DeviceReduceSingleTileKernelINS2_10policy_hubIij11add_functorE10Policy1000EN6thrust24THRUST_300001_SM_1000_NS6detail15normal_iteratorINS9_10device_ptrIiEEEEPijS5_iiN4cuda3std3__410__identityEEEvT0_T1_T2_T3_T4_T6_E12temp_storage+36];
	add.s32 	%r511, %r420, %r511;
	bra.uni 	$L__BB8_58;
$L__BB8_35:
	mov.u32 	%r50, %tid.x;
	mul.wide.u32 	%rd11, %r50, 4;
	add.s64 	%rd12, %rd2, %rd11;
	ld.global.u32 	%r107, [%rd12];
	ld.global.u32 	%r108, [%rd12+1024];
	ld.global.u32 	%r109, [%rd12+2048];
	ld.global.u32 	%r110, [%rd12+3072];
	ld.global.u32 	%r111, [%rd12+4096];
	ld.global.u32 	%r112, [%rd12+5120];
	ld.global.u32 	%r113, [%rd12+6144];
	ld.global.u32 	%r114, [%rd12+7168];
	ld.global.u32 	%r115, [%rd12+8192];
	ld.global.u32 	%r116, [%rd12+9216];
	ld.global.u32 	%r117, [%rd12+10240];
	ld.global.u32 	%r118, [%rd12+11264];
	ld.global.u32 	%r119, [%rd12+12288];
	ld.global.u32 	%r120, [%rd12+13312];
	ld.global.u32 	%r121, [%rd12+14336];
	ld.global.u32 	%r122, [%rd12+15360];
	add.s32 	%r123, %r108, %r107;
	add.s32 	%r124, %r109, %r123;
	add.s32 	%r125, %r110, %r124;
	add.s32 	%r126, %r111, %r125;
	add.s32 	%r127, %r112, %r126;
	add.s32 	%r128, %r113, %r127;
	add.s32 	%r129, %r114, %r128;
	add.s32 	%r130, %r115, %r129;
	add.s32 	%r131, %r116, %r130;
	add.s32 	%r132, %r117, %r131;
	add.s32 	%r133, %r118, %r132;
	add.s32 	%r134, %r119, %r133;
	add.s32 	%r135, %r120, %r134;
	add.s32 	%r136, %r121, %r135;
	add.s32 	%r509, %r122, %r136;
	add.s32 	%r52, %r104, -4096;
	setp.lt.u32 	%p3, %r52, 4096;
	mov.b32 	%r491, 4096;
	@%p3 bra 	$L__BB8_39;
	mov.b32 	%r491, 4096;
$L__BB8_37:
	add.s32 	%r138, %r50, %r491;
	mul.wide.u32 	%rd13, %r138, 4;
	add.s64 	%rd14, %rd2, %rd13;
	ld.global.u32 	%r139, [%rd14];
	ld.global.u32 	%r140, [%rd14+1024];
	ld.global.u32 	%r141, [%rd14+2048];
	ld.global.u32 	%r142, [%rd14+3072];
	ld.global.u32 	%r143, [%rd14+4096];
	ld.global.u32 	%r144, [%rd14+5120];
	ld.global.u32 	%r145, [%rd14+6144];
	ld.global.u32 	%r146, [%rd14+7168];
	ld.global.u32 	%r147, [%rd14+8192];
	ld.global.u32 	%r148, [%rd14+9216];
	ld.global.u32 	%r149, [%rd14+10240];
	ld.global.u32 	%r150, [%rd14+11264];
	ld.global.u32 	%r151, [%rd14+12288];
	ld.global.u32 	%r152, [%rd14+13312];
	ld.global.u32 	%r153, [%rd14+14336];
	ld.global.u32 	%r154, [%rd14+15360];
	add.s32 	%r155, %r139, %r509;
	add.s32 	%r156, %r140, %r155;
	add.s32 	%r157, %r141, %r156;
	add.s32 	%r158, %r142, %r157;
	add.s32 	%r159, %r143, %r158;
	add.s32 	%r160, %r144, %r159;
	add.s32 	%r161, %r145, %r160;
	add.s32 	%r162, %r146, %r161;
	add.s32 	%r163, %r147, %r162;
	add.s32 	%r164, %r148, %r163;
	add.s32 	%r165, %r149, %r164;
	add.s32 	%r166, %r150, %r165;
	add.s32 	%r167, %r151, %r166;
	add.s32 	%r168, %r152, %r167;
	add.s32 	%r169, %r153, %r168;
	add.s32 	%r509, %r154, %r169;
	sub.s32 	%r170, %r104, %r491;
	setp.lt.u32 	%p4, %r170, 4096;
	@%p4 bra 	$L__BB8_53;
	add.s32 	%r491, %r491, 4096;
	setp.le.u32 	%p5, %r491, %r52;
	@%p5 bra 	$L__BB8_37;
$L__BB8_39:
	setp.le.u32 	%p6, %r104, %r491;
	sub.s32 	%r171, %r104, %r491;
	setp.ge.s32 	%p7, %r50, %r171;
	or.pred  	%p8, %p6, %p7;
	@%p8 bra 	$L__BB8_53;
	not.b32 	%r174, %r50;
	add.s32 	%r175, %r104, %r174;
	sub.s32 	%r176, %r175, %r491;
	shr.u32 	%r177, %r176, 8;
	add.s32 	%r59, %r177, 1;
	and.b32  	%r60, %r59, 15;
	setp.lt.u32 	%p9, %r176, 3840;
	mov.u32 	%r501, %r50;
	@%p9 bra 	$L__BB8_44;
	or.b32  	%r495, %r50, 2048;
	add.s32 	%r494, %r50, %r491;
	and.b32  	%r178, %r59, 33554416;
	neg.s32 	%r493, %r178;
$L__BB8_42:
	.pragma "nounroll";
	mul.wide.u32 	%rd15, %r494, 4;
	add.s64 	%rd16, %rd2, %rd15;
	ld.global.u32 	%r179, [%rd16];
	add.s32 	%r180, %r179, %r509;
	add.s32 	%r181, %r494, 256;
	mul.wide.u32 	%rd17, %r181, 4;
	add.s64 	%rd18, %rd2, %rd17;
	ld.global.u32 	%r182, [%rd18];
	add.s32 	%r183, %r182, %r180;
	add.s32 	%r184, %r494, 512;
	mul.wide.u32 	%rd19, %r184, 4;
	add.s64 	%rd20, %rd2, %rd19;
	ld.global.u32 	%r185, [%rd20];
	add.s32 	%r186, %r185, %r183;
	add.s32 	%r187, %r494, 768;
	mul.wide.u32 	%rd21, %r187, 4;
	add.s64 	%rd22, %rd2, %rd21;
	ld.global.u32 	%r188, [%rd22];
	add.s32 	%r189, %r188, %r186;
	add.s32 	%r190, %r494, 1024;
	mul.wide.u32 	%rd23, %r190, 4;
	add.s64 	%rd24, %rd2, %rd23;
	ld.global.u32 	%r191, [%rd24];
	add.s32 	%r192, %r191, %r189;
	add.s32 	%r193, %r494, 1280;
	mul.wide.u32 	%rd25, %r193, 4;
	add.s64 	%rd26, %rd2, %rd25;
	ld.global.u32 	%r194, [%rd26];
	add.s32 	%r195, %r194, %r192;
	add.s32 	%r196, %r494, 1536;
	mul.wide.u32 	%rd27, %r196, 4;
	add.s64 	%rd28, %rd2, %rd27;
	ld.global.u32 	%r197, [%rd28];
	add.s32 	%r198, %r197, %r195;
	add.s32 	%r199, %r494, 1792;
	mul.wide.u32 	%rd29, %r199, 4;
	add.s64 	%rd30, %rd2, %rd29;
	ld.global.u32 	%r200, [%rd30];
	add.s32 	%r201, %r200, %r198;
	add.s32 	%r202, %r494, 2048;
	mul.wide.u32 	%rd31, %r202, 4;
	add.s64 	%rd32, %rd2, %rd31;
	ld.global.u32 	%r203, [%rd32];
	add.s32 	%r204, %r203, %r201;
	add.s32 	%r205, %r494, 2304;
	mul.wide.u32 	%rd33, %r205, 4;
	add.s64 	%rd34, %rd2, %rd33;
	ld.global.u32 	%r206, [%rd34];
	add.s32 	%r207, %r206, %r204;
	add.s32 	%r208, %r494, 2560;
	mul.wide.u32 	%rd35, %r208, 4;
	add.s64 	%rd36, %rd2, %rd35;
	ld.global.u32 	%r209, [%rd36];
	add.s32 	%r210, %r209, %r207;
	add.s32 	%r211, %r494, 2816;
	mul.wide.u32 	%rd37, %r211, 4;
	add.s64 	%rd38, %rd2, %rd37;
	ld.global.u32 	%r212, [%rd38];
	add.s32 	%r213, %r212, %r210;
	add.s32 	%r214, %r494, 3072;
	mul.wide.u32 	%rd39, %r214, 4;
	add.s64 	%rd40, %rd2, %rd39;
	ld.global.u32 	%r215, [%rd40];
	add.s32 	%r216, %r215, %r213;
	add.s32 	%r217, %r494, 3328;
	mul.wide.u32 	%rd41, %r217, 4;
	add.s64 	%rd42, %rd2, %rd41;
	ld.global.u32 	%r218, [%rd42];
	add.s32 	%r219, %r218, %r216;
	add.s32 	%r220, %r494, 3584;
	mul.wide.u32 	%rd43, %r220, 4;
	add.s64 	%rd44, %rd2, %rd43;
	ld.global.u32 	%r221, [%rd44];
	add.s32 	%r222, %r221, %r219;
	add.s32 	%r223, %r494, 3840;
	mul.wide.u32 	%rd45, %r223, 4;
	add.s64 	%rd46, %rd2, %rd45;
	ld.global.u32 	%r224, [%rd46];
	add.s32 	%r509, %r224, %r222;
	add.s32 	%r495, %r495, 4096;
	add.s32 	%r494, %r494, 4096;
	add.s32 	%r493, %r493, 16;
	setp.ne.s32 	%p10, %r493, 0;
	@%p10 bra 	$L__BB8_42;
	add.s32 	%r501, %r495, -2048;
$L__BB8_44:
	setp.eq.s32 	%p11, %r60, 0;
	@%p11 bra 	$L__BB8_53;
	and.b32  	%r76, %r59, 7;
	setp.lt.u32 	%p12, %r60, 8;
	@%p12 bra 	$L__BB8_47;
	add.s32 	%r226, %r501, %r491;
	mul.wide.u32 	%rd47, %r226, 4;
	add.s64 	%rd48, %rd2, %rd47;
	ld.global.u32 	%r227, [%rd48];
	add.s32 	%r228, %r227, %r509;
	add.s32 	%r229, %r226, 256;
	mul.wide.u32 	%rd49, %r229, 4;
	add.s64 	%rd50, %rd2, %rd49;
	ld.global.u32 	%r230, [%rd50];
	add.s32 	%r231, %r230, %r228;
	add.s32 	%r232, %r226, 512;
	mul.wide.u32 	%rd51, %r232, 4;
	add.s64 	%rd52, %rd2, %rd51;
	ld.global.u32 	%r233, [%rd52];
	add.s32 	%r234, %r233, %r231;
	add.s32 	%r235, %r226, 768;
	mul.wide.u32 	%rd53, %r235, 4;
	add.s64 	%rd54, %rd2, %rd53;
	ld.global.u32 	%r236, [%rd54];
	add.s32 	%r237, %r236, %r234;
	add.s32 	%r238, %r226, 1024;
	mul.wide.u32 	%rd55, %r238, 4;
	add.s64 	%rd56, %rd2, %rd55;
	ld.global.u32 	%r239, [%rd56];
	add.s32 	%r240, %r239, %r237;
	add.s32 	%r241, %r226, 1280;
	mul.wide.u32 	%rd57, %r241, 4;
	add.s64 	%rd58, %rd2, %rd57;
	ld.global.u32 	%r242, [%rd58];
	add.s32 	%r243, %r242, %r240;
	add.s32 	%r244, %r226, 1536;
	mul.wide.u32 	%rd59, %r244, 4;
	add.s64 	%rd60, %rd2, %rd59;
	ld.global.u32 	%r245, [%rd60];
	add.s32 	%r246, %r245, %r243;
	add.s32 	%r247, %r226, 1792;
	mul.wide.u32 	%rd61, %r247, 4;
	add.s64 	%rd62, %rd2, %rd61;
	ld.global.u32 	%r248, [%rd62];
	add.s32 	%r509, %r248, %r246;
	add.s32 	%r501, %r501, 2048;
$L__BB8_47:
	setp.eq.s32 	%p13, %r76, 0;
	@%p13 bra 	$L__BB8_53;
	and.b32  	%r82, %r59, 3;
	setp.lt.u32 	%p14, %r76, 4;
	@%p14 bra 	$L__BB8_50;
	add.s32 	%r250, %r501, %r491;
	mul.wide.u32 	%rd63, %r250, 4;
	add.s64 	%rd64, %rd2, %rd63;
	ld.global.u32 	%r251, [%rd64];
	add.s32 	%r252, %r251, %r509;
	add.s32 	%r253, %r250, 256;
	mul.wide.u32 	%rd65, %r253, 4;
	add.s64 	%rd66, %rd2, %rd65;
	ld.global.u32 	%r254, [%rd66];
	add.s32 	%r255, %r254, %r252;
	add.s32 	%r256, %r250, 512;
	mul.wide.u32 	%rd67, %r256, 4;
	add.s64 	%rd68, %rd2, %rd67;
	ld.global.u32 	%r257, [%rd68];
	add.s32 	%r258, %r257, %r255;
	add.s32 	%r259, %r250, 768;
	mul.wide.u32 	%rd69, %r259, 4;
	add.s64 	%rd70, %rd2, %rd69;
	ld.global.u32 	%r260, [%rd70];
	add.s32 	%r509, %r260, %r258;
	add.s32 	%r501, %r501, 1024;
$L__BB8_50:
	setp.eq.s32 	%p15, %r82, 0;
	@%p15 bra 	$L__BB8_53;
	add.s32 	%r507, %r501, %r491;
	neg.s32 	%r506, %r82;
$L__BB8_52:
	.pragma "nounroll";
	mul.wide.u32 	%rd71, %r507, 4;
	add.s64 	%rd72, %rd2, %rd71;
	ld.global.u32 	%r261, [%rd72];
	add.s32 	%r509, %r261, %r509;
	add.s32 	%r507, %r507, 256;
	add.s32 	%r506, %r506, 1;
	setp.ne.s32 	%p16, %r506, 0;
	@%p16 bra 	$L__BB8_52;
$L__BB8_53:
	// begin inline asm
	mov.u32 %r262, %laneid;
	// end inline asm
	mov.b32 	%r265, 1;
	mov.b32 	%r286, 31;
	mov.b32 	%r287, -1;
	// begin inline asm
	shfl.sync.down.b32 %r263, %r509, %r265, %r286, %r287;
	// end inline asm
	setp.gt.s32 	%p17, %r262, 30;
	selp.b32 	%r288, 0, %r263, %p17;
	add.s32 	%r269, %r288, %r509;
	mov.b32 	%r270, 2;
	// begin inline asm
	shfl.sync.down.b32 %r268, %r269, %r270, %r286, %r287;
	// end inline asm
	setp.gt.s32 	%p18, %r262, 29;
	selp.b32 	%r289, 0, %r268, %p18;
	add.s32 	%r274, %r269, %r289;
	mov.b32 	%r275, 4;
	// begin inline asm
	shfl.sync.down.b32 %r273, %r274, %r275, %r286, %r287;
	// end inline asm
	setp.gt.s32 	%p19, %r262, 27;
	selp.b32 	%r290, 0, %r273, %p19;
	add.s32 	%r279, %r274, %r290;
	mov.b32 	%r280, 8;
	// begin inline asm
	shfl.sync.down.b32 %r278, %r279, %r280, %r286, %r287;
	// end inline asm
	setp.gt.s32 	%p20, %r262, 23;
	selp.b32 	%r291, 0, %r278, %p20;
	add.s32 	%r511, %r279, %r291;
	mov.b32 	%r285, 16;
	// begin inline asm
	shfl.sync.down.b32 %r283, %r511, %r285, %r286, %r287;
	// end inline asm
	setp.gt.s32 	%p21, %r262, 15;
	@%p21 bra 	$L__BB8_56;
	add.s32 	%r511, %r511, %r283;
	setp.ne.s32 	%p22, %r262, 0;
	@%p22 bra 	$L__BB8_56;
	shr.u32 	%r292, %r50, 3;
	and.b32  	%r293, %r292, 124;
	mov.u32 	%r294, _ZZN3cub18CUB_300001_SM_10006detail6reduce28DeviceReduceSingleTileKernelINS2_10policy_hubIij11add_functorE10Policy1000EN6thrust24THRUST_300001_SM_1000_NS6detail15normal_iteratorINS9_10device_ptrIiEEEEPijS5_iiN4cuda3std3__410__identityEEEvT0_T1_T2_T3_T4_T6_E12temp_storage;
	add.s32 	%r295, %r294, %r293;
	st.shared.u32 	[%r295+8], %r511;
$L__BB8_56:
	bar.sync 	0;
	setp.ne.s32 	%p23, %r50, 0;
	@%p23 bra 	$L__BB8_58;
	ld.shared.u32 	%r296, [_ZZN3cub18CUB_300001_SM_10006detail6reduce28DeviceReduceSingleTileKernelINS2_10policy_hubIij11add_functorE10Policy1000EN6thrust24THRUST_300001_SM_1000_NS6detail15normal_iteratorINS9_10device_ptrIiEEEEPijS5_iiN4cuda3std3__410__identityEEEvT0_T1_T2_T3_T4_T6_E12temp_storage+12];
	add.s32 	%r297, %r296, %r511;
	ld.shared.u32 	%r298, [_ZZN3cub18CUB_300001_SM_10006detail6reduce28DeviceReduceSingleTileKernelINS2_10policy_hubIij11add_functorE10Policy1000EN6thrust24THRUST_300001_SM_1000_NS6detail15normal_iteratorINS9_10device_ptrIiEEEEPijS5_iiN4cuda3std3__410__identityEEEvT0_T1_T2_T3_T4_T6_E12temp_storage+16];
	add.s32 	%r299, %r297, %r298;
	ld.shared.u32 	%r300, [_ZZN3cub18CUB_300001_SM_10006detail6reduce28DeviceReduceSingleTileKernelINS2_10policy_hubIij11add_functorE10Policy1000EN6thrust24THRUST_300001_SM_1000_NS6detail15normal_iteratorINS9_10device_ptrIiEEEEPijS5_iiN4cuda3std3__410__identityEEEvT0_T1_T2_T3_T4_T6_E12temp_storage+20];
	add.s32 	%r301, %r299, %r300;
	ld.shared.u32 	%r302, [_ZZN3cub18CUB_300001_SM_10006detail6reduce28DeviceReduceSingleTileKernelINS2_10policy_hubIij11add_functorE10Policy1000EN6thrust24THRUST_300001_SM_1000_NS6detail15normal_iteratorINS9_10device_ptrIiEEEEPijS5_iiN4cuda3std3__410__identityEEEvT0_T1_T2_T3_T4_T6_E12temp_storage+24];
	add.s32 	%r303, %r301, %r302;
	ld.shared.u32 	%r304, [_ZZN3cub18CUB_300001_SM_10006detail6reduce28DeviceReduceSingleTileKernelINS2_10policy_hubIij11add_functorE10Policy1000EN6thrust24THRUST_300001_SM_1000_NS6detail15normal_iteratorINS9_10device_ptrIiEEEEPijS5_iiN4cuda3std3__410__identityEEEvT0_T1_T2_T3_T4_T6_E12temp_storage+28];
	add.s32 	%r305, %r303, %r304;
	ld.shared.u32 	%r306, [_ZZN3cub18CUB_300001_SM_10006detail6reduce28DeviceReduceSingleTileKernelINS2_10policy_hubIij11add_functorE10Policy1000EN6thrust24THRUST_300001_SM_1000_NS6detail15normal_iteratorINS9_10device_ptrIiEEEEPijS5_iiN4cuda3std3__410__identityEEEvT0_T1_T2_T3_T4_T6_E12temp_storage+32];
	add.s32 	%r307, %r305, %r306;
	ld.shared.u32 	%r308, [_ZZN3cub18CUB_300001_SM_10006detail6reduce28DeviceReduceSingleTileKernelINS2_10policy_hubIij11add_functorE10Policy1000EN6thrust24THRUST_300001_SM_1000_NS6detail15normal_iteratorINS9_10device_ptrIiEEEEPijS5_iiN4cuda3std3__410__identityEEEvT0_T1_T2_T3_T4_T6_E12temp_storage+36];
	add.s32 	%r511, %r307, %r308;
$L__BB8_58:
	mov.u32 	%r468, %tid.x;
	setp.ne.s32 	%p58, %r468, 0;
	@%p58 bra 	$L__BB8_60;
	add.s32 	%r469, %r511, %r105;
	st.global.u32 	[%rd1], %r469;
$L__BB8_60:
	ret;

}
	// .globl	_ZN3cub18CUB_300001_SM_10006detail6reduce18DeviceReduceKernelINS2_10policy_hubIij11add_functorE10Policy1000EN6thrust24THRUST_300001_SM_1000_NS6detail15normal_iteratorINS9_10device_ptrIiEEEEjS5_iN4cuda3std3__410__identityEEEvT0_PT3_T1_NS0_13GridEvenShareISM_EET2_T4_
.visible .entry _ZN3cub18CUB_300001_SM_10006detail6reduce18DeviceReduceKernelINS2_10policy_hubIij11add_functorE10Policy1000EN6thrust24THRUST_300001_SM_1000_NS6detail15normal_iteratorINS9_10device_ptrIiEEEEjS5_iN4cuda3std3__410__identityEEEvT0_PT3_T1_NS0_13GridEvenShareISM_EET2_T4_(
	.param .align 8 .b8 _ZN3cub18CUB_300001_SM_10006detail6reduce18DeviceReduceKernelINS2_10policy_hubIij11add_functorE10Policy1000EN6thrust24THRUST_300001_SM_1000_NS6detail15normal_iteratorINS9_10device_ptrIiEEEEjS5_iN4cuda3std3__410__identityEEEvT0_PT3_T1_NS0_13GridEvenShareISM_EET2_T4__param_0[8],
	.param .u64 .ptr .align 1 _ZN3cub18CUB_300001_SM_10006detail6reduce18DeviceReduceKernelINS2_10policy_hubIij11add_functorE10Policy1000EN6thrust24THRUST_300001_SM_1000_NS6detail15normal_iteratorINS9_10device_ptrIiEEEEjS5_iN4cuda3std3__410__identityEEEvT0_PT3_T1_NS0_13GridEvenShareISM_EET2_T4__param_1,
	.param .u32 _ZN3cub18CUB_300001_SM_10006detail6reduce18DeviceReduceKernelINS2_10policy_hubIij11add_functorE10Policy1000EN6thrust24THRUST_300001_SM_1000_NS6detail15normal_iteratorINS9_10device_ptrIiEEEEjS5_iN4cuda3std3__410__identityEEEvT0_PT3_T1_NS0_13GridEvenShareISM_EET2_T4__param_2,
	.param .align 4 .b8 _ZN3cub18CUB_300001_SM_10006detail6reduce18DeviceReduceKernelINS2_10policy_hubIij11add_functorE10Policy1000EN6thrust24THRUST_300001_SM_1000_NS6detail15normal_iteratorINS9_10device_ptrIiEEEEjS5_iN4cuda3std3__410__identityEEEvT0_PT3_T1_NS0_13GridEvenShareISM_EET2_T4__param_3[40],
	.param .align 1 .b8 _ZN3cub18CUB_300001_SM_10006detail6reduce18DeviceReduceKernelINS2_10policy_hubIij11add_functorE10Policy1000EN6thrust24THRUST_300001_SM_1000_NS6detail15normal_iteratorINS9_10device_ptrIiEEEEjS5_iN4cuda3std3__410__identityEEEvT0_PT3_T1_NS0_13GridEvenShareISM_EET2_T4__param_4[1],
	.param .align 1 .b8 _ZN3cub18CUB_300001_SM_10006detail6reduce18DeviceReduceKernelINS2_10policy_hubIij11add_functorE10Policy1000EN6thrust24THRUST_300001_SM_1000_NS6detail15normal_iteratorINS9_10device_ptrIiEEEEjS5_iN4cuda3std3__410__identityEEEvT0_PT3_T1_NS0_13GridEvenShareISM_EET2_T4__param_5[1]
)
.maxntid 256
{
	.reg .pred 	%p<58>;
	.reg .b16 	%rs<4>;
	.reg .b32 	%r<576>;
	.reg .b64 	%rd<130>;
	// demoted variable
	.shared .align 4 .b8 _ZZN3cub18CUB_300001_SM_10006detail6reduce18DeviceReduceKernelINS2_10policy_hubIij11add_functorE10Policy1000EN6thrust24THRUST_300001_SM_1000_NS6detail15normal_iteratorINS9_10device_ptrIiEEEEjS5_iN4cuda3std3__410__identityEEEvT0_PT3_T1_NS0_13GridEvenShareISM_EET2_T4_E12temp_storage[44];
	ld.param.u32 	%r1, [_ZN3cub18CUB_300001_SM_10006detail6reduce18DeviceReduceKernelINS2_10policy_hubIij11add_functorE10Policy1000EN6thrust24THRUST_300001_SM_1000_NS6detail15normal_iteratorINS9_10device_ptrIiEEEEjS5_iN4cuda3std3__410__identityEEEvT0_PT3_T1_NS0_13GridEvenShareISM_EET2_T4__param_3+20];
	ld.param.u32 	%r2, [_ZN3cub18CUB_300001_SM_10006detail6reduce18DeviceReduceKernelINS2_10policy_hubIij11add_functorE10Policy1000EN6thrust24THRUST_300001_SM_1000_NS6detail15normal_iteratorINS9_10device_ptrIiEEEEjS5_iN4cuda3std3__410__identityEEEvT0_PT3_T1_NS0_13GridEvenShareISM_EET2_T4__param_3+24];
	ld.param.u64 	%rd3, [_ZN3cub18CUB_300001_SM_10006detail6reduce18DeviceReduceKernelINS2_10policy_hubIij11add_functorE10Policy1000EN6thrust24THRUST_300001_SM_1000_NS6detail15normal_iteratorINS9_10device_ptrIiEEEEjS5_iN4cuda3std3__410__identityEEEvT0_PT3_T1_NS0_13GridEvenShareISM_EET2_T4__param_0];
	cvta.to.global.u64 	%rd1, %rd3;
	mov.u32 	%r3, %ctaid.x;
	shl.b32 	%r4, %r2, 12;
	shl.b32 	%r555, %r3, 12;
	sub.s32 	%r6, %r1, %r555;
	setp.gt.u32 	%p1, %r6, 4095;
	@%p1 bra 	$L__BB9_33;
	mov.u32 	%r7, %tid.x;
	setp.ge.u32 	%p23, %r7, %r6;
	mov.b32 	%r549, 0;
	mov.u32 	%r538, %r7;
	@%p23 bra 	$L__BB9_3;
	add.s32 	%r343, %r555, %r7;
	mul.wide.u32 	%rd66, %r343, 4;
	add.s64 	%rd67, %rd1, %rd66;
	ld.global.u32 	%r549, [%rd67];
	add.s32 	%r538, %r7, 256;
$L__BB9_3:
	setp.ge.u32 	%p24, %r538, %r6;
	@%p24 bra 	$L__BB9_17;
	not.b32 	%r345, %r538;
	add.s32 	%r346, %r1, %r345;
	sub.s32 	%r347, %r346, %r555;
	shr.u32 	%r348, %r347, 8;
	add.s32 	%r12, %r348, 1;
	and.b32  	%r13, %r12, 15;
	setp.lt.u32 	%p25, %r347, 3840;
	@%p25 bra 	$L__BB9_8;
	or.b32  	%r535, %r538, 2048;
	add.s32 	%r534, %r538, %r555;
	and.b32  	%r349, %r12, 33554416;
	neg.s32 	%r533, %r349;
$L__BB9_6:
	.pragma "nounroll";
	mul.wide.u32 	%rd68, %r534, 4;
	add.s64 	%rd69, %rd1, %rd68;
	ld.global.u32 	%r350, [%rd69];
	add.s32 	%r351, %r350, %r549;
	add.s32 	%r352, %r534, 256;
	mul.wide.u32 	%rd70, %r352, 4;
	add.s64 	%rd71, %rd1, %rd70;
	ld.global.u32 	%r353, [%rd71];
	add.s32 	%r354, %r353, %r351;
	add.s32 	%r355, %r534, 512;
	mul.wide.u32 	%rd72, %r355, 4;
	add.s64 	%rd73, %rd1, %rd72;
	ld.global.u32 	%r356, [%rd73];
	add.s32 	%r357, %r356, %r354;
	add.s32 	%r358, %r534, 768;
	mul.wide.u32 	%rd74, %r358, 4;
	add.s64 	%rd75, %rd1, %rd74;
	ld.global.u32 	%r359, [%rd75];
	add.s32 	%r360, %r359, %r357;
	add.s32 	%r361, %r534, 1024;
	mul.wide.u32 	%rd76, %r361, 4;
	add.s64 	%rd77, %rd1, %rd76;
	ld.global.u32 	%r362, [%rd77];
	add.s32 	%r363, %r362, %r360;
	add.s32 	%r364, %r534, 1280;
	mul.wide.u32 	%rd78, %r364, 4;
	add.s64 	%rd79, %rd1, %rd78;
	ld.global.u32 	%r365, [%rd79];
	add.s32 	%r366, %r365, %r363;
	add.s32 	%r367, %r534, 1536;
	mul.wide.u32 	%rd80, %r367, 4;
	add.s64 	%rd81, %rd1, %rd80;
	ld.global.u32 	%r368, [%rd81];
	add.s32 	%r369, %r368, %r366;
	add.s32 	%r370, %r534, 1792;
	mul.wide.u32 	%rd82, %r370, 4;
	add.s64 	%rd83, %rd1, %rd82;
	ld.global.u32 	%r371, [%rd83];
	add.s32 	%r372, %r371, %r369;
	add.s32 	%r373, %r534, 2048;
	mul.wide.u32 	%rd84, %r373, 4;
	add.s64 	%rd85, %rd1, %rd84;
	ld.global.u32 	%r374, [%rd85];
	add.s32 	%r375, %r374, %r372;
	add.s32 	%r376, %r534, 2304;
	mul.wide.u32 	%rd86, %r376, 4;
	add.s64 	%rd87, %rd1, %rd86;
	ld.global.u32 	%r377, [%rd87];
	add.s32 	%r378, %r377, %r375;
	add.s32 	%r379, %r534, 2560;
	mul.wide.u32 	%rd88, %r379, 4;
	add.s64 	%rd89, %rd1, %rd88;
	ld.global.u32 	%r380, [%rd89];
	add.s32 	%r381, %r380, %r378;
	add.s32 	%r382, %r534, 2816;
	mul.wide.u32 	%rd90, %r382, 4;
	add.s64 	%rd91, %rd1, %rd90;
	ld.global.u32 	%r383, [%rd91];
	add.s32 	%r384, %r383, %r381;
	add.s32 	%r385, %r534, 3072;
	mul.wide.u32 	%rd92, %r385, 4;
	add.s64 	%rd93, %rd1, %rd92;
	ld.global.u32 	%r386, [%rd93];
	add.s32 	%r387, %r386, %r384;
	add.s32 	%r388, %r534, 3328;
	mul.wide.u32 	%rd94, %r388, 4;
	add.s64 	%rd95, %rd1, %rd94;
	ld.global.u32 	%r389, [%rd95];
	add.s32 	%r390, %r389, %r387;
	add.s32 	%r391, %r534, 3584;
	mul.wide.u32 	%rd96, %r391, 4;
	add.s64 	%rd97, %rd1, %rd96;
	ld.global.u32 	%r392, [%rd97];
	add.s32 	%r393, %r392, %r390;
	add.s32 	%r394, %r534, 3840;
	mul.wide.u32 	%rd98, %r394, 4;
	add.s64 	%rd99, %rd1, %rd98;
	ld.global.u32 	%r395, [%rd99];
	add.s32 	%r549, %r395, %r393;
	add.s32 	%r535, %r535, 4096;
	add.s32 	%r534, %r534, 4096;
	add.s32 	%r533, %r533, 16;
	setp.ne.s32 	%p26, %r533, 0;
	@%p26 bra 	$L__BB9_6;
	add.s32 	%r538, %r535, -2048;
$L__BB9_8:
	setp.eq.s32 	%p27, %r13, 0;
	@%p27 bra 	$L__BB9_17;
	and.b32  	%r29, %r12, 7;
	setp.lt.u32 	%p28, %r13, 8;
	@%p28 bra 	$L__BB9_11;
	add.s32 	%r397, %r555, %r538;
	mul.wide.u32 	%rd100, %r397, 4;
	add.s64 	%rd101, %rd1, %rd100;
	ld.global.u32 	%r398, [%rd101];
	add.s32 	%r399, %r398, %r549;
	add.s32 	%r400, %r397, 256;
	mul.wide.u32 	%rd102, %r400, 4;
	add.s64 	%rd103, %rd1, %rd102;
	ld.global.u32 	%r401, [%rd103];
	add.s32 	%r402, %r401, %r399;
	add.s32 	%r403, %r397, 512;
	mul.wide.u32 	%rd104, %r403, 4;
	add.s64 	%rd105, %rd1, %rd104;
	ld.global.u32 	%r404, [%rd105];
	add.s32 	%r405, %r404, %r402;
	add.s32 	%r406, %r397, 768;
	mul.wide.u32 	%rd106, %r406, 4;
	add.s64 	%rd107, %rd1, %rd106;
	ld.global.u32 	%r407, [%rd107];
	add.s32 	%r408, %r407, %r405;
	add.s32 	%r409, %r397, 1024;
	mul.wide.u32 	%rd108, %r409, 4;
	add.s64 	%rd109, %rd1, %rd108;
	ld.global.u32 	%r410, [%rd109];
	add.s32 	%r411, %r410, %r408;
	add.s32 	%r412, %r397, 1280;
	mul.wide.u32 	%rd110, %r412, 4;
	add.s64 	%rd111, %rd1, %rd110;
	ld.global.u32 	%r413, [%rd111];
	add.s32 	%r414, %r413, %r411;
	add.s32 	%r415, %r397, 1536;
	mul.wide.u32 	%rd112, %r415, 4;
	add.s64 	%rd113, %rd1, %rd112;
	ld.global.u32 	%r416, [%rd113];
	add.s32 	%r417, %r416, %r414;
	add.s32 	%r418, %r397, 1792;
	mul.wide.u32 	%rd114, %r418, 4;
	add.s64 	%rd115, %rd1, %rd114;
	ld.global.u32 	%r419, [%rd115];
	add.s32 	%r549, %r419, %r417;
	add.s32 	%r538, %r538, 2048;
$L__BB9_11:
	setp.eq.s32 	%p29, %r29, 0;
	@%p29 bra 	$L__BB9_17;
	and.b32  	%r35, %r12, 3;
	setp.lt.u32 	%p30, %r29, 4;
	@%p30 bra 	$L__BB9_14;
	add.s32 	%r421, %r555, %r538;
	mul.wide.u32 	%rd116, %r421, 4;
	add.s64 	%rd117, %rd1, %rd116;
	ld.global.u32 	%r422, [%rd117];
	add.s32 	%r423, %r422, %r549;
	add.s32 	%r424, %r421, 256;
	mul.wide.u32 	%rd118, %r424, 4;
	add.s64 	%rd119, %rd1, %rd118;
	ld.global.u32 	%r425, [%rd119];
	add.s32 	%r426, %r425, %r423;
	add.s32 	%r427, %r421, 512;
	mul.wide.u32 	%rd120, %r427, 4;
	add.s64 	%rd121, %rd1, %rd120;
	ld.global.u32 	%r428, [%rd121];
	add.s32 	%r429, %r428, %r426;
	add.s32 	%r430, %r421, 768;
	mul.wide.u32 	%rd122, %r430, 4;
	add.s64 	%rd123, %rd1, %rd122;
	ld.global.u32 	%r431, [%rd123];
	add.s32 	%r549, %r431, %r429;
	add.s32 	%r538, %r538, 1024;
$L__BB9_14:
	setp.eq.s32 	%p31, %r35, 0;
	@%p31 bra 	$L__BB9_17;
	add.s32 	%r547, %r538, %r555;
	neg.s32 	%r546, %r35;
$L__BB9_16:
	.pragma "nounroll";
	mul.wide.u32 	%rd124, %r547, 4;
	add.s64 	%rd125, %rd1, %rd124;
	ld.global.u32 	%r432, [%rd125];
	add.s32 	%r549, %r432, %r549;
	add.s32 	%r547, %r547, 256;
	add.s32 	%r546, %r546, 1;
	setp.ne.s32 	%p32, %r546, 0;
	@%p32 bra 	$L__BB9_16;
$L__BB9_17:
	setp.lt.u32 	%p33, %r6, 256;
	@%p33 bra 	$L__BB9_23;
	// begin inline asm
	mov.u32 %r483, %laneid;
	// end inline asm
	mov.b32 	%r486, 1;
	mov.b32 	%r507, 31;
	mov.b32 	%r508, -1;
	// begin inline asm
	shfl.sync.down.b32 %r484, %r549, %r486, %r507, %r508;
	// end inline asm
	setp.gt.s32 	%p50, %r483, 30;
	selp.b32 	%r509, 0, %r484, %p50;
	add.s32 	%r490, %r509, %r549;
	mov.b32 	%r491, 2;
	// begin inline asm
	shfl.sync.down.b32 %r489, %r490, %r491, %r507, %r508;
	// end inline asm
	setp.gt.s32 	%p51, %r483, 29;
	selp.b32 	%r510, 0, %r489, %p51;
	add.s32 	%r495, %r490, %r510;
	mov.b32 	%r496, 4;
	// begin inline asm
	shfl.sync.down.b32 %r494, %r495, %r496, %r507, %r508;
	// end inline asm
	setp.gt.s32 	%p52, %r483, 27;
	selp.b32 	%r511, 0, %r494, %p52;
	add.s32 	%r500, %r495, %r511;
	mov.b32 	%r501, 8;
	// begin inline asm
	shfl.sync.down.b32 %r499, %r500, %r501, %r507, %r508;
	// end inline asm
	setp.gt.s32 	%p53, %r483, 23;
	selp.b32 	%r512, 0, %r499, %p53;
	add.s32 	%r575, %r500, %r512;
	mov.b32 	%r506, 16;
	// begin inline asm
	shfl.sync.down.b32 %r504, %r575, %r506, %r507, %r508;
	// end inline asm
	setp.gt.s32 	%p54, %r483, 15;
	@%p54 bra 	$L__BB9_21;
	add.s32 	%r575, %r575, %r504;
	setp.ne.s32 	%p55, %r483, 0;
	@%p55 bra 	$L__BB9_21;
	shr.u32 	%r513, %r7, 3;
	and.b32  	%r514, %r513, 124;
	mov.u32 	%r515, _ZZN3cub18CUB_300001_SM_10006detail6reduce18DeviceReduceKernelINS2_10policy_hubIij11add_functorE10Policy1000EN6thrust24THRUST_300001_SM_1000_NS6detail15normal_iteratorINS9_10device_ptrIiEEEEjS5_iN4cuda3std3__410__identityEEEvT0_PT3_T1_NS0_13GridEvenShareISM_EET2_T4_E12temp_storage;
	add.s32 	%r516, %r515, %r514;
	st.shared.u32 	[%r516+8], %r575;
$L__BB9_21:
	bar.sync 	0;
	setp.ne.s32 	%p56, %r7, 0;
	@%p56 bra 	$L__BB9_56;
	ld.shared.u32 	%r517, [_ZZN3cub18CUB_300001_SM_10006detail6reduce18DeviceReduceKernelINS2_10policy_hubIij11add_functorE10Policy1000EN6thrust24THRUST_300001_SM_1000_NS6detail15normal_iteratorINS9_10device_ptrIiEEEEjS5_iN4cuda3std3__410__identityEEEvT0_PT3_T1_NS0_13GridEvenShareISM_EET2_T4_E12temp_storage+12];
	add.s32 	%r518, %r517, %r575;
	ld.shared.u32 	%r519, [_ZZN3cub18CUB_300001_SM_10006detail6reduce18DeviceReduceKernelINS2_10policy_hubIij11add_functorE10Policy1000EN6thrust24THRUST_300001_SM_1000_NS6detail15normal_iteratorINS9_10device_ptrIiEEEEjS5_iN4cuda3std3__410__identityEEEvT0_PT3_T1_NS0_13GridEvenShareISM_EET2_T4_E12temp_storage+16];
	add.s32 	%r520, %r518, %r519;
	ld.shared.u32 	%r521, [_ZZN3cub18CUB_300001_SM_10006detail6reduce18DeviceReduceKernelINS2_10policy_hubIij11add_functorE10Policy1000EN6thrust24THRUST_300001_SM_1000_NS6detail15normal_iteratorINS9_10device_ptrIiEEEEjS5_iN4cuda3std3__410__identityEEEvT0_PT3_T1_NS0_13GridEvenShareISM_EET2_T4_E12temp_storage+20];
	add.s32 	%r522, %r520, %r521;
	ld.shared.u32 	%r523, [_ZZN3cub18CUB_300001_SM_10006detail6reduce18DeviceReduceKernelINS2_10policy_hubIij11add_functorE10Policy1000EN6thrust24THRUST_300001_SM_1000_NS6detail15normal_iteratorINS9_10device_ptrIiEEEEjS5_iN4cuda3std3__410__identityEEEvT0_PT3_T1_NS0_13GridEvenShareISM_EET2_T4_E12temp_storage+24];
	add.s32 	%r524, %r522, %r523;
	ld.shared.u32 	%r525, [_ZZN3cub18CUB_300001_SM_10006detail6reduce18DeviceReduceKernelINS2_10policy_hubIij11add_functorE10Policy1000EN6thrust24THRUST_300001_SM_1000_NS6detail15normal_iteratorINS9_10device_ptrIiEEEEjS5_iN4cuda3std3__410__identityEEEvT0_PT3_T1_NS0_13GridEvenShareISM_EET2_T4_E12temp_storage+28];
	add.s32 	%r526, %r524, %r525;
	ld.shared.u32 	%r527, [_ZZN3cub18CUB_300001_SM_10006detail6reduce18DeviceReduceKernelINS2_10policy_hubIij11add_functorE10Policy1000EN6thrust24THRUST_300001_SM_1000_NS6detail15normal_iteratorINS9_10device_ptrIiEEEEjS5_iN4cuda3std3__410__identityEEEvT0_PT3_T1_NS0_13GridEvenShareISM_EET2_T4_E12temp_storage+32];
	add.s32 	%r528, %r526, %r527;
	ld.shared.u32 	%r529, [_ZZN3cub18CUB_300001_SM_10006detail6reduce18DeviceReduceKernelINS2_10policy_hubIij11add_functorE10Policy1000EN6thrust24THRUST_300001_SM_1000_NS6detail15normal_iteratorINS9_10device_ptrIiEEEEjS5_iN4cuda3std3__410__identityEEEvT0_PT3_T1_NS0_13GridEvenShareISM_EET2_T4_E12temp_storage+36];
	add.s32 	%r575, %r528, %r529;
	bra.uni 	$L__BB9_56;
$L__BB9_23:
	// begin inline asm
	mov.u32 %r433, %laneid;
	// end inline asm
	and.b32  	%r459, %r7, 992;
	add.s32 	%r460, %r459, 32;
	setp.gt.u32 	%p34, %r460, %r6;
	not.b32 	%r461, %r459;
	add.s32 	%r462, %r6, %r461;
	selp.b32 	%r457, %r462, 31, %p34;
	mov.b32 	%r436, 1;
	mov.b32 	%r458, -1;
	// begin inline asm
	shfl.sync.down.b32 %r434, %r549, %r436, %r457, %r458;
	// end inline asm
	setp.lt.s32 	%p35, %r433, %r457;
	selp.b32 	%r463, %r434, 0, %p35;
	add.s32 	%r440, %r463, %r549;
	mov.b32 	%r441, 2;
	// begin inline asm
	shfl.sync.down.b32 %r439, %r440, %r441, %r457, %r458;
	// end inline asm
	add.s32 	%r464, %r433, 2;
	setp.gt.s32 	%p36, %r464, %r457;
	selp.b32 	%r465, 0, %r439, %p36;
	add.s32 	%r445, %r440, %r465;
	mov.b32 	%r446, 4;
	// begin inline asm
	shfl.sync.down.b32 %r444, %r445, %r446, %r457, %r458;
	// end inline asm
	add.s32 	%r466, %r433, 4;
	setp.gt.s32 	%p37, %r466, %r457;
	selp.b32 	%r467, 0, %r444, %p37;
	add.s32 	%r450, %r445, %r467;
	mov.b32 	%r451, 8;
	// begin inline asm
	shfl.sync.down.b32 %r449, %r450, %r451, %r457, %r458;
	// end inline asm
	add.s32 	%r468, %r433, 8;
	setp.gt.s32 	%p38, %r468, %r457;
	selp.b32 	%r469, 0, %r449, %p38;
	add.s32 	%r455, %r450, %r469;
	mov.b32 	%r456, 16;
	// begin inline asm
	shfl.sync.down.b32 %r454, %r455, %r456, %r457, %r458;
	// end inline asm
	add.s32 	%r470, %r433, 16;
	setp.gt.s32 	%p39, %r470, %r457;
	selp.b32 	%r471, 0, %r454, %p39;
	add.s32 	%r575, %r455, %r471;
	setp.ne.s32 	%p40, %r433, 0;
	@%p40 bra 	$L__BB9_25;
	shr.u32 	%r472, %r7, 3;
	and.b32  	%r473, %r472, 124;
	mov.u32 	%r474, _ZZN3cub18CUB_300001_SM_10006detail6reduce18DeviceReduceKernelINS2_10policy_hubIij11add_functorE10Policy1000EN6thrust24THRUST_300001_SM_1000_NS6detail15normal_iteratorINS9_10device_ptrIiEEEEjS5_iN4cuda3std3__410__identityEEEvT0_PT3_T1_NS0_13GridEvenShareISM_EET2_T4_E12temp_storage;
	add.s32 	%r475, %r474, %r473;
	st.shared.u32 	[%r475+8], %r575;
$L__BB9_25:
	bar.sync 	0;
	setp.ne.s32 	%p41, %r7, 0;
	setp.lt.u32 	%p42, %r6, 33;
	or.pred  	%p43, %p41, %p42;
	@%p43 bra 	$L__BB9_56;
	ld.shared.u32 	%r476, [_ZZN3cub18CUB_300001_SM_10006detail6reduce18DeviceReduceKernelINS2_10policy_hubIij11add_functorE10Policy1000EN6thrust24THRUST_300001_SM_1000_NS6detail15normal_iteratorINS9_10device_ptrIiEEEEjS5_iN4cuda3std3__410__identityEEEvT0_PT3_T1_NS0_13GridEvenShareISM_EET2_T4_E12temp_storage+12];
	add.s32 	%r575, %r476, %r575;
	setp.lt.u32 	%p44, %r6, 65;
	@%p44 bra 	$L__BB9_56;
	ld.shared.u32 	%r477, [_ZZN3cub18CUB_300001_SM_10006detail6reduce18DeviceReduceKernelINS2_10policy_hubIij11add_functorE10Policy1000EN6thrust24THRUST_300001_SM_1000_NS6detail15normal_iteratorINS9_10device_ptrIiEEEEjS5_iN4cuda3std3__410__identityEEEvT0_PT3_T1_NS0_13GridEvenShareISM_EET2_T4_E12temp_storage+16];
	add.s32 	%r575, %r477, %r575;
	setp.lt.u32 	%p45, %r6, 97;
	@%p45 bra 	$L__BB9_56;
	ld.shared.u32 	%r478, [_ZZN3cub18CUB_300001_SM_10006detail6reduce18DeviceReduceKernelINS2_10policy_hubIij11add_functorE10Policy1000EN6thrust24THRUST_300001_SM_1000_NS6detail15normal_iteratorINS9_10device_ptrIiEEEEjS5_iN4cuda3std3__410__identityEEEvT0_PT3_T1_NS0_13GridEvenShareISM_EET2_T4_E12temp_storage+20];
	add.s32 	%r575, %r478, %r575;
	setp.lt.u32 	%p46, %r6, 129;
	@%p46 bra 	$L__BB9_56;
	ld.shared.u32 	%r479, [_ZZN3cub18CUB_300001_SM_10006detail6reduce18DeviceReduceKernelINS2_10policy_hubIij11add_functorE10Policy1000EN6thrust24THRUST_300001_SM_1000_NS6detail15normal_iteratorINS9_10device_ptrIiEEEEjS5_iN4cuda3std3__410__identityEEEvT0_PT3_T1_NS0_13GridEvenShareISM_EET2_T4_E12temp_storage+24];
	add.s32 	%r575, %r479, %r575;
	setp.lt.u32 	%p47, %r6, 161;
	@%p47 bra 	$L__BB9_56;
	ld.shared.u32 	%r480, [_ZZN3cub18CUB_300001_SM_10006detail6reduce18DeviceReduceKernelINS2_10policy_hubIij11add_functorE10Policy1000EN6thrust24THRUST_300001_SM_1000_NS6detail15normal_iteratorINS9_10device_ptrIiEEEEjS5_iN4cuda3std3__410__identityEEEvT0_PT3_T1_NS0_13GridEvenShareISM_EET2_T4_E12temp_storage+28];
	add.s32 	%r575, %r480, %r575;
	setp.lt.u32 	%p48, %r6, 193;
	@%p48 bra 	$L__BB9_56;
	ld.shared.u32 	%r481, [_ZZN3cub18CUB_300001_SM_10006detail6reduce18DeviceReduceKernelINS2_10policy_hubIij11add_functorE10Policy1000EN6thrust24THRUST_300001_SM_1000_NS6detail15normal_iteratorINS9_10device_ptrIiEEEEjS5_iN4cuda3std3__410__identityEEEvT0_PT3_T1_NS0_13GridEvenShareISM_EET2_T4_E12temp_storage+32];
	add.s32 	%r575, %r481, %r575;
	setp.lt.u32 	%p49, %r6, 225;
	@%p49 bra 	$L__BB9_56;
	ld.shared.u32 	%r482, [_ZZN3cub18CUB_300001_SM_10006detail6reduce18DeviceReduceKernelINS2_10policy_hubIij11add_functorE10Policy1000EN6thrust24THRUST_300001_SM_1000_NS6detail15normal_iteratorINS9_10device_ptrIiEEEEjS5_iN4cuda3std3__410__identityEEEvT0_PT3_T1_NS0_13GridEvenShareISM_EET2_T4_E12temp_storage+36];
	add.s32 	%r575, %r482, %r575;
	bra.uni 	$L__BB9_56;
$L__BB9_33:
	mov.u32 	%r64, %tid.x;
	add.s32 	%r124, %r64, %r555;
	mul.wide.u32 	%rd4, %r124, 4;
	add.s64 	%rd5, %rd1, %rd4;
	ld.global.u32 	%r125, [%rd5];
	ld.global.u32 	%r126, [%rd5+1024];
	ld.global.u32 	%r127, [%rd5+2048];
	ld.global.u32 	%r128, [%rd5+3072];
	ld.global.u32 	%r129, [%rd5+4096];
	ld.global.u32 	%r130, [%rd5+5120];
	ld.global.u32 	%r131, [%rd5+6144];
	ld.global.u32 	%r132, [%rd5+7168];
	ld.global.u32 	%r133, [%rd5+8192];
	ld.global.u32 	%r134, [%rd5+9216];
	ld.global.u32 	%r135, [%rd5+10240];
	ld.global.u32 	%r136, [%rd5+11264];
	ld.global.u32 	%r137, [%rd5+12288];
	ld.global.u32 	%r138, [%rd5+13312];
	ld.global.u32 	%r139, [%rd5+14336];
	ld.global.u32 	%r140, [%rd5+15360];
	add.s32 	%r141, %r126, %r125;
	add.s32 	%r142, %r127, %r141;
	add.s32 	%r143, %r128, %r142;
	add.s32 	%r144, %r129, %r143;
	add.s32 	%r145, %r130, %r144;
	add.s32 	%r146, %r131, %r145;
	add.s32 	%r147, %r132, %r146;
	add.s32 	%r148, %r133, %r147;
	add.s32 	%r149, %r134, %r148;
	add.s32 	%r150, %r135, %r149;
	add.s32 	%r151, %r136, %r150;
	add.s32 	%r152, %r137, %r151;
	add.s32 	%r153, %r138, %r152;
	add.s32 	%r154, %r139, %r153;
	add.s32 	%r573, %r140, %r154;
	setp.lt.u32 	%p2, %r6, %r4;
	@%p2 bra 	$L__BB9_51;
	add.s32 	%r66, %r4, %r555;
	not.b32 	%r156, %r64;
	add.s32 	%r157, %r156, %r1;
	sub.s32 	%r158, %r157, %r4;
	sub.s32 	%r552, %r158, %r555;
	add.s32 	%r159, %r66, %r64;
	add.s32 	%r551, %r159, 2048;
	mov.b32 	%r554, 0;
	mov.u32 	%r553, %r66;
$L__BB9_35:
	add.s32 	%r555, %r555, %r4;
	add.s32 	%r161, %r1, -4096;
	setp.gt.u32 	%p3, %r555, %r161;
	@%p3 bra 	$L__BB9_37;
	add.s32 	%r162, %r64, %r555;
	mul.wide.u32 	%rd6, %r162, 4;
	add.s64 	%rd7, %rd1, %rd6;
	ld.global.u32 	%r163, [%rd7];
	ld.global.u32 	%r164, [%rd7+1024];
	ld.global.u32 	%r165, [%rd7+2048];
	ld.global.u32 	%r166, [%rd7+3072];
	ld.global.u32 	%r167, [%rd7+4096];
	ld.global.u32 	%r168, [%rd7+5120];
	ld.global.u32 	%r169, [%rd7+6144];
	ld.global.u32 	%r170, [%rd7+7168];
	ld.global.u32 	%r171, [%rd7+8192];
	ld.global.u32 	%r172, [%rd7+9216];
	ld.global.u32 	%r173, [%rd7+10240];
	ld.global.u32 	%r174, [%rd7+11264];
	ld.global.u32 	%r175, [%rd7+12288];
	ld.global.u32 	%r176, [%rd7+13312];
	ld.global.u32 	%r177, [%rd7+14336];
	ld.global.u32 	%r178, [%rd7+15360];
	add.s32 	%r179, %r163, %r573;
	add.s32 	%r180, %r164, %r179;
	add.s32 	%r181, %r165, %r180;
	add.s32 	%r182, %r166, %r181;
	add.s32 	%r183, %r167, %r182;
	add.s32 	%r184, %r168, %r183;
	add.s32 	%r185, %r169, %r184;
	add.s32 	%r186, %r170, %r185;
	add.s32 	%r187, %r171, %r186;
	add.s32 	%r188, %r172, %r187;
	add.s32 	%r189, %r173, %r188;
	add.s32 	%r190, %r174, %r189;
	add.s32 	%r191, %r175, %r190;
	add.s32 	%r192, %r176, %r191;
	add.s32 	%r193, %r177, %r192;
	add.s32 	%r573, %r178, %r193;
	sub.s32 	%r194, %r1, %r555;
	setp.lt.u32 	%p4, %r194, %r4;
	add.s32 	%r554, %r554, 1;
	add.s32 	%r553, %r553, %r4;
	sub.s32 	%r552, %r552, %r4;
	add.s32 	%r551, %r551, %r4;
	@%p4 bra 	$L__BB9_51;
	bra.uni 	$L__BB9_35;
$L__BB9_37:
	setp.le.u32 	%p5, %r1, %r555;
	sub.s32 	%r196, %r1, %r555;
	setp.ge.s32 	%p6, %r64, %r196;
	or.pred  	%p7, %p5, %p6;
	@%p7 bra 	$L__BB9_51;
	not.b32 	%r199, %r64;
	add.s32 	%r200, %r1, %r199;
	sub.s32 	%r201, %r200, %r66;
	mul.lo.s32 	%r202, %r2, %r554;
	shl.b32 	%r203, %r202, 12;
	sub.s32 	%r204, %r201, %r203;
	shr.u32 	%r205, %r204, 8;
	add.s32 	%r81, %r205, 1;
	and.b32  	%r82, %r81, 15;
	setp.lt.u32 	%p8, %r204, 3840;
	mov.u32 	%r565, %r64;
	@%p8 bra 	$L__BB9_42;
	or.b32  	%r559, %r64, 2048;
	shr.u32 	%r206, %r552, 8;
	add.s32 	%r207, %r206, 1;
	and.b32  	%r208, %r207, 33554416;
	neg.s32 	%r557, %r208;
$L__BB9_40:
	.pragma "nounroll";
	add.s32 	%r209, %r551, -2048;
	mul.wide.u32 	%rd8, %r209, 4;
	add.s64 	%rd9, %rd1, %rd8;
	ld.global.u32 	%r210, [%rd9];
	add.s32 	%r211, %r210, %r573;
	add.s32 	%r212, %r551, -1792;
	mul.wide.u32 	%rd10, %r212, 4;
	add.s64 	%rd11, %rd1, %rd10;
	ld.global.u32 	%r213, [%rd11];
	add.s32 	%r214, %r213, %r211;
	add.s32 	%r215, %r551, -1536;
	mul.wide.u32 	%rd12, %r215, 4;
	add.s64 	%rd13, %rd1, %rd12;
	ld.global.u32 	%r216, [%rd13];
	add.s32 	%r217, %r216, %r214;
	add.s32 	%r218, %r551, -1280;
	mul.wide.u32 	%rd14, %r218, 4;
	add.s64 	%rd15, %rd1, %rd14;
	ld.global.u32 	%r219, [%rd15];
	add.s32 	%r220, %r219, %r217;
	add.s32 	%r221, %r551, -1024;
	mul.wide.u32 	%rd16, %r221, 4;
	add.s64 	%rd17, %rd1, %rd16;
	ld.global.u32 	%r222, [%rd17];
	add.s32 	%r223, %r222, %r220;
	add.s32 	%r224, %r551, -768;
	mul.wide.u32 	%rd18, %r224, 4;
	add.s64 	%rd19, %rd1, %rd18;
	ld.global.u32 	%r225, [%rd19];
	add.s32 	%r226, %r225, %r223;
	add.s32 	%r227, %r551, -512;
	mul.wide.u32 	%rd20, %r227, 4;
	add.s64 	%rd21, %rd1, %rd20;
	ld.global.u32 	%r228, [%rd21];
	add.s32 	%r229, %r228, %r226;
	add.s32 	%r230, %r551, 1792;
	add.s32 	%r231, %r551, -256;
	mul.wide.u32 	%rd22, %r231, 4;
	add.s64 	%rd23, %rd1, %rd22;
	ld.global.u32 	%r232, [%rd23];
	add.s32 	%r233, %r232, %r229;
	mul.wide.u32 	%rd24, %r551, 4;
	add.s64 	%rd25, %rd1, %rd24;
	ld.global.u32 	%r234, [%rd25];
	add.s32 	%r235, %r234, %r233;
	add.s32 	%r236, %r551, 256;
	mul.wide.u32 	%rd26, %r236, 4;
	add.s64 	%rd27, %rd1, %rd26;
	ld.global.u32 	%r237, [%rd27];
	add.s32 	%r238, %r237, %r235;
	add.s32 	%r239, %r551, 512;
	mul.wide.u32 	%rd28, %r239, 4;
	add.s64 	%rd29, %rd1, %rd28;
	ld.global.u32 	%r240, [%rd29];
	add.s32 	%r241, %r240, %r238;
	add.s32 	%r242, %r551, 768;
	mul.wide.u32 	%rd30, %r242, 4;
	add.s64 	%rd31, %rd1, %rd30;
	ld.global.u32 	%r243, [%rd31];
	add.s32 	%r244, %r243, %r241;
	add.s32 	%r245, %r551, 1024;
	mul.wide.u32 	%rd32, %r245, 4;
	add.s64 	%rd33, %rd1, %rd32;
	ld.global.u32 	%r246, [%rd33];
	add.s32 	%r247, %r246, %r244;
	add.s32 	%r248, %r551, 1280;
	mul.wide.u32 	%rd34, %r248, 4;
	add.s64 	%rd35, %rd1, %rd34;
	ld.global.u32 	%r249, [%rd35];
	add.s32 	%r250, %r249, %r247;
	add.s32 	%r251, %r551, 1536;
	mul.wide.u32 	%rd36, %r251, 4;
	add.s64 	%rd37, %rd1, %rd36;
	ld.global.u32 	%r252, [%rd37];
	add.s32 	%r253, %r252, %r250;
	mul.wide.u32 	%rd38, %r230, 4;
	add.s64 	%rd39, %rd1, %rd38;
	ld.global.u32 	%r254, [%rd39];
	add.s32 	%r573, %r254, %r253;
	add.s32 	%r559, %r559, 4096;
	add.s32 	%r551, %r551, 4096;
	add.s32 	%r557, %r557, 16;
	setp.ne.s32 	%p9, %r557, 0;
	@%p9 bra 	$L__BB9_40;
	add.s32 	%r565, %r559, -2048;
$L__BB9_42:
	setp.eq.s32 	%p10, %r82, 0;
	@%p10 bra 	$L__BB9_51;
	and.b32  	%r97, %r81, 7;
	setp.lt.u32 	%p11, %r82, 8;
	@%p11 bra 	$L__BB9_45;
	add.s32 	%r256, %r565, %r555;
	mul.wide.u32 	%rd40, %r256, 4;
	add.s64 	%rd41, %rd1, %rd40;
	ld.global.u32 	%r257, [%rd41];
	add.s32 	%r258, %r257, %r573;
	add.s32 	%r259, %r256, 256;
	mul.wide.u32 	%rd42, %r259, 4;
	add.s64 	%rd43, %rd1, %rd42;
	ld.global.u32 	%r260, [%rd43];
	add.s32 	%r261, %r260, %r258;
	add.s32 	%r262, %r256, 512;
	mul.wide.u32 	%rd44, %r262, 4;
	add.s64 	%rd45, %rd1, %rd44;
	ld.global.u32 	%r263, [%rd45];
	add.s32 	%r264, %r263, %r261;
	add.s32 	%r265, %r256, 768;
	mul.wide.u32 	%rd46, %r265, 4;
	add.s64 	%rd47, %rd1, %rd46;
	ld.global.u32 	%r266, [%rd47];
	add.s32 	%r267, %r266, %r264;
	add.s32 	%r268, %r256, 1024;
	mul.wide.u32 	%rd48, %r268, 4;
	add.s64 	%rd49, %rd1, %rd48;
	ld.global.u32 	%r269, [%rd49];
	add.s32 	%r270, %r269, %r267;
	add.s32 	%r271, %r256, 1280;
	mul.wide.u32 	%rd50, %r271, 4;
	add.s64 	%rd51, %rd1, %rd50;
	ld.global.u32 	%r272, [%rd51];
	add.s32 	%r273, %r272, %r270;
	add.s32 	%r274, %r256, 1536;
	mul.wide.u32 	%rd52, %r274, 4;
	add.s64 	%rd53, %rd1, %rd52;
	ld.global.u32 	%r275, [%rd53];
	add.s32 	%r276, %r275, %r273;
	add.s32 	%r277, %r256, 1792;
	mul.wide.u32 	%rd54, %r277, 4;
	add.s64 	%rd55, %rd1, %rd54;
	ld.global.u32 	%r278, [%rd55];
	add.s32 	%r573, %r278, %r276;
	add.s32 	%r565, %r565, 2048;
$L__BB9_45:
	setp.eq.s32 	%p12, %r97, 0;
	@%p12 bra 	$L__BB9_51;
	setp.lt.u32 	%p13, %r97, 4;
	@%p13 bra 	$L__BB9_48;
	add.s32 	%r280, %r565, %r555;
	mul.wide.u32 	%rd56, %r280, 4;
	add.s64 	%rd57, %rd1, %rd56;
	ld.global.u32 	%r281, [%rd57];
	add.s32 	%r282, %r281, %r573;
	add.s32 	%r283, %r280, 256;
	mul.wide.u32 	%rd58, %r283, 4;
	add.s64 	%rd59, %rd1, %rd58;
	ld.global.u32 	%r284, [%rd59];
	add.s32 	%r285, %r284, %r282;
	add.s32 	%r286, %r280, 512;
	mul.wide.u32 	%rd60, %r286, 4;
	add.s64 	%rd61, %rd1, %rd60;
	ld.global.u32 	%r287, [%rd61];
	add.s32 	%r288, %r287, %r285;
	add.s32 	%r289, %r280, 768;
	mul.wide.u32 	%rd62, %r289, 4;
	add.s64 	%rd63, %rd1, %rd62;
	ld.global.u32 	%r290, [%rd63];
	add.s32 	%r573, %r290, %r288;
	add.s32 	%r565, %r565, 1024;
$L__BB9_48:
	and.b32  	%r291, %r81, 3;
	setp.eq.s32 	%p14, %r291, 0;
	@%p14 bra 	$L__BB9_51;
	add.s32 	%r571, %r565, %r553;
	cvt.u16.u32 	%rs1, %r552;
	shr.u16 	%rs2, %rs1, 8;
	add.s16 	%rs3, %rs2, 1;
	cvt.u32.u16 	%r292, %rs3;
	and.b32  	%r293, %r292, 3;
	neg.s32 	%r570, %r293;
$L__BB9_50:
	.pragma "nounroll";
	mul.wide.u32 	%rd64, %r571, 4;
	add.s64 	%rd65, %rd1, %rd64;
	ld.global.u32 	%r294, [%rd65];
	add.s32 	%r573, %r294, %r573;
	add.s32 	%r571, %r571, 256;
	add.s32 	%r570, %r570, 1;
	setp.ne.s32 	%p15, %r570, 0;
	@%p15 bra 	$L__BB9_50;
$L__BB9_51:
	// begin inline asm
	mov.u32 %r295, %laneid;
	// end inline asm
	mov.b32 	%r298, 1;
	mov.b32 	%r319, 31;
	mov.b32 	%r320, -1;
	// begin inline asm
	shfl.sync.down.b32 %r296, %r573, %r298, %r319, %r320;
	// end inline asm
	setp.gt.s32 	%p16, %r295, 30;
	selp.b32 	%r321, 0, %r296, %p16;
	add.s32 	%r302, %r321, %r573;
	mov.b32 	%r303, 2;
	// begin inline asm
	shfl.sync.down.b32 %r301, %r302, %r303, %r319, %r320;
	// end inline asm
	setp.gt.s32 	%p17, %r295, 29;
	selp.b32 	%r322, 0, %r301, %p17;
	add.s32 	%r307, %r302, %r322;
	mov.b32 	%r308, 4;
	// begin inline asm
	shfl.sync.down.b32 %r306, %r307, %r308, %r319, %r320;
	// end inline asm
	setp.gt.s32 	%p18, %r295, 27;
	selp.b32 	%r323, 0, %r306, %p18;
	add.s32 	%r312, %r307, %r323;
	mov.b32 	%r313, 8;
	// begin inline asm
	shfl.sync.down.b32 %r311, %r312, %r313, %r319, %r320;
	// end inline asm
	setp.gt.s32 	%p19, %r295, 23;
	selp.b32 	%r324, 0, %r311, %p19;
	add.s32 	%r575, %r312, %r324;
	mov.b32 	%r318, 16;
	// begin inline asm
	shfl.sync.down.b32 %r316, %r575, %r318, %r319, %r320;
	// end inline asm
	setp.gt.s32 	%p20, %r295, 15;
	@%p20 bra 	$L__BB9_54;
	add.s32 	%r575, %r575, %r316;
	setp.ne.s32 	%p21, %r295, 0;
	@%p21 bra 	$L__BB9_54;
	shr.u32 	%r325, %r64, 3;
	and.b32  	%r326, %r325, 124;
	mov.u32 	%r327, _ZZN3cub18CUB_300001_SM_10006detail6reduce18DeviceReduceKernelINS2_10policy_hubIij11add_functorE10Policy1000EN6thrust24THRUST_300001_SM_1000_NS6detail15normal_iteratorINS9_10device_ptrIiEEEEjS5_iN4cuda3std3__410__identityEEEvT0_PT3_T1_NS0_13GridEvenShareISM_EET2_T4_E12temp_storage;
	add.s32 	%r328, %r327, %r326;
	st.shared.u32 	[%r328+8], %r575;
$L__BB9_54:
	bar.sync 	0;
	setp.ne.s32 	%p22, %r64, 0;
	@%p22 bra 	$L__BB9_56;
	ld.shared.u32 	%r329, [_ZZN3cub18CUB_300001_SM_10006detail6reduce18DeviceReduceKernelINS2_10policy_hubIij11add_functorE10Policy1000EN6thrust24THRUST_300001_SM_1000_NS6detail15normal_iteratorINS9_10device_ptrIiEEEEjS5_iN4cuda3std3__410__identityEEEvT0_PT3_T1_NS0_13GridEvenShareISM_EET2_T4_E12temp_storage+12];
	add.s32 	%r330, %r329, %r575;
	ld.shared.u32 	%r331, [_ZZN3cub18CUB_300001_SM_10006detail6reduce18DeviceReduceKernelINS2_10policy_hubIij11add_functorE10Policy1000EN6thrust24THRUST_300001_SM_1000_NS6detail15normal_iteratorINS9_10device_ptrIiEEEEjS5_iN4cuda3std3__410__identityEEEvT0_PT3_T1_NS0_13GridEvenShareISM_EET2_T4_E12temp_storage+16];
	add.s32 	%r332, %r330, %r331;
	ld.shared.u32 	%r333, [_ZZN3cub18CUB_300001_SM_10006detail6reduce18DeviceReduceKernelINS2_10policy_hubIij11add_functorE10Policy1000EN6thrust24THRUST_300001_SM_1000_NS6detail15normal_iteratorINS9_10device_ptrIiEEEEjS5_iN4cuda3std3__410__identityEEEvT0_PT3_T1_NS0_13GridEvenShareISM_EET2_T4_E12temp_storage+20];
	add.s32 	%r334, %r332, %r333;
	ld.shared.u32 	%r335, [_ZZN3cub18CUB_300001_SM_10006detail6reduce18DeviceReduceKernelINS2_10policy_hubIij11add_functorE10Policy1000EN6thrust24THRUST_300001_SM_1000_NS6detail15normal_iteratorINS9_10device_ptrIiEEEEjS5_iN4cuda3std3__410__identityEEEvT0_PT3_T1_NS0_13GridEvenShareISM_EET2_T4_E12temp_storage+24];
	add.s32 	%r336, %r334, %r335;
	ld.shared.u32 	%r337, [_ZZN3cub18CUB_300001_SM_10006detail6reduce18DeviceReduceKernelINS2_10policy_hubIij11add_functorE10Policy1000EN6thrust24THRUST_300001_SM_1000_NS6detail15normal_iteratorINS9_10device_ptrIiEEEEjS5_iN4cuda3std3__410__identityEEEvT0_PT3_T1_NS0_13GridEvenShareISM_EET2_T4_E12temp_storage+28];
	add.s32 	%r338, %r336, %r337;
	ld.shared.u32 	%r339, [_ZZN3cub18CUB_300001_SM_10006detail6reduce18DeviceReduceKernelINS2_10policy_hubIij11add_functorE10Policy1000EN6thrust24THRUST_300001_SM_1000_NS6detail15normal_iteratorINS9_10device_ptrIiEEEEjS5_iN4cuda3std3__410__identityEEEvT0_PT3_T1_NS0_13GridEvenShareISM_EET2_T4_E12temp_storage+32];
	add.s32 	%r340, %r338, %r339;
	ld.shared.u32 	%r341, [_ZZN3cub18CUB_300001_SM_10006detail6reduce18DeviceReduceKernelINS2_10policy_hubIij11add_functorE10Policy1000EN6thrust24THRUST_300001_SM_1000_NS6detail15normal_iteratorINS9_10device_ptrIiEEEEjS5_iN4cuda3std3__410__identityEEEvT0_PT3_T1_NS0_13GridEvenShareISM_EET2_T4_E12temp_storage+36];
	add.s32 	%r575, %r340, %r341;
$L__BB9_56:
	mov.u32 	%r530, %tid.x;
	setp.ne.s32 	%p57, %r530, 0;
	@%p57 bra 	$L__BB9_58;
	ld.param.u64 	%rd129, [_ZN3cub18CUB_300001_SM_10006detail6reduce18DeviceReduceKernelINS2_10policy_hubIij11add_functorE10Policy1000EN6thrust24THRUST_300001_SM_1000_NS6detail15normal_iteratorINS9_10device_ptrIiEEEEjS5_iN4cuda3std3__410__identityEEEvT0_PT3_T1_NS0_13GridEvenShareISM_EET2_T4__param_1];
	cvta.to.global.u64 	%rd126, %rd129;
	mul.wide.u32 	%rd127, %r3, 4;
	add.s64 	%rd128, %rd126, %rd127;
	st.global.u32 	[%rd128], %r575;
$L__BB9_58:
	ret;

}
	// .globl	_ZN3cub18CUB_300001_SM_10006detail6reduce28DeviceReduceSingleTileKernelINS2_10policy_hubIij11add_functorE10Policy1000EPiS8_iS5_iiN4cuda3std3__410__identityEEEvT0_T1_T2_T3_T4_T6_
.visible .entry _ZN3cub18CUB_300001_SM_10006detail6reduce28DeviceReduceSingleTileKernelINS2_10policy_hubIij11add_functorE10Policy1000EPiS8_iS5_iiN4cuda3std3__410__identityEEEvT0_T1_T2_T3_T4_T6_(
	.param .u64 .ptr .align 1 _ZN3cub18CUB_300001_SM_10006detail6reduce28DeviceReduceSingleTileKernelINS2_10policy_hubIij11add_functorE10Policy1000EPiS8_iS5_iiN4cuda3std3__410__identityEEEvT0_T1_T2_T3_T4_T6__param_0,
	.param .u64 .ptr .align 1 _ZN3cub18CUB_300001_SM_10006detail6reduce28DeviceReduceSingleTileKernelINS2_10policy_hubIij11add_functorE10Policy1000EPiS8_iS5_iiN4cuda3std3__410__identityEEEvT0_T1_T2_T3_T4_T6__param_1,
	.param .u32 _ZN3cub18CUB_300001_SM_10006detail6reduce28DeviceReduceSingleTileKernelINS2_10policy_hubIij11add_functorE10Policy1000EPiS8_iS5_iiN4cuda3std3__410__identityEEEvT0_T1_T2_T3_T4_T6__param_2,
	.param .align 1 .b8 _ZN3cub18CUB_300001_SM_10006detail6reduce28DeviceReduceSingleTileKernelINS2_10policy_hubIij11add_functorE10Policy1000EPiS8_iS5_iiN4cuda3std3__410__identityEEEvT0_T1_T2_T3_T4_T6__param_3[1],
	.param .u32 _ZN3cub18CUB_300001_SM_10006detail6reduce28DeviceReduceSingleTileKernelINS2_10policy_hubIij11add_functorE10Policy1000EPiS8_iS5_iiN4cuda3std3__410__identityEEEvT0_T1_T2_T3_T4_T6__param_4,
	.param .align 1 .b8 _ZN3cub18CUB_300001_SM_10006detail6reduce28DeviceReduceSingleTileKernelINS2_10policy_hubIij11add_functorE10Policy1000EPiS8_iS5_iiN4cuda3std3__410__identityEEEvT0_T1_T2_T3_T4_T6__param_5[1]
)
.maxntid 256
.minnctapersm 1
{
	.reg .pred 	%p<99>;
	.reg .b32 	%r<689>;
	.reg .b64 	%rd<125>;
	// demoted variable
	.shared .align 4 .b8 _ZZN3cub18CUB_300001_SM_10006detail6reduce28DeviceReduceSingleTileKernelINS2_10policy_hubIij11add_functorE10Policy1000EPiS8_iS5_iiN4cuda3std3__410__identityEEEvT0_T1_T2_T3_T4_T6_E12temp_storage[44];
	ld.param.u64 	%rd16, [_ZN3cub18CUB_300001_SM_10006detail6reduce28DeviceReduceSingleTileKernelINS2_10policy_hubIij11add_functorE10Policy1000EPiS8_iS5_iiN4cuda3std3__410__identityEEEvT0_T1_T2_T3_T4_T6__param_0];
	ld.param.u64 	%rd17, [_ZN3cub18CUB_300001_SM_10006detail6reduce28DeviceReduceSingleTileKernelINS2_10policy_hubIij11add_functorE10Policy1000EPiS8_iS5_iiN4cuda3std3__410__identityEEEvT0_T1_T2_T3_T4_T6__param_1];
	ld.param.u32 	%r148, [_ZN3cub18CUB_300001_SM_10006detail6reduce28DeviceReduceSingleTileKernelINS2_10policy_hubIij11add_functorE10Policy1000EPiS8_iS5_iiN4cuda3std3__410__identityEEEvT0_T1_T2_T3_T4_T6__param_2];
	ld.param.u32 	%r149, [_ZN3cub18CUB_300001_SM_10006detail6reduce28DeviceReduceSingleTileKernelINS2_10policy_hubIij11add_functorE10Policy1000EPiS8_iS5_iiN4cuda3std3__410__identityEEEvT0_T1_T2_T3_T4_T6__param_4];
	cvta.to.global.u64 	%rd1, %rd17;
	setp.ne.s32 	%p1, %r148, 0;
	@%p1 bra 	$L__BB10_3;
	mov.u32 	%r631, %tid.x;
	setp.ne.s32 	%p98, %r631, 0;
	@%p98 bra 	$L__BB10_90;
	st.global.u32 	[%rd1], %r149;
	bra.uni 	$L__BB10_90;
$L__BB10_3:
	and.b64  	%rd18, %rd16, 15;
	setp.ne.s64 	%p2, %rd18, 0;
	@%p2 bra 	$L__BB10_46;
	setp.gt.s32 	%p50, %r148, 4095;
	@%p50 bra 	$L__BB10_29;
	mov.u32 	%r1, %tid.x;
	setp.ge.s32 	%p67, %r1, %r148;
	mov.b32 	%r642, 0;
	mov.u32 	%r637, %r1;
	@%p67 bra 	$L__BB10_7;
	mul.wide.u32 	%rd113, %r1, 4;
	add.s64 	%rd112, %rd16, %rd113;
	// begin inline asm
	ld.global.nc.u32 %r642, [%rd112];
	// end inline asm
	add.s32 	%r637, %r1, 256;
$L__BB10_7:
	setp.ge.s32 	%p68, %r637, %r148;
	@%p68 bra 	$L__BB10_13;
	not.b32 	%r519, %r637;
	add.s32 	%r6, %r148, %r519;
	and.b32  	%r520, %r6, 768;
	setp.eq.s32 	%p69, %r520, 768;
	@%p69 bra 	$L__BB10_11;
	mul.wide.u32 	%rd114, %r637, 4;
	add.s64 	%rd121, %rd16, %rd114;
	shr.u32 	%r521, %r6, 8;
	add.s32 	%r522, %r521, 1;
	and.b32  	%r523, %r522, 3;
	neg.s32 	%r634, %r523;
$L__BB10_10:
	.pragma "nounroll";
	// begin inline asm
	ld.global.nc.u32 %r524, [%rd121];
	// end inline asm
	add.s32 	%r642, %r524, %r642;
	add.s32 	%r637, %r637, 256;
	add.s64 	%rd121, %rd121, 1024;
	add.s32 	%r634, %r634, 1;
	setp.ne.s32 	%p70, %r634, 0;
	@%p70 bra 	$L__BB10_10;
$L__BB10_11:
	setp.lt.u32 	%p71, %r6, 768;
	@%p71 bra 	$L__BB10_13;
$L__BB10_12:
	mul.wide.s32 	%rd120, %r637, 4;
	add.s64 	%rd116, %rd16, %rd120;
	// begin inline asm
	ld.global.nc.u32 %r525, [%rd116];
	// end inline asm
	add.s32 	%r529, %r525, %r642;
	add.s64 	%rd117, %rd116, 1024;
	// begin inline asm
	ld.global.nc.u32 %r526, [%rd117];
	// end inline asm
	add.s32 	%r530, %r526, %r529;
	add.s64 	%rd118, %rd116, 2048;
	// begin inline asm
	ld.global.nc.u32 %r527, [%rd118];
	// end inline asm
	add.s32 	%r531, %r527, %r530;
	add.s64 	%rd119, %rd116, 3072;
	// begin inline asm
	ld.global.nc.u32 %r528, [%rd119];
	// end inline asm
	add.s32 	%r642, %r528, %r531;
	add.s32 	%r637, %r637, 1024;
	setp.lt.s32 	%p72, %r637, %r148;
	@%p72 bra 	$L__BB10_12;
$L__BB10_13:
	setp.lt.s32 	%p73, %r148, 256;
	@%p73 bra 	$L__BB10_19;
	// begin inline asm
	mov.u32 %r582, %laneid;
	// end inline asm
	mov.b32 	%r585, 1;
	mov.b32 	%r606, 31;
	mov.b32 	%r607, -1;
	// begin inline asm
	shfl.sync.down.b32 %r583, %r642, %r585, %r606, %r607;
	// end inline asm
	setp.gt.s32 	%p90, %r582, 30;
	selp.b32 	%r608, 0, %r583, %p90;
	add.s32 	%r589, %r608, %r642;
	mov.b32 	%r590, 2;
	// begin inline asm
	shfl.sync.down.b32 %r588, %r589, %r590, %r606, %r607;
	// end inline asm
	setp.gt.s32 	%p91, %r582, 29;
	selp.b32 	%r609, 0, %r588, %p91;
	add.s32 	%r594, %r589, %r609;
	mov.b32 	%r595, 4;
	// begin inline asm
	shfl.sync.down.b32 %r593, %r594, %r595, %r606, %r607;
	// end inline asm
	setp.gt.s32 	%p92, %r582, 27;
	selp.b32 	%r610, 0, %r593, %p92;
	add.s32 	%r599, %r594, %r610;
	mov.b32 	%r600, 8;
	// begin inline asm
	shfl.sync.down.b32 %r598, %r599, %r600, %r606, %r607;
	// end inline asm
	setp.gt.s32 	%p93, %r582, 23;
	selp.b32 	%r611, 0, %r598, %p93;
	add.s32 	%r688, %r599, %r611;
	mov.b32 	%r605, 16;
	// begin inline asm
	shfl.sync.down.b32 %r603, %r688, %r605, %r606, %r607;
	// end inline asm
	setp.gt.s32 	%p94, %r582, 15;
	@%p94 bra 	$L__BB10_17;
	add.s32 	%r688, %r688, %r603;
	setp.ne.s32 	%p95, %r582, 0;
	@%p95 bra 	$L__BB10_17;
	shr.u32 	%r612, %r1, 3;
	and.b32  	%r613, %r612, 124;
	mov.u32 	%r614, _ZZN3cub18CUB_300001_SM_10006detail6reduce28DeviceReduceSingleTileKernelINS2_10policy_hubIij11add_functorE10Policy1000EPiS8_iS5_iiN4cuda3std3__410__identityEEEvT0_T1_T2_T3_T4_T6_E12temp_storage;
	add.s32 	%r615, %r614, %r613;
	st.shared.u32 	[%r615+8], %r688;
$L__BB10_17:
	bar.sync 	0;
	setp.ne.s32 	%p96, %r1, 0;
	@%p96 bra 	$L__BB10_88;
	ld.shared.u32 	%r616, [_ZZN3cub18CUB_300001_SM_10006detail6reduce28DeviceReduceSingleTileKernelINS2_10policy_hubIij11add_functorE10Policy1000EPiS8_iS5_iiN4cuda3std3__410__identityEEEvT0_T1_T2_T3_T4_T6_E12temp_storage+12];
	add.s32 	%r617, %r616, %r688;
	ld.shared.u32 	%r618, [_ZZN3cub18CUB_300001_SM_10006detail6reduce28DeviceReduceSingleTileKernelINS2_10policy_hubIij11add_functorE10Policy1000EPiS8_iS5_iiN4cuda3std3__410__identityEEEvT0_T1_T2_T3_T4_T6_E12temp_storage+16];
	add.s32 	%r619, %r617, %r618;
	ld.shared.u32 	%r620, [_ZZN3cub18CUB_300001_SM_10006detail6reduce28DeviceReduceSingleTileKernelINS2_10policy_hubIij11add_functorE10Policy1000EPiS8_iS5_iiN4cuda3std3__410__identityEEEvT0_T1_T2_T3_T4_T6_E12temp_storage+20];
	add.s32 	%r621, %r619, %r620;
	ld.shared.u32 	%r622, [_ZZN3cub18CUB_300001_SM_10006detail6reduce28DeviceReduceSingleTileKernelINS2_10policy_hubIij11add_functorE10Policy1000EPiS8_iS5_iiN4cuda3std3__410__identityEEEvT0_T1_T2_T3_T4_T6_E12temp_storage+24];
	add.s32 	%r623, %r621, %r622;
	ld.shared.u32 	%r624, [_ZZN3cub18CUB_300001_SM_10006detail6reduce28DeviceReduceSingleTileKernelINS2_10policy_hubIij11add_functorE10Policy1000EPiS8_iS5_iiN4cuda3std3__410__identityEEEvT0_T1_T2_T3_T4_T6_E12temp_storage+28];
	add.s32 	%r625, %r623, %r624;
	ld.shared.u32 	%r626, [_ZZN3cub18CUB_300001_SM_10006detail6reduce28DeviceReduceSingleTileKernelINS2_10policy_hubIij11add_functorE10Policy1000EPiS8_iS5_iiN4cuda3std3__410__identityEEEvT0_T1_T2_T3_T4_T6_E12temp_storage+32];
	add.s32 	%r627, %r625, %r626;
	ld.shared.u32 	%r628, [_ZZN3cub18CUB_300001_SM_10006detail6reduce28DeviceReduceSingleTileKernelINS2_10policy_hubIij11add_functorE10Policy1000EPiS8_iS5_iiN4cuda3std3__410__identityEEEvT0_T1_T2_T3_T4_T6_E12temp_storage+36];
	add.s32 	%r688, %r627, %r628;
	bra.uni 	$L__BB10_88;
$L__BB10_19:
	// begin inline asm
	mov.u32 %r532, %laneid;
	// end inline asm
	and.b32  	%r558, %r1, 992;
	add.s32 	%r559, %r558, 32;
	setp.gt.s32 	%p74, %r559, %r148;
	not.b32 	%r560, %r558;
	add.s32 	%r561, %r148, %r560;
	selp.b32 	%r556, %r561, 31, %p74;
	mov.b32 	%r535, 1;
	mov.b32 	%r557, -1;
	// begin inline asm
	shfl.sync.down.b32 %r533, %r642, %r535, %r556, %r557;
	// end inline asm
	setp.lt.s32 	%p75, %r532, %r556;
	selp.b32 	%r562, %r533, 0, %p75;
	add.s32 	%r539, %r562, %r642;
	mov.b32 	%r540, 2;
	// begin inline asm
	shfl.sync.down.b32 %r538, %r539, %r540, %r556, %r557;
	// end inline asm
	add.s32 	%r563, %r532, 2;
	setp.gt.s32 	%p76, %r563, %r556;
	selp.b32 	%r564, 0, %r538, %p76;
	add.s32 	%r544, %r539, %r564;
	mov.b32 	%r545, 4;
	// begin inline asm
	shfl.sync.down.b32 %r543, %r544, %r545, %r556, %r557;
	// end inline asm
	add.s32 	%r565, %r532, 4;
	setp.gt.s32 	%p77, %r565, %r556;
	selp.b32 	%r566, 0, %r543, %p77;
	add.s32 	%r549, %r544, %r566;
	mov.b32 	%r550, 8;
	// begin inline asm
	shfl.sync.down.b32 %r548, %r549, %r550, %r556, %r557;
	// end inline asm
	add.s32 	%r567, %r532, 8;
	setp.gt.s32 	%p78, %r567, %r556;
	selp.b32 	%r568, 0, %r548, %p78;
	add.s32 	%r554, %r549, %r568;
	mov.b32 	%r555, 16;
	// begin inline asm
	shfl.sync.down.b32 %r553, %r554, %r555, %r556, %r557;
	// end inline asm
	add.s32 	%r569, %r532, 16;
	setp.gt.s32 	%p79, %r569, %r556;
	selp.b32 	%r570, 0, %r553, %p79;
	add.s32 	%r688, %r554, %r570;
	setp.ne.s32 	%p80, %r532, 0;
	@%p80 bra 	$L__BB10_21;
	shr.u32 	%r571, %r1, 3;
	and.b32  	%r572, %r571, 124;
	mov.u32 	%r573, _ZZN3cub18CUB_300001_SM_10006detail6reduce28DeviceReduceSingleTileKernelINS2_10policy_hubIij11add_functorE10Policy1000EPiS8_iS5_iiN4cuda3std3__410__identityEEEvT0_T1_T2_T3_T4_T6_E12temp_storage;
	add.s32 	%r574, %r573, %r572;
	st.shared.u32 	[%r574+8], %r688;
$L__BB10_21:
	bar.sync 	0;
	setp.ne.s32 	%p81, %r1, 0;
	setp.lt.s32 	%p82, %r148, 33;
	or.pred  	%p83, %p81, %p82;
	@%p83 bra 	$L__BB10_88;
	ld.shared.u32 	%r575, [_ZZN3cub18CUB_300001_SM_10006detail6reduce28DeviceReduceSingleTileKernelINS2_10policy_hubIij11add_functorE10Policy1000EPiS8_iS5_iiN4cuda3std3__410__identityEEEvT0_T1_T2_T3_T4_T6_E12temp_storage+12];
	add.s32 	%r688, %r575, %r688;
	setp.lt.u32 	%p84, %r148, 65;
	@%p84 bra 	$L__BB10_88;
	ld.shared.u32 	%r576, [_ZZN3cub18CUB_300001_SM_10006detail6reduce28DeviceReduceSingleTileKernelINS2_10policy_hubIij11add_functorE10Policy1000EPiS8_iS5_iiN4cuda3std3__410__identityEEEvT0_T1_T2_T3_T4_T6_E12temp_storage+16];
	add.s32 	%r688, %r576, %r688;
	setp.lt.u32 	%p85, %r148, 97;
	@%p85 bra 	$L__BB10_88;
	ld.shared.u32 	%r577, [_ZZN3cub18CUB_300001_SM_10006detail6reduce28DeviceReduceSingleTileKernelINS2_10policy_hubIij11add_functorE10Policy1000EPiS8_iS5_iiN4cuda3std3__410__identityEEEvT0_T1_T2_T3_T4_T6_E12temp_storage+20];
	add.s32 	%r688, %r577, %r688;
	setp.lt.u32 	%p86, %r148, 129;
	@%p86 bra 	$L__BB10_88;
	ld.shared.u32 	%r578, [_ZZN3cub18CUB_300001_SM_10006detail6reduce28DeviceReduceSingleTileKernelINS2_10policy_hubIij11add_functorE10Policy1000EPiS8_iS5_iiN4cuda3std3__410__identityEEEvT0_T1_T2_T3_T4_T6_E12temp_storage+24];
	add.s32 	%r688, %r578, %r688;
	setp.lt.u32 	%p87, %r148, 161;
	@%p87 bra 	$L__BB10_88;
	ld.shared.u32 	%r579, [_ZZN3cub18CUB_300001_SM_10006detail6reduce28DeviceReduceSingleTileKernelINS2_10policy_hubIij11add_functorE10Policy1000EPiS8_iS5_iiN4cuda3std3__410__identityEEEvT0_T1_T2_T3_T4_T6_E12temp_storage+28];
	add.s32 	%r688, %r579, %r688;
	setp.lt.u32 	%p88, %r148, 193;
	@%p88 bra 	$L__BB10_88;
	ld.shared.u32 	%r580, [_ZZN3cub18CUB_300001_SM_10006detail6reduce28DeviceReduceSingleTileKernelINS2_10policy_hubIij11add_functorE10Policy1000EPiS8_iS5_iiN4cuda3std3__410__identityEEEvT0_T1_T2_T3_T4_T6_E12temp_storage+32];
	add.s32 	%r688, %r580, %r688;
	setp.lt.u32 	%p89, %r148, 225;
	@%p89 bra 	$L__BB10_88;
	ld.shared.u32 	%r581, [_ZZN3cub18CUB_300001_SM_10006detail6reduce28DeviceReduceSingleTileKernelINS2_10policy_hubIij11add_functorE10Policy1000EPiS8_iS5_iiN4cuda3std3__410__identityEEEvT0_T1_T2_T3_T4_T6_E12temp_storage+36];
	add.s32 	%r688, %r581, %r688;
	bra.uni 	$L__BB10_88;
$L__BB10_29:
	mov.u32 	%r36, %tid.x;
	shl.b32 	%r390, %r36, 2;
	mul.wide.u32 	%rd86, %r390, 4;
	add.s64 	%rd76, %rd16, %rd86;
	// begin inline asm
	ld.global.nc.v2.u64 {%rd74, %rd75}, [%rd76];
	// end inline asm
	mov.b64 	{%r391, %r392}, %rd75;
	mov.b64 	{%r393, %r394}, %rd74;
	add.s64 	%rd79, %rd76, 4096;
	// begin inline asm
	ld.global.nc.v2.u64 {%rd77, %rd78}, [%rd79];
	// end inline asm
	mov.b64 	{%r395, %r396}, %rd78;
	mov.b64 	{%r397, %r398}, %rd77;
	add.s64 	%rd82, %rd76, 8192;
	// begin inline asm
	ld.global.nc.v2.u64 {%rd80, %rd81}, [%rd82];
	// end inline asm
	mov.b64 	{%r399, %r400}, %rd81;
	mov.b64 	{%r401, %r402}, %rd80;
	add.s64 	%rd85, %rd76, 12288;
	// begin inline asm
	ld.global.nc.v2.u64 {%rd83, %rd84}, [%rd85];
	// end inline asm
	mov.b64 	{%r403, %r404}, %rd84;
	mov.b64 	{%r405, %r406}, %rd83;
	add.s32 	%r407, %r394, %r393;
	add.s32 	%r408, %r391, %r407;
	add.s32 	%r409, %r392, %r408;
	add.s32 	%r410, %r397, %r409;
	add.s32 	%r411, %r398, %r410;
	add.s32 	%r412, %r395, %r411;
	add.s32 	%r413, %r396, %r412;
	add.s32 	%r414, %r401, %r413;
	add.s32 	%r415, %r402, %r414;
	add.s32 	%r416, %r399, %r415;
	add.s32 	%r417, %r400, %r416;
	add.s32 	%r418, %r405, %r417;
	add.s32 	%r419, %r406, %r418;
	add.s32 	%r420, %r403, %r419;
	add.s32 	%r658, %r404, %r420;
	setp.lt.u32 	%p51, %r148, 8192;
	mov.b32 	%r647, 4096;
	@%p51 bra 	$L__BB10_33;
	add.s32 	%r38, %r148, -4096;
	mov.b32 	%r647, 4096;
$L__BB10_31:
	mul.wide.s32 	%rd99, %r647, 4;
	add.s64 	%rd89, %rd76, %rd99;
	// begin inline asm
	ld.global.nc.v2.u64 {%rd87, %rd88}, [%rd89];
	// end inline asm
	mov.b64 	{%r422, %r423}, %rd88;
	mov.b64 	{%r424, %r425}, %rd87;
	add.s64 	%rd92, %rd89, 4096;
	// begin inline asm
	ld.global.nc.v2.u64 {%rd90, %rd91}, [%rd92];
	// end inline asm
	mov.b64 	{%r426, %r427}, %rd91;
	mov.b64 	{%r428, %r429}, %rd90;
	add.s64 	%rd95, %rd89, 8192;
	// begin inline asm
	ld.global.nc.v2.u64 {%rd93, %rd94}, [%rd95];
	// end inline asm
	mov.b64 	{%r430, %r431}, %rd94;
	mov.b64 	{%r432, %r433}, %rd93;
	add.s64 	%rd98, %rd89, 12288;
	// begin inline asm
	ld.global.nc.v2.u64 {%rd96, %rd97}, [%rd98];
	// end inline asm
	mov.b64 	{%r434, %r435}, %rd97;
	mov.b64 	{%r436, %r437}, %rd96;
	add.s32 	%r438, %r424, %r658;
	add.s32 	%r439, %r425, %r438;
	add.s32 	%r440, %r422, %r439;
	add.s32 	%r441, %r423, %r440;
	add.s32 	%r442, %r428, %r441;
	add.s32 	%r443, %r429, %r442;
	add.s32 	%r444, %r426, %r443;
	add.s32 	%r445, %r427, %r444;
	add.s32 	%r446, %r432, %r445;
	add.s32 	%r447, %r433, %r446;
	add.s32 	%r448, %r430, %r447;
	add.s32 	%r449, %r431, %r448;
	add.s32 	%r450, %r436, %r449;
	add.s32 	%r451, %r437, %r450;
	add.s32 	%r452, %r434, %r451;
	add.s32 	%r658, %r435, %r452;
	sub.s32 	%r453, %r148, %r647;
	setp.lt.s32 	%p52, %r453, 4096;
	@%p52 bra 	$L__BB10_41;
	add.s32 	%r647, %r647, 4096;
	setp.le.s32 	%p53, %r647, %r38;
	@%p53 bra 	$L__BB10_31;
$L__BB10_33:
	setp.le.s32 	%p54, %r148, %r647;
	@%p54 bra 	$L__BB10_41;
	sub.s32 	%r45, %r148, %r647;
	setp.ge.s32 	%p55, %r36, %r45;
	@%p55 bra 	$L__BB10_41;
	not.b32 	%r455, %r36;
	add.s32 	%r456, %r148, %r455;
	sub.s32 	%r46, %r456, %r647;
	and.b32  	%r457, %r46, 768;
	setp.eq.s32 	%p56, %r457, 768;
	mov.u32 	%r652, %r36;
	@%p56 bra 	$L__BB10_38;
	add.s32 	%r649, %r36, %r647;
	shr.u32 	%r458, %r46, 8;
	add.s32 	%r459, %r458, 1;
	and.b32  	%r460, %r459, 3;
	neg.s32 	%r648, %r460;
	mov.u32 	%r652, %r36;
$L__BB10_37:
	.pragma "nounroll";
	mul.wide.u32 	%rd101, %r649, 4;
	add.s64 	%rd100, %rd16, %rd101;
	// begin inline asm
	ld.global.nc.u32 %r461, [%rd100];
	// end inline asm
	add.s32 	%r658, %r461, %r658;
	add.s32 	%r652, %r652, 256;
	add.s32 	%r649, %r649, 256;
	add.s32 	%r648, %r648, 1;
	setp.ne.s32 	%p57, %r648, 0;
	@%p57 bra 	$L__BB10_37;
$L__BB10_38:
	setp.lt.u32 	%p58, %r46, 768;
	@%p58 bra 	$L__BB10_41;
	cvt.u64.u32 	%rd102, %r652;
	cvt.u64.u32 	%rd103, %r647;
	add.s64 	%rd104, %rd102, %rd103;
	shl.b64 	%rd105, %rd104, 2;
	add.s64 	%rd106, %rd105, %rd16;
	add.s64 	%rd122, %rd106, 2048;
	add.s32 	%r655, %r652, %r647;
$L__BB10_40:
	mul.wide.u32 	%rd111, %r655, 4;
	add.s64 	%rd107, %rd16, %rd111;
	// begin inline asm
	ld.global.nc.u32 %r462, [%rd107];
	// end inline asm
	add.s32 	%r466, %r462, %r658;
	add.s64 	%rd108, %rd122, -1024;
	// begin inline asm
	ld.global.nc.u32 %r463, [%rd108];
	// end inline asm
	add.s32 	%r467, %r463, %r466;
	// begin inline asm
	ld.global.nc.u32 %r464, [%rd122];
	// end inline asm
	add.s32 	%r468, %r464, %r467;
	add.s64 	%rd110, %rd122, 1024;
	// begin inline asm
	ld.global.nc.u32 %r465, [%rd110];
	// end inline asm
	add.s32 	%r658, %r465, %r468;
	add.s32 	%r652, %r652, 1024;
	add.s64 	%rd122, %rd122, 4096;
	add.s32 	%r655, %r655, 1024;
	setp.lt.s32 	%p59, %r652, %r45;
	@%p59 bra 	$L__BB10_40;
$L__BB10_41:
	// begin inline asm
	mov.u32 %r469, %laneid;
	// end inline asm
	mov.b32 	%r472, 1;
	mov.b32 	%r493, 31;
	mov.b32 	%r494, -1;
	// begin inline asm
	shfl.sync.down.b32 %r470, %r658, %r472, %r493, %r494;
	// end inline asm
	setp.gt.s32 	%p60, %r469, 30;
	selp.b32 	%r495, 0, %r470, %p60;
	add.s32 	%r476, %r495, %r658;
	mov.b32 	%r477, 2;
	// begin inline asm
	shfl.sync.down.b32 %r475, %r476, %r477, %r493, %r494;
	// end inline asm
	setp.gt.s32 	%p61, %r469, 29;
	selp.b32 	%r496, 0, %r475, %p61;
	add.s32 	%r481, %r476, %r496;
	mov.b32 	%r482, 4;
	// begin inline asm
	shfl.sync.down.b32 %r480, %r481, %r482, %r493, %r494;
	// end inline asm
	setp.gt.s32 	%p62, %r469, 27;
	selp.b32 	%r497, 0, %r480, %p62;
	add.s32 	%r486, %r481, %r497;
	mov.b32 	%r487, 8;
	// begin inline asm
	shfl.sync.down.b32 %r485, %r486, %r487, %r493, %r494;
	// end inline asm
	setp.gt.s32 	%p63, %r469, 23;
	selp.b32 	%r498, 0, %r485, %p63;
	add.s32 	%r688, %r486, %r498;
	mov.b32 	%r492, 16;
	// begin inline asm
	shfl.sync.down.b32 %r490, %r688, %r492, %r493, %r494;
	// end inline asm
	setp.gt.s32 	%p64, %r469, 15;
	@%p64 bra 	$L__BB10_44;
	add.s32 	%r688, %r688, %r490;
	setp.ne.s32 	%p65, %r469, 0;
	@%p65 bra 	$L__BB10_44;
	shr.u32 	%r499, %r36, 3;
	and.b32  	%r500, %r499, 124;
	mov.u32 	%r501, _ZZN3cub18CUB_300001_SM_10006detail6reduce28DeviceReduceSingleTileKernelINS2_10policy_hubIij11add_functorE10Policy1000EPiS8_iS5_iiN4cuda3std3__410__identityEEEvT0_T1_T2_T3_T4_T6_E12temp_storage;
	add.s32 	%r502, %r501, %r500;
	st.shared.u32 	[%r502+8], %r688;
$L__BB10_44:
	bar.sync 	0;
	setp.ne.s32 	%p66, %r36, 0;
	@%p66 bra 	$L__BB10_88;
	ld.shared.u32 	%r503, [_ZZN3cub18CUB_300001_SM_10006detail6reduce28DeviceReduceSingleTileKernelINS2_10policy_hubIij11add_functorE10Policy1000EPiS8_iS5_iiN4cuda3std3__410__identityEEEvT0_T1_T2_T3_T4_T6_E12temp_storage+12];
	add.s32 	%r504, %r503, %r688;
	ld.shared.u32 	%r505, [_ZZN3cub18CUB_300001_SM_10006detail6reduce28DeviceReduceSingleTileKernelINS2_10policy_hubIij11add_functorE10Policy1000EPiS8_iS5_iiN4cuda3std3__410__identityEEEvT0_T1_T2_T3_T4_T6_E12temp_storage+16];
	add.s32 	%r506, %r504, %r505;
	ld.shared.u32 	%r507, [_ZZN3cub18CUB_300001_SM_10006detail6reduce28DeviceReduceSingleTileKernelINS2_10policy_hubIij11add_functorE10Policy1000EPiS8_iS5_iiN4cuda3std3__410__identityEEEvT0_T1_T2_T3_T4_T6_E12temp_storage+20];
	add.s32 	%r508, %r506, %r507;
	ld.shared.u32 	%r509, [_ZZN3cub18CUB_300001_SM_10006detail6reduce28DeviceReduceSingleTileKernelINS2_10policy_hubIij11add_functorE10Policy1000EPiS8_iS5_iiN4cuda3std3__410__identityEEEvT0_T1_T2_T3_T4_T6_E12temp_storage+24];
	add.s32 	%r510, %r508, %r509;
	ld.shared.u32 	%r511, [_ZZN3cub18CUB_300001_SM_10006detail6reduce28DeviceReduceSingleTileKernelINS2_10policy_hubIij11add_functorE10Policy1000EPiS8_iS5_iiN4cuda3std3__410__identityEEEvT0_T1_T2_T3_T4_T6_E12temp_storage+28];
	add.s32 	%r512, %r510, %r511;
	ld.shared.u32 	%r513, [_ZZN3cub18CUB_300001_SM_10006detail6reduce28DeviceReduceSingleTileKernelINS2_10policy_hubIij11add_functorE10Policy1000EPiS8_iS5_iiN4cuda3std3__410__identityEEEvT0_T1_T2_T3_T4_T6_E12temp_storage+32];
	add.s32 	%r514, %r512, %r513;
	ld.shared.u32 	%r515, [_ZZN3cub18CUB_300001_SM_10006detail6reduce28DeviceReduceSingleTileKernelINS2_10policy_hubIij11add_functorE10Policy1000EPiS8_iS5_iiN4cuda3std3__410__identityEEEvT0_T1_T2_T3_T4_T6_E12temp_storage+36];
	add.s32 	%r688, %r514, %r515;
	bra.uni 	$L__BB10_88;
$L__BB10_46:
	setp.gt.s32 	%p3, %r148, 4095;
	@%p3 bra 	$L__BB10_71;
	mov.u32 	%r74, %tid.x;
	setp.ge.s32 	%p20, %r74, %r148;
	mov.b32 	%r670, 0;
	mov.u32 	%r665, %r74;
	@%p20 bra 	$L__BB10_49;
	mul.wide.u32 	%rd66, %r74, 4;
	add.s64 	%rd65, %rd16, %rd66;
	// begin inline asm
	ld.global.nc.u32 %r670, [%rd65];
	// end inline asm
	add.s32 	%r665, %r74, 256;
$L__BB10_49:
	setp.ge.s32 	%p21, %r665, %r148;
	@%p21 bra 	$L__BB10_55;
	not.b32 	%r279, %r665;
	add.s32 	%r79, %r148, %r279;
	and.b32  	%r280, %r79, 768;
	setp.eq.s32 	%p22, %r280, 768;
	@%p22 bra 	$L__BB10_53;
	mul.wide.u32 	%rd67, %r665, 4;
	add.s64 	%rd123, %rd16, %rd67;
	shr.u32 	%r281, %r79, 8;
	add.s32 	%r282, %r281, 1;
	and.b32  	%r283, %r282, 3;
	neg.s32 	%r662, %r283;
$L__BB10_52:
	.pragma "nounroll";
	// begin inline asm
	ld.global.nc.u32 %r284, [%rd123];
	// end inline asm
	add.s32 	%r670, %r284, %r670;
	add.s32 	%r665, %r665, 256;
	add.s64 	%rd123, %rd123, 1024;
	add.s32 	%r662, %r662, 1;
	setp.ne.s32 	%p23, %r662, 0;
	@%p23 bra 	$L__BB10_52;
$L__BB10_53:
	setp.lt.u32 	%p24, %r79, 768;
	@%p24 bra 	$L__BB10_55;
$L__BB10_54:
	mul.wide.s32 	%rd73, %r665, 4;
	add.s64 	%rd69, %rd16, %rd73;
	// begin inline asm
	ld.global.nc.u32 %r285, [%rd69];
	// end inline asm
	add.s32 	%r289, %r285, %r670;
	add.s64 	%rd70, %rd69, 1024;
	// begin inline asm
	ld.global.nc.u32 %r286, [%rd70];
	// end inline asm
	add.s32 	%r290, %r286, %r289;
	add.s64 	%rd71, %rd69, 2048;
	// begin inline asm
	ld.global.nc.u32 %r287, [%rd71];
	// end inline asm
	add.s32 	%r291, %r287, %r290;
	add.s64 	%rd72, %rd69, 3072;
	// begin inline asm
	ld.global.nc.u32 %r288, [%rd72];
	// end inline asm
	add.s32 	%r670, %r288, %r291;
	add.s32 	%r665, %r665, 1024;
	setp.lt.s32 	%p25, %r665, %r148;
	@%p25 bra 	$L__BB10_54;
$L__BB10_55:
	setp.lt.s32 	%p26, %r148, 256;
	@%p26 bra 	$L__BB10_61;
	// begin inline asm
	mov.u32 %r342, %laneid;
	// end inline asm
	mov.b32 	%r345, 1;
	mov.b32 	%r366, 31;
	mov.b32 	%r367, -1;
	// begin inline asm
	shfl.sync.down.b32 %r343, %r670, %r345, %r366, %r367;
	// end inline asm
	setp.gt.s32 	%p43, %r342, 30;
	selp.b32 	%r368, 0, %r343, %p43;
	add.s32 	%r349, %r368, %r670;
	mov.b32 	%r350, 2;
	// begin inline asm
	shfl.sync.down.b32 %r348, %r349, %r350, %r366, %r367;
	// end inline asm
	setp.gt.s32 	%p44, %r342, 29;
	selp.b32 	%r369, 0, %r348, %p44;
	add.s32 	%r354, %r349, %r369;
	mov.b32 	%r355, 4;
	// begin inline asm
	shfl.sync.down.b32 %r353, %r354, %r355, %r366, %r367;
	// end inline asm
	setp.gt.s32 	%p45, %r342, 27;
	selp.b32 	%r370, 0, %r353, %p45;
	add.s32 	%r359, %r354, %r370;
	mov.b32 	%r360, 8;
	// begin inline asm
	shfl.sync.down.b32 %r358, %r359, %r360, %r366, %r367;
	// end inline asm
	setp.gt.s32 	%p46, %r342, 23;
	selp.b32 	%r371, 0, %r358, %p46;
	add.s32 	%r688, %r359, %r371;
	mov.b32 	%r365, 16;
	// begin inline asm
	shfl.sync.down.b32 %r363, %r688, %r365, %r366, %r367;
	// end inline asm
	setp.gt.s32 	%p47, %r342, 15;
	@%p47 bra 	$L__BB10_59;
	add.s32 	%r688, %r688, %r363;
	setp.ne.s32 	%p48, %r342, 0;
	@%p48 bra 	$L__BB10_59;
	shr.u32 	%r372, %r74, 3;
	and.b32  	%r373, %r372, 124;
	mov.u32 	%r374, _ZZN3cub18CUB_300001_SM_10006detail6reduce28DeviceReduceSingleTileKernelINS2_10policy_hubIij11add_functorE10Policy1000EPiS8_iS5_iiN4cuda3std3__410__identityEEEvT0_T1_T2_T3_T4_T6_E12temp_storage;
	add.s32 	%r375, %r374, %r373;
	st.shared.u32 	[%r375+8], %r688;
$L__BB10_59:
	bar.sync 	0;
	setp.ne.s32 	%p49, %r74, 0;
	@%p49 bra 	$L__BB10_88;
	ld.shared.u32 	%r376, [_ZZN3cub18CUB_300001_SM_10006detail6reduce28DeviceReduceSingleTileKernelINS2_10policy_hubIij11add_functorE10Policy1000EPiS8_iS5_iiN4cuda3std3__410__identityEEEvT0_T1_T2_T3_T4_T6_E12temp_storage+12];
	add.s32 	%r377, %r376, %r688;
	ld.shared.u32 	%r378, [_ZZN3cub18CUB_300001_SM_10006detail6reduce28DeviceReduceSingleTileKernelINS2_10policy_hubIij11add_functorE10Policy1000EPiS8_iS5_iiN4cuda3std3__410__identityEEEvT0_T1_T2_T3_T4_T6_E12temp_storage+16];
	add.s32 	%r379, %r377, %r378;
	ld.shared.u32 	%r380, [_ZZN3cub18CUB_300001_SM_10006detail6reduce28DeviceReduceSingleTileKernelINS2_10policy_hubIij11add_functorE10Policy1000EPiS8_iS5_iiN4cuda3std3__410__identityEEEvT0_T1_T2_T3_T4_T6_E12temp_storage+20];
	add.s32 	%r381, %r379, %r380;
	ld.shared.u32 	%r382, [_ZZN3cub18CUB_300001_SM_10006detail6reduce28DeviceReduceSingleTileKernelINS2_10policy_hubIij11add_functorE10Policy1000EPiS8_iS5_iiN4cuda3std3__410__identityEEEvT0_T1_T2_T3_T4_T6_E12temp_storage+24];
	add.s32 	%r383, %r381, %r382;
	ld.shared.u32 	%r384, [_ZZN3cub18CUB_300001_SM_10006detail6reduce28DeviceReduceSingleTileKernelINS2_10policy_hubIij11add_functorE10Policy1000EPiS8_iS5_iiN4cuda3std3__410__identityEEEvT0_T1_T2_T3_T4_T6_E12temp_storage+28];
	add.s32 	%r385, %r383, %r384;
	ld.shared.u32 	%r386, [_ZZN3cub18CUB_300001_SM_10006detail6reduce28DeviceReduceSingleTileKernelINS2_10policy_hubIij11add_functorE10Policy1000EPiS8_iS5_iiN4cuda3std3__410__identityEEEvT0_T1_T2_T3_T4_T6_E12temp_storage+32];
	add.s32 	%r387, %r385, %r386;
	ld.shared.u32 	%r388, [_ZZN3cub18CUB_300001_SM_10006detail6reduce28DeviceReduceSingleTileKernelINS2_10policy_hubIij11add_functorE10Policy1000EPiS8_iS5_iiN4cuda3std3__410__identityEEEvT0_T1_T2_T3_T4_T6_E12temp_storage+36];
	add.s32 	%r688, %r387, %r388;
	bra.uni 	$L__BB10_88;
$L__BB10_61:
	// begin inline asm
	mov.u32 %r292, %laneid;
	// end inline asm
	and.b32  	%r318, %r74, 992;
	add.s32 	%r319, %r318, 32;
	setp.gt.s32 	%p27, %r319, %r148;
	not.b32 	%r320, %r318;
	add.s32 	%r321, %r148, %r320;
	selp.b32 	%r316, %r321, 31, %p27;
	mov.b32 	%r295, 1;
	mov.b32 	%r317, -1;
	// begin inline asm
	shfl.sync.down.b32 %r293, %r670, %r295, %r316, %r317;
	// end inline asm
	setp.lt.s32 	%p28, %r292, %r316;
	selp.b32 	%r322, %r293, 0, %p28;
	add.s32 	%r299, %r322, %r670;
	mov.b32 	%r300, 2;
	// begin inline asm
	shfl.sync.down.b32 %r298, %r299, %r300, %r316, %r317;
	// end inline asm
	add.s32 	%r323, %r292, 2;
	setp.gt.s32 	%p29, %r323, %r316;
	selp.b32 	%r324, 0, %r298, %p29;
	add.s32 	%r304, %r299, %r324;
	mov.b32 	%r305, 4;
	// begin inline asm
	shfl.sync.down.b32 %r303, %r304, %r305, %r316, %r317;
	// end inline asm
	add.s32 	%r325, %r292, 4;
	setp.gt.s32 	%p30, %r325, %r316;
	selp.b32 	%r326, 0, %r303, %p30;
	add.s32 	%r309, %r304, %r326;
	mov.b32 	%r310, 8;
	// begin inline asm
	shfl.sync.down.b32 %r308, %r309, %r310, %r316, %r317;
	// end inline asm
	add.s32 	%r327, %r292, 8;
	setp.gt.s32 	%p31, %r327, %r316;
	selp.b32 	%r328, 0, %r308, %p31;
	add.s32 	%r314, %r309, %r328;
	mov.b32 	%r315, 16;
	// begin inline asm
	shfl.sync.down.b32 %r313, %r314, %r315, %r316, %r317;
	// end inline asm
	add.s32 	%r329, %r292, 16;
	setp.gt.s32 	%p32, %r329, %r316;
	selp.b32 	%r330, 0, %r313, %p32;
	add.s32 	%r688, %r314, %r330;
	setp.ne.s32 	%p33, %r292, 0;
	@%p33 bra 	$L__BB10_63;
	shr.u32 	%r331, %r74, 3;
	and.b32  	%r332, %r331, 124;
	mov.u32 	%r333, _ZZN3cub18CUB_300001_SM_10006detail6reduce28DeviceReduceSingleTileKernelINS2_10policy_hubIij11add_functorE10Policy1000EPiS8_iS5_iiN4cuda3std3__410__identityEEEvT0_T1_T2_T3_T4_T6_E12temp_storage;
	add.s32 	%r334, %r333, %r332;
	st.shared.u32 	[%r334+8], %r688;
$L__BB10_63:
	bar.sync 	0;
	setp.ne.s32 	%p34, %r74, 0;
	setp.lt.s32 	%p35, %r148, 33;
	or.pred  	%p36, %p34, %p35;
	@%p36 bra 	$L__BB10_88;
	ld.shared.u32 	%r335, [_ZZN3cub18CUB_300001_SM_10006detail6reduce28DeviceReduceSingleTileKernelINS2_10policy_hubIij11add_functorE10Policy1000EPiS8_iS5_iiN4cuda3std3__410__identityEEEvT0_T1_T2_T3_T4_T6_E12temp_storage+12];
	add.s32 	%r688, %r335, %r688;
	setp.lt.u32 	%p37, %r148, 65;
	@%p37 bra 	$L__BB10_88;
	ld.shared.u32 	%r336, [_ZZN3cub18CUB_300001_SM_10006detail6reduce28DeviceReduceSingleTileKernelINS2_10policy_hubIij11add_functorE10Policy1000EPiS8_iS5_iiN4cuda3std3__410__identityEEEvT0_T1_T2_T3_T4_T6_E12temp_storage+16];
	add.s32 	%r688, %r336, %r688;
	setp.lt.u32 	%p38, %r148, 97;
	@%p38 bra 	$L__BB10_88;
	ld.shared.u32 	%r337, [_ZZN3cub18CUB_300001_SM_10006detail6reduce28DeviceReduceSingleTileKernelINS2_10policy_hubIij11add_functorE10Policy1000EPiS8_iS5_iiN4cuda3std3__410__identityEEEvT0_T1_T2_T3_T4_T6_E12temp_storage+20];
	add.s32 	%r688, %r337, %r688;
	setp.lt.u32 	%p39, %r148, 129;
	@%p39 bra 	$L__BB10_88;
	ld.shared.u32 	%r338, [_ZZN3cub18CUB_300001_SM_10006detail6reduce28DeviceReduceSingleTileKernelINS2_10policy_hubIij11add_functorE10Policy1000EPiS8_iS5_iiN4cuda3std3__410__identityEEEvT0_T1_T2_T3_T4_T6_E12temp_storage+24];
	add.s32 	%r688, %r338, %r688;
	setp.lt.u32 	%p40, %r148, 161;
	@%p40 bra 	$L__BB10_88;
	ld.shared.u32 	%r339, [_ZZN3cub18CUB_300001_SM_10006detail6reduce28DeviceReduceSingleTileKernelINS2_10policy_hubIij11add_functorE10Policy1000EPiS8_iS5_iiN4cuda3std3__410__identityEEEvT0_T1_T2_T3_T4_T6_E12temp_storage+28];
	add.s32 	%r688, %r339, %r688;
	setp.lt.u32 	%p41, %r148, 193;
	@%p41 bra 	$L__BB10_88;
	ld.shared.u32 	%r340, [_ZZN3cub18CUB_300001_SM_10006detail6reduce28DeviceReduceSingleTileKernelINS2_10policy_hubIij11add_functorE10Policy1000EPiS8_iS5_iiN4cuda3std3__410__identityEEEvT0_T1_T2_T3_T4_T6_E12temp_storage+32];
	add.s32 	%r688, %r340, %r688;
	setp.lt.u32 	%p42, %r148, 225;
	@%p42 bra 	$L__BB10_88;
	ld.shared.u32 	%r341, [_ZZN3cub18CUB_300001_SM_10006detail6reduce28DeviceReduceSingleTileKernelINS2_10policy_hubIij11add_functorE10Policy1000EPiS8_iS5_iiN4cuda3std3__410__identityEEEvT0_T1_T2_T3_T4_T6_E12temp_storage+36];
	add.s32 	%r688, %r341, %r688;
	bra.uni 	$L__BB10_88;
$L__BB10_71:
	mov.u32 	%r109, %tid.x;
	mul.wide.u32 	%rd35, %r109, 4;
	add.s64 	%rd19, %rd16, %rd35;
	// begin inline asm
	ld.global.nc.u32 %r150, [%rd19];
	// end inline asm
	add.s64 	%rd20, %rd19, 1024;
	// begin inline asm
	ld.global.nc.u32 %r151, [%rd20];
	// end inline asm
	add.s64 	%rd21, %rd19, 2048;
	// begin inline asm
	ld.global.nc.u32 %r152, [%rd21];
	// end inline asm
	add.s64 	%rd22, %rd19, 3072;
	// begin inline asm
	ld.global.nc.u32 %r153, [%rd22];
	// end inline asm
	add.s64 	%rd23, %rd19, 4096;
	// begin inline asm
	ld.global.nc.u32 %r154, [%rd23];
	// end inline asm
	add.s64 	%rd24, %rd19, 5120;
	// begin inline asm
	ld.global.nc.u32 %r155, [%rd24];
	// end inline asm
	add.s64 	%rd25, %rd19, 6144;
	// begin inline asm
	ld.global.nc.u32 %r156, [%rd25];
	// end inline asm
	add.s64 	%rd26, %rd19, 7168;
	// begin inline asm
	ld.global.nc.u32 %r157, [%rd26];
	// end inline asm
	add.s64 	%rd27, %rd19, 8192;
	// begin inline asm
	ld.global.nc.u32 %r158, [%rd27];
	// end inline asm
	add.s64 	%rd28, %rd19, 9216;
	// begin inline asm
	ld.global.nc.u32 %r159, [%rd28];
	// end inline asm
	add.s64 	%rd29, %rd19, 10240;
	// begin inline asm
	ld.global.nc.u32 %r160, [%rd29];
	// end inline asm
	add.s64 	%rd30, %rd19, 11264;
	// begin inline asm
	ld.global.nc.u32 %r161, [%rd30];
	// end inline asm
	add.s64 	%rd31, %rd19, 12288;
	// begin inline asm
	ld.global.nc.u32 %r162, [%rd31];
	// end inline asm
	add.s64 	%rd32, %rd19, 13312;
	// begin inline asm
	ld.global.nc.u32 %r163, [%rd32];
	// end inline asm
	add.s64 	%rd33, %rd19, 14336;
	// begin inline asm
	ld.global.nc.u32 %r164, [%rd33];
	// end inline asm
	add.s64 	%rd34, %rd19, 15360;
	// begin inline asm
	ld.global.nc.u32 %r165, [%rd34];
	// end inline asm
	add.s32 	%r167, %r151, %r150;
	add.s32 	%r168, %r152, %r167;
	add.s32 	%r169, %r153, %r168;
	add.s32 	%r170, %r154, %r169;
	add.s32 	%r171, %r155, %r170;
	add.s32 	%r172, %r156, %r171;
	add.s32 	%r173, %r157, %r172;
	add.s32 	%r174, %r158, %r173;
	add.s32 	%r175, %r159, %r174;
	add.s32 	%r176, %r160, %r175;
	add.s32 	%r177, %r161, %r176;
	add.s32 	%r178, %r162, %r177;
	add.s32 	%r179, %r163, %r178;
	add.s32 	%r180, %r164, %r179;
	add.s32 	%r686, %r165, %r180;
	setp.lt.u32 	%p4, %r148, 8192;
	mov.b32 	%r674, 4096;
	@%p4 bra 	$L__BB10_75;
	add.s32 	%r111, %r148, -4096;
	mov.b32 	%r674, 4096;
$L__BB10_73:
	mul.wide.s32 	%rd52, %r674, 4;
	add.s64 	%rd36, %rd19, %rd52;
	// begin inline asm
	ld.global.nc.u32 %r182, [%rd36];
	// end inline asm
	add.s64 	%rd37, %rd36, 1024;
	// begin inline asm
	ld.global.nc.u32 %r183, [%rd37];
	// end inline asm
	add.s64 	%rd38, %rd36, 2048;
	// begin inline asm
	ld.global.nc.u32 %r184, [%rd38];
	// end inline asm
	add.s64 	%rd39, %rd36, 3072;
	// begin inline asm
	ld.global.nc.u32 %r185, [%rd39];
	// end inline asm
	add.s64 	%rd40, %rd36, 4096;
	// begin inline asm
	ld.global.nc.u32 %r186, [%rd40];
	// end inline asm
	add.s64 	%rd41, %rd36, 5120;
	// begin inline asm
	ld.global.nc.u32 %r187, [%rd41];
	// end inline asm
	add.s64 	%rd42, %rd36, 6144;
	// begin inline asm
	ld.global.nc.u32 %r188, [%rd42];
	// end inline asm
	add.s64 	%rd43, %rd36, 7168;
	// begin inline asm
	ld.global.nc.u32 %r189, [%rd43];
	// end inline asm
	add.s64 	%rd44, %rd36, 8192;
	// begin inline asm
	ld.global.nc.u32 %r190, [%rd44];
	// end inline asm
	add.s64 	%rd45, %rd36, 9216;
	// begin inline asm
	ld.global.nc.u32 %r191, [%rd45];
	// end inline asm
	add.s64 	%rd46, %rd36, 10240;
	// begin inline asm
	ld.global.nc.u32 %r192, [%rd46];
	// end inline asm
	add.s64 	%rd47, %rd36, 11264;
	// begin inline asm
	ld.global.nc.u32 %r193, [%rd47];
	// end inline asm
	add.s64 	%rd48, %rd36, 12288;
	// begin inline asm
	ld.global.nc.u32 %r194, [%rd48];
	// end inline asm
	add.s64 	%rd49, %rd36, 13312;
	// begin inline asm
	ld.global.nc.u32 %r195, [%rd49];
	// end inline asm
	add.s64 	%rd50, %rd36, 14336;
	// begin inline asm
	ld.global.nc.u32 %r196, [%rd50];
	// end inline asm
	add.s64 	%rd51, %rd36, 15360;
	// begin inline asm
	ld.global.nc.u32 %r197, [%rd51];
	// end inline asm
	add.s32 	%r198, %r182, %r686;
	add.s32 	%r199, %r183, %r198;
	add.s32 	%r200, %r184, %r199;
	add.s32 	%r201, %r185, %r200;
	add.s32 	%r202, %r186, %r201;
	add.s32 	%r203, %r187, %r202;
	add.s32 	%r204, %r188, %r203;
	add.s32 	%r205, %r189, %r204;
	add.s32 	%r206, %r190, %r205;
	add.s32 	%r207, %r191, %r206;
	add.s32 	%r208, %r192, %r207;
	add.s32 	%r209, %r193, %r208;
	add.s32 	%r210, %r194, %r209;
	add.s32 	%r211, %r195, %r210;
	add.s32 	%r212, %r196, %r211;
	add.s32 	%r686, %r197, %r212;
	sub.s32 	%r213, %r148, %r674;
	setp.lt.s32 	%p5, %r213, 4096;
	@%p5 bra 	$L__BB10_83;
	add.s32 	%r674, %r674, 4096;
	setp.le.s32 	%p6, %r674, %r111;
	@%p6 bra 	$L__BB10_73;
$L__BB10_75:
	setp.le.s32 	%p7, %r148, %r674;
	@%p7 bra 	$L__BB10_83;
	sub.s32 	%r118, %r148, %r674;
	setp.ge.s32 	%p8, %r109, %r118;
	@%p8 bra 	$L__BB10_83;
	not.b32 	%r215, %r109;
	add.s32 	%r216, %r148, %r215;
	sub.s32 	%r119, %r216, %r674;
	and.b32  	%r217, %r119, 768;
	setp.eq.s32 	%p9, %r217, 768;
	mov.u32 	%r680, %r109;
	@%p9 bra 	$L__BB10_80;
	add.s32 	%r677, %r109, %r674;
	shr.u32 	%r218, %r119, 8;
	add.s32 	%r219, %r218, 1;
	and.b32  	%r220, %r219, 3;
	neg.s32 	%r676, %r220;
	mov.u32 	%r680, %r109;
$L__BB10_79:
	.pragma "nounroll";
	mul.wide.u32 	%rd54, %r677, 4;
	add.s64 	%rd53, %rd16, %rd54;
	// begin inline asm
	ld.global.nc.u32 %r221, [%rd53];
	// end inline asm
	add.s32 	%r686, %r221, %r686;
	add.s32 	%r680, %r680, 256;
	add.s32 	%r677, %r677, 256;
	add.s32 	%r676, %r676, 1;
	setp.ne.s32 	%p10, %r676, 0;
	@%p10 bra 	$L__BB10_79;
$L__BB10_80:
	setp.lt.u32 	%p11, %r119, 768;
	@%p11 bra 	$L__BB10_83;
	cvt.u64.u32 	%rd55, %r680;
	cvt.u64.u32 	%rd56, %r674;
	add.s64 	%rd57, %rd55, %rd56;
	shl.b64 	%rd58, %rd57, 2;
	add.s64 	%rd59, %rd58, %rd16;
	add.s64 	%rd124, %rd59, 2048;
	add.s32 	%r683, %r680, %r674;
$L__BB10_82:
	mul.wide.u32 	%rd64, %r683, 4;
	add.s64 	%rd60, %rd16, %rd64;
	// begin inline asm
	ld.global.nc.u32 %r222, [%rd60];
	// end inline asm
	add.s32 	%r226, %r222, %r686;
	add.s64 	%rd61, %rd124, -1024;
	// begin inline asm
	ld.global.nc.u32 %r223, [%rd61];
	// end inline asm
	add.s32 	%r227, %r223, %r226;
	// begin inline asm
	ld.global.nc.u32 %r224, [%rd124];
	// end inline asm
	add.s32 	%r228, %r224, %r227;
	add.s64 	%rd63, %rd124, 1024;
	// begin inline asm
	ld.global.nc.u32 %r225, [%rd63];
	// end inline asm
	add.s32 	%r686, %r225, %r228;
	add.s32 	%r680, %r680, 1024;
	add.s64 	%rd124, %rd124, 4096;
	add.s32 	%r683, %r683, 1024;
	setp.lt.s32 	%p12, %r680, %r118;
	@%p12 bra 	$L__BB10_82;
$L__BB10_83:
	// begin inline asm
	mov.u32 %r229, %laneid;
	// end inline asm
	mov.b32 	%r232, 1;
	mov.b32 	%r253, 31;
	mov.b32 	%r254, -1;
	// begin inline asm
	shfl.sync.down.b32 %r230, %r686, %r232, %r253, %r254;
	// end inline asm
	setp.gt.s32 	%p13, %r229, 30;
	selp.b32 	%r255, 0, %r230, %p13;
	add.s32 	%r236, %r255, %r686;
	mov.b32 	%r237, 2;
	// begin inline asm
	shfl.sync.down.b32 %r235, %r236, %r237, %r253, %r254;
	// end inline asm
	setp.gt.s32 	%p14, %r229, 29;
	selp.b32 	%r256, 0, %r235, %p14;
	add.s32 	%r241, %r236, %r256;
	mov.b32 	%r242, 4;
	// begin inline asm
	shfl.sync.down.b32 %r240, %r241, %r242, %r253, %r254;
	// end inline asm
	setp.gt.s32 	%p15, %r229, 27;
	selp.b32 	%r257, 0, %r240, %p15;
	add.s32 	%r246, %r241, %r257;
	mov.b32 	%r247, 8;
	// begin inline asm
	shfl.sync.down.b32 %r245, %r246, %r247, %r253, %r254;
	// end inline asm
	setp.gt.s32 	%p16, %r229, 23;
	selp.b32 	%r258, 0, %r245, %p16;
	add.s32 	%r688, %r246, %r258;
	mov.b32 	%r252, 16;
	// begin inline asm
	shfl.sync.down.b32 %r250, %r688, %r252, %r253, %r254;
	// end inline asm
	setp.gt.s32 	%p17, %r229, 15;
	@%p17 bra 	$L__BB10_86;
	add.s32 	%r688, %r688, %r250;
	setp.ne.s32 	%p18, %r229, 0;
	@%p18 bra 	$L__BB10_86;
	shr.u32 	%r259, %r109, 3;
	and.b32  	%r260, %r259, 124;
	mov.u32 	%r261, _ZZN3cub18CUB_300001_SM_10006detail6reduce28DeviceReduceSingleTileKernelINS2_10policy_hubIij11add_functorE10Policy1000EPiS8_iS5_iiN4cuda3std3__410__identityEEEvT0_T1_T2_T3_T4_T6_E12temp_storage;
	add.s32 	%r262, %r261, %r260;
	st.shared.u32 	[%r262+8], %r688;
$L__BB10_86:
	bar.sync 	0;
	setp.ne.s32 	%p19, %r109, 0;
	@%p19 bra 	$L__BB10_88;
	ld.shared.u32 	%r263, [_ZZN3cub18CUB_300001_SM_10006detail6reduce28DeviceReduceSingleTileKernelINS2_10policy_hubIij11add_functorE10Policy1000EPiS8_iS5_iiN4cuda3std3__410__identityEEEvT0_T1_T2_T3_T4_T6_E12temp_storage+12];
	add.s32 	%r264, %r263, %r688;
	ld.shared.u32 	%r265, [_ZZN3cub18CUB_300001_SM_10006detail6reduce28DeviceReduceSingleTileKernelINS2_10policy_hubIij11add_functorE10Policy1000EPiS8_iS5_iiN4cuda3std3__410__identityEEEvT0_T1_T2_T3_T4_T6_E12temp_storage+16];
	add.s32 	%r266, %r264, %r265;
	ld.shared.u32 	%r267, [_ZZN3cub18CUB_300001_SM_10006detail6reduce28DeviceReduceSingleTileKernelINS2_10policy_hubIij11add_functorE10Policy1000EPiS8_iS5_iiN4cuda3std3__410__identityEEEvT0_T1_T2_T3_T4_T6_E12temp_storage+20];
	add.s32 	%r268, %r266, %r267;
	ld.shared.u32 	%r269, [_ZZN3cub18CUB_300001_SM_10006detail6reduce28DeviceReduceSingleTileKernelINS2_10policy_hubIij11add_functorE10Policy1000EPiS8_iS5_iiN4cuda3std3__410__identityEEEvT0_T1_T2_T3_T4_T6_E12temp_storage+24];
	add.s32 	%r270, %r268, %r269;
	ld.shared.u32 	%r271, [_ZZN3cub18CUB_300001_SM_10006detail6reduce28DeviceReduceSingleTileKernelINS2_10policy_hubIij11add_functorE10Policy1000EPiS8_iS5_iiN4cuda3std3__410__identityEEEvT0_T1_T2_T3_T4_T6_E12temp_storage+28];
	add.s32 	%r272, %r270, %r271;
	ld.shared.u32 	%r273, [_ZZN3cub18CUB_300001_SM_10006detail6reduce28DeviceReduceSingleTileKernelINS2_10policy_hubIij11add_functorE10Policy1000EPiS8_iS5_iiN4cuda3std3__410__identityEEEvT0_T1_T2_T3_T4_T6_E12temp_storage+32];
	add.s32 	%r274, %r272, %r273;
	ld.shared.u32 	%r275, [_ZZN3cub18CUB_300001_SM_10006detail6reduce28DeviceReduceSingleTileKernelINS2_10policy_hubIij11add_functorE10Policy1000EPiS8_iS5_iiN4cuda3std3__410__identityEEEvT0_T1_T2_T3_T4_T6_E12temp_storage+36];
	add.s32 	%r688, %r274, %r275;
$L__BB10_88:
	mov.u32 	%r629, %tid.x;
	setp.ne.s32 	%p97, %r629, 0;
	@%p97 bra 	$L__BB10_90;
	add.s32 	%r630, %r688, %r149;
	st.global.u32 	[%rd1], %r630;
$L__BB10_90:
	ret;

}
	// .globl	_ZN3cub18CUB_300001_SM_10006detail6reduce28DeviceReduceSingleTileKernelINS2_10policy_hubIiy11add_functorE10Policy1000EN6thrust24THRUST_300001_SM_1000_NS6detail15normal_iteratorINS9_10device_ptrIiEEEEPiyS5_iiN4cuda3std3__410__identityEEEvT0_T1_T2_T3_T4_T6_
.visible .entry _ZN3cub18CUB_300001_SM_10006detail6reduce28DeviceReduceSingleTileKernelINS2_10policy_hubIiy11add_functorE10Policy1000EN6thrust24THRUST_300001_SM_1000_NS6detail15normal_iteratorINS9_10device_ptrIiEEEEPiyS5_iiN4cuda3std3__410__identityEEEvT0_T1_T2_T3_T4_T6_(
	.param .align 8 .b8 _ZN3cub18CUB_300001_SM_10006detail6reduce28DeviceReduceSingleTileKernelINS2_10policy_hubIiy11add_functorE10Policy1000EN6thrust24THRUST_300001_SM_1000_NS6detail15normal_iteratorINS9_10device_ptrIiEEEEPiyS5_iiN4cuda3std3__410__identityEEEvT0_T1_T2_T3_T4_T6__param_0[8],
	.param .u64 .ptr .align 1 _ZN3cub18CUB_300001_SM_10006detail6reduce28DeviceReduceSingleTileKernelINS2_10policy_hubIiy11add_functorE10Policy1000EN6thrust24THRUST_300001_SM_1000_NS6detail15normal_iteratorINS9_10device_ptrIiEEEEPiyS5_iiN4cuda3std3__410__identityEEEvT0_T1_T2_T3_T4_T6__param_1,
	.param .u64 _ZN3cub18CUB_300001_SM_10006detail6reduce28DeviceReduceSingleTileKernelINS2_10policy_hubIiy11add_functorE10Policy1000EN6thrust24THRUST_300001_SM_1000_NS6detail15normal_iteratorINS9_10device_ptrIiEEEEPiyS5_iiN4cuda3std3__410__identityEEEvT0_T1_T2_T3_T4_T6__param_2,
	.param .align 1 .b8 _ZN3cub18CUB_300001_SM_10006detail6reduce28DeviceReduceSingleTileKernelINS2_10policy_hubIiy11add_functorE10Policy1000EN6thrust24THRUST_300001_SM_1000_NS6detail15normal_iteratorINS9_10device_ptrIiEEEEPiyS5_iiN4cuda3std3__410__identityEEEvT0_T1_T2_T3_T4_T6__param_3[1],
	.param .u32 _ZN3cub18CUB_300001_SM_10006detail6reduce28DeviceReduceSingleTileKernelINS2_10policy_hubIiy11add_functorE10Policy1000EN6thrust24THRUST_300001_SM_1000_NS6detail15normal_iteratorINS9_10device_ptrIiEEEEPiyS5_iiN4cuda3std3__410__identityEEEvT0_T1_T2_T3_T4_T6__param_4,
	.param .align 1 .b8 _ZN3cub18CUB_300001_SM_10006detail6reduce28DeviceReduceSingleTileKernelINS2_10policy_hubIiy11add_functorE10Policy1000EN6thrust24THRUST_300001_SM_1000_NS6detail15normal_iteratorINS9_10device_ptrIiEEEEPiyS5_iiN4cuda3std3__410__identityEEEvT0_T1_T2_T3_T4_T6__param_5[1]
)
.maxntid 256
.minnctapersm 1
{
	.reg .pred 	%p<60>;
	.reg .b32 	%r<472>;
	.reg .b64 	%rd<56>;
	// demoted variable
	.shared .align 4 .b8 _ZZN3cub18CUB_300001_SM_10006detail6reduce28DeviceReduceSingleTileKernelINS2_10policy_hubIiy11add_functorE10Policy1000EN6thrust24THRUST_300001_SM_1000_NS6detail15normal_iteratorINS9_10device_ptrIiEEEEPiyS5_iiN4cuda3std3__410__identityEEEvT0_T1_T2_T3_T4_T6_E12temp_storage[44];
	ld.param.u64 	%rd18, [_ZN3cub18CUB_300001_SM_10006detail6reduce28DeviceReduceSingleTileKernelINS2_10policy_hubIiy11add_functorE10Policy1000EN6thrust24THRUST_300001_SM_1000_NS6detail15normal_iteratorINS9_10device_ptrIiEEEEPiyS5_iiN4cuda3std3__410__identityEEEvT0_T1_T2_T3_T4_T6__param_0];
	ld.param.u64 	%rd20, [_ZN3cub18CUB_300001_SM_10006detail6reduce28DeviceReduceSingleTileKernelINS2_10policy_hubIiy11add_functorE10Policy1000EN6thrust24THRUST_300001_SM_1000_NS6detail15normal_iteratorINS9_10device_ptrIiEEEEPiyS5_iiN4cuda3std3__410__identityEEEvT0_T1_T2_T3_T4_T6__param_1];
	ld.param.u64 	%rd19, [_ZN3cub18CUB_300001_SM_10006detail6reduce28DeviceReduceSingleTileKernelINS2_10policy_hubIiy11add_functorE10Policy1000EN6thrust24THRUST_300001_SM_1000_NS6detail15normal_iteratorINS9_10device_ptrIiEEEEPiyS5_iiN4cuda3std3__410__identityEEEvT0_T1_T2_T3_T4_T6__param_2];
	ld.param.u32 	%r95, [_ZN3cub18CUB_300001_SM_10006detail6reduce28DeviceReduceSingleTileKernelINS2_10policy_hubIiy11add_functorE10Policy1000EN6thrust24THRUST_300001_SM_1000_NS6detail15normal_iteratorINS9_10device_ptrIiEEEEPiyS5_iiN4cuda3std3__410__identityEEEvT0_T1_T2_T3_T4_T6__param_4];
	cvta.to.global.u64 	%rd1, %rd20;
	setp.ne.s64 	%p1, %rd19, 0;
	@%p1 bra 	$L__BB11_3;
	mov.u32 	%r433, %tid.x;
	setp.ne.s32 	%p59, %r433, 0;
	@%p59 bra 	$L__BB11_59;
	st.global.u32 	[%rd1], %r95;
	bra.uni 	$L__BB11_59;
$L__BB11_3:
	cvta.to.global.u64 	%rd2, %rd18;
	setp.gt.u64 	%p2, %rd19, 4095;
	@%p2 bra 	$L__BB11_35;
	cvt.u32.u64 	%r1, %rd19;
	mov.u32 	%r2, %tid.x;
	setp.ge.u32 	%p24, %r2, %r1;
	mov.b32 	%r451, 0;
	mov.u32 	%r440, %r2;
	@%p24 bra 	$L__BB11_6;
	mul.wide.u32 	%rd41, %r2, 4;
	add.s64 	%rd42, %rd2, %rd41;
	ld.global.u32 	%r451, [%rd42];
	add.s32 	%r440, %r2, 256;
$L__BB11_6:
	setp.ge.u32 	%p25, %r440, %r1;
	@%p25 bra 	$L__BB11_19;
	not.b32 	%r274, %r440;
	add.s32 	%r275, %r274, %r1;
	shr.u32 	%r276, %r275, 8;
	add.s32 	%r7, %r276, 1;
	and.b32  	%r8, %r7, 15;
	setp.lt.u32 	%p26, %r275, 3840;
	@%p26 bra 	$L__BB11_10;
	and.b32  	%r277, %r7, 33554416;
	neg.s32 	%r436, %r277;
	mul.wide.u32 	%rd43, %r440, 4;
	add.s64 	%rd44, %rd43, %rd2;
	add.s64 	%rd51, %rd44, 8192;
$L__BB11_9:
	.pragma "nounroll";
	ld.global.u32 	%r278, [%rd51+-8192];
	add.s32 	%r279, %r278, %r451;
	ld.global.u32 	%r280, [%rd51+-7168];
	add.s32 	%r281, %r280, %r279;
	ld.global.u32 	%r282, [%rd51+-6144];
	add.s32 	%r283, %r282, %r281;
	ld.global.u32 	%r284, [%rd51+-5120];
	add.s32 	%r285, %r284, %r283;
	ld.global.u32 	%r286, [%rd51+-4096];
	add.s32 	%r287, %r286, %r285;
	ld.global.u32 	%r288, [%rd51+-3072];
	add.s32 	%r289, %r288, %r287;
	ld.global.u32 	%r290, [%rd51+-2048];
	add.s32 	%r291, %r290, %r289;
	ld.global.u32 	%r292, [%rd51+-1024];
	add.s32 	%r293, %r292, %r291;
	ld.global.u32 	%r294, [%rd51];
	add.s32 	%r295, %r294, %r293;
	ld.global.u32 	%r296, [%rd51+1024];
	add.s32 	%r297, %r296, %r295;
	ld.global.u32 	%r298, [%rd51+2048];
	add.s32 	%r299, %r298, %r297;
	ld.global.u32 	%r300, [%rd51+3072];
	add.s32 	%r301, %r300, %r299;
	ld.global.u32 	%r302, [%rd51+4096];
	add.s32 	%r303, %r302, %r301;
	ld.global.u32 	%r304, [%rd51+5120];
	add.s32 	%r305, %r304, %r303;
	ld.global.u32 	%r306, [%rd51+6144];
	add.s32 	%r307, %r306, %r305;
	ld.global.u32 	%r308, [%rd51+7168];
	add.s32 	%r451, %r308, %r307;
	add.s32 	%r440, %r440, 4096;
	add.s32 	%r436, %r436, 16;
	add.s64 	%rd51, %rd51, 16384;
	setp.ne.s32 	%p27, %r436, 0;
	@%p27 bra 	$L__BB11_9;
$L__BB11_10:
	setp.eq.s32 	%p28, %r8, 0;
	@%p28 bra 	$L__BB11_19;
	and.b32  	%r19, %r7, 7;
	setp.lt.u32 	%p29, %r8, 8;
	@%p29 bra 	$L__BB11_13;
	mul.wide.s32 	%rd45, %r440, 4;
	add.s64 	%rd46, %rd2, %rd45;
	ld.global.u32 	%r310, [%rd46];
	add.s32 	%r311, %r310, %r451;
	ld.global.u32 	%r312, [%rd46+1024];
	add.s32 	%r313, %r312, %r311;
	ld.global.u32 	%r314, [%rd46+2048];
	add.s32 	%r315, %r314, %r313;
	ld.global.u32 	%r316, [%rd46+3072];
	add.s32 	%r317, %r316, %r315;
	ld.global.u32 	%r318, [%rd46+4096];
	add.s32 	%r319, %r318, %r317;
	ld.global.u32 	%r320, [%rd46+5120];
	add.s32 	%r321, %r320, %r319;
	ld.global.u32 	%r322, [%rd46+6144];
	add.s32 	%r323, %r322, %r321;
	ld.global.u32 	%r324, [%rd46+7168];
	add.s32 	%r451, %r324, %r323;
	add.s32 	%r440, %r440, 2048;
$L__BB11_13:
	setp.eq.s32 	%p30, %r19, 0;
	@%p30 bra 	$L__BB11_19;
	and.b32  	%r25, %r7, 3;
	setp.lt.u32 	%p31, %r19, 4;
	@%p31 bra 	$L__BB11_16;
	mul.wide.s32 	%rd47, %r440, 4;
	add.s64 	%rd48, %rd2, %rd47;
	ld.global.u32 	%r326, [%rd48];
	add.s32 	%r327, %r326, %r451;
	ld.global.u32 	%r328, [%rd48+1024];
	add.s32 	%r329, %r328, %r327;
	ld.global.u32 	%r330, [%rd48+2048];
	add.s32 	%r331, %r330, %r329;
	ld.global.u32 	%r332, [%rd48+3072];
	add.s32 	%r451, %r332, %r331;
	add.s32 	%r440, %r440, 1024;
$L__BB11_16:
	setp.eq.s32 	%p32, %r25, 0;
	@%p32 bra 	$L__BB11_19;
	neg.s32 	%r448, %r25;
$L__BB11_18:
	.pragma "nounroll";
	mul.wide.s32 	%rd49, %r440, 4;
	add.s64 	%rd50, %rd2, %rd49;
	ld.global.u32 	%r333, [%rd50];
	add.s32 	%r451, %r333, %r451;
	add.s32 	%r440, %r440, 256;
	add.s32 	%r448, %r448, 1;
	setp.ne.s32 	%p33, %r448, 0;
	@%p33 bra 	$L__BB11_18;
$L__BB11_19:
	setp.lt.u64 	%p34, %rd19, 256;
	@%p34 bra 	$L__BB11_25;
	// begin inline asm
	mov.u32 %r384, %laneid;
	// end inline asm
	mov.b32 	%r387, 1;
	mov.b32 	%r408, 31;
	mov.b32 	%r409, -1;
	// begin inline asm
	shfl.sync.down.b32 %r385, %r451, %r387, %r408, %r409;
	// end inline asm
	setp.gt.s32 	%p51, %r384, 30;
	selp.b32 	%r410, 0, %r385, %p51;
	add.s32 	%r391, %r410, %r451;
	mov.b32 	%r392, 2;
	// begin inline asm
	shfl.sync.down.b32 %r390, %r391, %r392, %r408, %r409;
	// end inline asm
	setp.gt.s32 	%p52, %r384, 29;
	selp.b32 	%r411, 0, %r390, %p52;
	add.s32 	%r396, %r391, %r411;
	mov.b32 	%r397, 4;
	// begin inline asm
	shfl.sync.down.b32 %r395, %r396, %r397, %r408, %r409;
	// end inline asm
	setp.gt.s32 	%p53, %r384, 27;
	selp.b32 	%r412, 0, %r395, %p53;
	add.s32 	%r401, %r396, %r412;
	mov.b32 	%r402, 8;
	// begin inline asm
	shfl.sync.down.b32 %r400, %r401, %r402, %r408, %r409;
	// end inline asm
	setp.gt.s32 	%p54, %r384, 23;
	selp.b32 	%r413, 0, %r400, %p54;
	add.s32 	%r471, %r401, %r413;
	mov.b32 	%r407, 16;
	// begin inline asm
	shfl.sync.down.b32 %r405, %r471, %r407, %r408, %r409;
	// end inline asm
	setp.gt.s32 	%p55, %r384, 15;
	@%p55 bra 	$L__BB11_23;
	add.s32 	%r471, %r471, %r405;
	setp.ne.s32 	%p56, %r384, 0;
	@%p56 bra 	$L__BB11_23;
	shr.u32 	%r414, %r2, 3;
	and.b32  	%r415, %r414, 124;
	mov.u32 	%r416, _ZZN3cub18CUB_300001_SM_10006detail6reduce28DeviceReduceSingleTileKernelINS2_10policy_hubIiy11add_functorE10Policy1000EN6thrust24THRUST_300001_SM_1000_NS6detail15normal_iteratorINS9_10device_ptrIiEEEEPiyS5_iiN4cuda3std3__410__identityEEEvT0_T1_T2_T3_T4_T6_E12temp_storage;
	add.s32 	%r417, %r416, %r415;
	st.shared.u32 	[%r417+8], %r471;
$L__BB11_23:
	bar.sync 	0;
	setp.ne.s32 	%p57, %r2, 0;
	@%p57 bra 	$L__BB11_57;
	ld.shared.u32 	%r418, [_ZZN3cub18CUB_300001_SM_10006detail6reduce28DeviceReduceSingleTileKernelINS2_10policy_hubIiy11add_functorE10Policy1000EN6thrust24THRUST_300001_SM_1000_NS6detail15normal_iteratorINS9_10device_ptrIiEEEEPiyS5_iiN4cuda3std3__410__identityEEEvT0_T1_T2_T3_T4_T6_E12temp_storage+12];
	add.s32 	%r419, %r418, %r471;
	ld.shared.u32 	%r420, [_ZZN3cub18CUB_300001_SM_10006detail6reduce28DeviceReduceSingleTileKernelINS2_10policy_hubIiy11add_functorE10Policy1000EN6thrust24THRUST_300001_SM_1000_NS6detail15normal_iteratorINS9_10device_ptrIiEEEEPiyS5_iiN4cuda3std3__410__identityEEEvT0_T1_T2_T3_T4_T6_E12temp_storage+16];
	add.s32 	%r421, %r419, %r420;
	ld.shared.u32 	%r422, [_ZZN3cub18CUB_300001_SM_10006detail6reduce28DeviceReduceSingleTileKernelINS2_10policy_hubIiy11add_functorE10Policy1000EN6thrust24THRUST_300001_SM_1000_NS6detail15normal_iteratorINS9_10device_ptrIiEEEEPiyS5_iiN4cuda3std3__410__identityEEEvT0_T1_T2_T3_T4_T6_E12temp_storage+20];
	add.s32 	%r423, %r421, %r422;
	ld.shared.u32 	%r424, [_ZZN3cub18CUB_300001_SM_10006detail6reduce28DeviceReduceSingleTileKernelINS2_10policy_hubIiy11add_functorE10Policy1000EN6thrust24THRUST_300001_SM_1000_NS6detail15normal_iteratorINS9_10device_ptrIiEEEEPiyS5_iiN4cuda3std3__410__identityEEEvT0_T1_T2_T3_T4_T6_E12temp_storage+24];
	add.s32 	%r425, %r423, %r424;
	ld.shared.u32 	%r426, [_ZZN3cub18CUB_300001_SM_10006detail6reduce28DeviceReduceSingleTileKernelINS2_10policy_hubIiy11add_functorE10Policy1000EN6thrust24THRUST_300001_SM_1000_NS6detail15normal_iteratorINS9_10device_ptrIiEEEEPiyS5_iiN4cuda3std3__410__identityEEEvT0_T1_T2_T3_T4_T6_E12temp_storage+28];
	add.s32 	%r427, %r425, %r426;
	ld.shared.u32 	%r428, [_ZZN3cub18CUB_300001_SM_10006detail6reduce28DeviceReduceSingleTileKernelINS2_10policy_hubIiy11add_functorE10Policy1000EN6thrust24THRUST_300001_SM_1000_NS6detail15normal_iteratorINS9_10device_ptrIiEEEEPiyS5_iiN4cuda3std3__410__identityEEEvT0_T1_T2_T3_T4_T6_E12temp_storage+32];
	add.s32 	%r429, %r427, %r428;
	ld.shared.u32 	%r430, [_ZZN3cub18CUB_300001_SM_10006detail6reduce28DeviceReduceSingleTileKernelINS2_10policy_hubIiy11add_functorE10Policy1000EN6thrust24THRUST_300001_SM_1000_NS6detail15normal_iteratorINS9_10device_ptrIiEEEEPiyS5_iiN4cuda3std3__410__identityEEEvT0_T1_T2_T3_T4_T6_E12temp_storage+36];
	add.s32 	%r471, %r429, %r430;
	bra.uni 	$L__BB11_57;
$L__BB11_25:
	// begin inline asm
	mov.u32 %r334, %laneid;
	// end inline asm
	and.b32  	%r360, %r2, 992;
	add.s32 	%r361, %r360, 32;
	setp.gt.u32 	%p35, %r361, %r1;
	not.b32 	%r362, %r360;
	add.s32 	%r363, %r1, %r362;
	selp.b32 	%r358, %r363, 31, %p35;
	mov.b32 	%r337, 1;
	mov.b32 	%r359, -1;
	// begin inline asm
	shfl.sync.down.b32 %r335, %r451, %r337, %r358, %r359;
	// end inline asm
	setp.lt.s32 	%p36, %r334, %r358;
	selp.b32 	%r364, %r335, 0, %p36;
	add.s32 	%r341, %r364, %r451;
	mov.b32 	%r342, 2;
	// begin inline asm
	shfl.sync.down.b32 %r340, %r341, %r342, %r358, %r359;
	// end inline asm
	add.s32 	%r365, %r334, 2;
	setp.gt.s32 	%p37, %r365, %r358;
	selp.b32 	%r366, 0, %r340, %p37;
	add.s32 	%r346, %r341, %r366;
	mov.b32 	%r347, 4;
	// begin inline asm
	shfl.sync.down.b32 %r345, %r346, %r347, %r358, %r359;
	// end inline asm
	add.s32 	%r367, %r334, 4;
	setp.gt.s32 	%p38, %r367, %r358;
	selp.b32 	%r368, 0, %r345, %p38;
	add.s32 	%r351, %r346, %r368;
	mov.b32 	%r352, 8;
	// begin inline asm
	shfl.sync.down.b32 %r350, %r351, %r352, %r358, %r359;
	// end inline asm
	add.s32 	%r369, %r334, 8;
	setp.gt.s32 	%p39, %r369, %r358;
	selp.b32 	%r370, 0, %r350, %p39;
	add.s32 	%r356, %r351, %r370;
	mov.b32 	%r357, 16;
	// begin inline asm
	shfl.sync.down.b32 %r355, %r356, %r357, %r358, %r359;
	// end inline asm
	add.s32 	%r371, %r334, 16;
	setp.gt.s32 	%p40, %r371, %r358;
	selp.b32 	%r372, 0, %r355, %p40;
	add.s32 	%r471, %r356, %r372;
	setp.ne.s32 	%p41, %r334, 0;
	@%p41 bra 	$L__BB11_27;
	shr.u32 	%r373, %r2, 3;
	and.b32  	%r374, %r373, 124;
	mov.u32 	%r375, _ZZN3cub18CUB_300001_SM_10006detail6reduce28DeviceReduceSingleTileKernelINS2_10policy_hubIiy11add_functorE10Policy1000EN6thrust24THRUST_300001_SM_1000_NS6detail15normal_iteratorINS9_10device_ptrIiEEEEPiyS5_iiN4cuda3std3__410__identityEEEvT0_T1_T2_T3_T4_T6_E12temp_storage;
	add.s32 	%r376, %r375, %r374;
	st.shared.u32 	[%r376+8], %r471;
$L__BB11_27:
	bar.sync 	0;
	setp.ne.s32 	%p42, %r2, 0;
	setp.lt.u64 	%p43, %rd19, 33;
	or.pred  	%p44, %p42, %p43;
	@%p44 bra 	$L__BB11_57;
	ld.shared.u32 	%r377, [_ZZN3cub18CUB_300001_SM_10006detail6reduce28DeviceReduceSingleTileKernelINS2_10policy_hubIiy11add_functorE10Policy1000EN6thrust24THRUST_300001_SM_1000_NS6detail15normal_iteratorINS9_10device_ptrIiEEEEPiyS5_iiN4cuda3std3__410__identityEEEvT0_T1_T2_T3_T4_T6_E12temp_storage+12];
	add.s32 	%r471, %r377, %r471;
	setp.lt.u64 	%p45, %rd19, 65;
	@%p45 bra 	$L__BB11_57;
	ld.shared.u32 	%r378, [_ZZN3cub18CUB_300001_SM_10006detail6reduce28DeviceReduceSingleTileKernelINS2_10policy_hubIiy11add_functorE10Policy1000EN6thrust24THRUST_300001_SM_1000_NS6detail15normal_iteratorINS9_10device_ptrIiEEEEPiyS5_iiN4cuda3std3__410__identityEEEvT0_T1_T2_T3_T4_T6_E12temp_storage+16];
	add.s32 	%r471, %r378, %r471;
	setp.lt.u64 	%p46, %rd19, 97;
	@%p46 bra 	$L__BB11_57;
	ld.shared.u32 	%r379, [_ZZN3cub18CUB_300001_SM_10006detail6reduce28DeviceReduceSingleTileKernelINS2_10policy_hubIiy11add_functorE10Policy1000EN6thrust24THRUST_300001_SM_1000_NS6detail15normal_iteratorINS9_10device_ptrIiEEEEPiyS5_iiN4cuda3std3__410__identityEEEvT0_T1_T2_T3_T4_T6_E12temp_storage+20];
	add.s32 	%r471, %r379, %r471;
	setp.lt.u64 	%p47, %rd19, 129;
	@%p47 bra 	$L__BB11_57;
	ld.shared.u32 	%r380, [_ZZN3cub18CUB_300001_SM_10006detail6reduce28DeviceReduceSingleTileKernelINS2_10policy_hubIiy11add_functorE10Policy1000EN6thrust24THRUST_300001_SM_1000_NS6detail15normal_iteratorINS9_10device_ptrIiEEEEPiyS5_iiN4cuda3std3__410__identityEEEvT0_T1_T2_T3_T4_T6_E12temp_storage+24];
	add.s32 	%r471, %r380, %r471;
	setp.lt.u64 	%p48, %rd19, 161;
	@%p48 bra 	$L__BB11_57;
	ld.shared.u32 	%r381, [_ZZN3cub18CUB_300001_SM_10006detail6reduce28DeviceReduceSingleTileKernelINS2_10policy_hubIiy11add_functorE10Policy1000EN6thrust24THRUST_300001_SM_1000_NS6detail15normal_iteratorINS9_10device_ptrIiEEEEPiyS5_iiN4cuda3std3__410__identityEEEvT0_T1_T2_T3_T4_T6_E12temp_storage+28];
	add.s32 	%r471, %r381, %r471;
	setp.lt.u64 	%p49, %rd19, 193;
	@%p49 bra 	$L__BB11_57;
	ld.shared.u32 	%r382, [_ZZN3cub18CUB_300001_SM_10006detail6reduce28DeviceReduceSingleTileKernelINS2_10policy_hubIiy11add_functorE10Policy1000EN6thrust24THRUST_300001_SM_1000_NS6detail15normal_iteratorINS9_10device_ptrIiEEEEPiyS5_iiN4cuda3std3__410__identityEEEvT0_T1_T2_T3_T4_T6_E12temp_storage+32];
	add.s32 	%r471, %r382, %r471;
	setp.lt.u64 	%p50, %rd19, 225;
	@%p50 bra 	$L__BB11_57;
	ld.shared.u32 	%r383, [_ZZN3cub18CUB_300001_SM_10006detail6reduce28DeviceReduceSingleTileKernelINS2_10policy_hubIiy11add_functorE10Policy1000EN6thrust24THRUST_300001_SM_1000_NS6detail15normal_iteratorINS9_10device_ptrIiEEEEPiyS5_iiN4cuda3std3__410__identityEEEvT0_T1_T2_T3_T4_T6_E12temp_storage+36];
	add.s32 	%r471, %r383, %r471;
	bra.uni 	$L__BB11_57;
$L__BB11_35:
	mov.u32 	%r53, %tid.x;
	cvt.u64.u32 	%rd6, %r53;
	mul.wide.u32 	%rd22, %r53, 4;
	add.s64 	%rd7, %rd2, %rd22;
	ld.global.u32 	%r96, [%rd7];
	ld.global.u32 	%r97, [%rd7+1024];
	ld.global.u32 	%r98, [%rd7+2048];
	ld.global.u32 	%r99, [%rd7+3072];
	ld.global.u32 	%r100, [%rd7+4096];
	ld.global.u32 	%r101, [%rd7+5120];
	ld.global.u32 	%r102, [%rd7+6144];
	ld.global.u32 	%r103, [%rd7+7168];
	ld.global.u32 	%r104, [%rd7+8192];
	ld.global.u32 	%r105, [%rd7+9216];
	ld.global.u32 	%r106, [%rd7+10240];
	ld.global.u32 	%r107, [%rd7+11264];
	ld.global.u32 	%r108, [%rd7+12288];
	ld.global.u32 	%r109, [%rd7+13312];
	ld.global.u32 	%r110, [%rd7+14336];
	ld.global.u32 	%r111, [%rd7+15360];
	add.s32 	%r112, %r97, %r96;
	add.s32 	%r113, %r98, %r112;
	add.s32 	%r114, %r99, %r113;
	add.s32 	%r115, %r100, %r114;
	add.s32 	%r116, %r101, %r115;
	add.s32 	%r117, %r102, %r116;
	add.s32 	%r118, %r103, %r117;
	add.s32 	%r119, %r104, %r118;
	add.s32 	%r120, %r105, %r119;
	add.s32 	%r121, %r106, %r120;
	add.s32 	%r122, %r107, %r121;
	add.s32 	%r123, %r108, %r122;
	add.s32 	%r124, %r109, %r123;
	add.s32 	%r125, %r110, %r124;
	add.s32 	%r469, %r111, %r125;
	add.s64 	%rd8, %rd19, -4096;
	setp.lt.u64 	%p3, %rd8, 4096;
	mov.b64 	%rd53, 4096;
	@%p3 bra 	$L__BB11_39;
	mov.b64 	%rd53, 4096;
$L__BB11_37:
	shl.b64 	%rd24, %rd53, 2;
	add.s64 	%rd25, %rd7, %rd24;
	ld.global.u32 	%r126, [%rd25];
	ld.global.u32 	%r127, [%rd25+1024];
	ld.global.u32 	%r128, [%rd25+2048];
	ld.global.u32 	%r129, [%rd25+3072];
	ld.global.u32 	%r130, [%rd25+4096];
	ld.global.u32 	%r131, [%rd25+5120];
	ld.global.u32 	%r132, [%rd25+6144];
	ld.global.u32 	%r133, [%rd25+7168];
	ld.global.u32 	%r134, [%rd25+8192];
	ld.global.u32 	%r135, [%rd25+9216];
	ld.global.u32 	%r136, [%rd25+10240];
	ld.global.u32 	%r137, [%rd25+11264];
	ld.global.u32 	%r138, [%rd25+12288];
	ld.global.u32 	%r139, [%rd25+13312];
	ld.global.u32 	%r140, [%rd25+14336];
	ld.global.u32 	%r141, [%rd25+15360];
	add.s32 	%r142, %r126, %r469;
	add.s32 	%r143, %r127, %r142;
	add.s32 	%r144, %r128, %r143;
	add.s32 	%r145, %r129, %r144;
	add.s32 	%r146, %r130, %r145;
	add.s32 	%r147, %r131, %r146;
	add.s32 	%r148, %r132, %r147;
	add.s32 	%r149, %r133, %r148;
	add.s32 	%r150, %r134, %r149;
	add.s32 	%r151, %r135, %r150;
	add.s32 	%r152, %r136, %r151;
	add.s32 	%r153, %r137, %r152;
	add.s32 	%r154, %r138, %r153;
	add.s32 	%r155, %r139, %r154;
	add.s32 	%r156, %r140, %r155;
	add.s32 	%r469, %r141, %r156;
	sub.s64 	%rd26, %rd19, %rd53;
	setp.lt.u64 	%p4, %rd26, 4096;
	@%p4 bra 	$L__BB11_52;
	add.s64 	%rd53, %rd53, 4096;
	setp.le.u64 	%p5, %rd53, %rd8;
	@%p5 bra 	$L__BB11_37;
$L__BB11_39:
	setp.le.u64 	%p6, %rd19, %rd53;
	cvt.u32.u64 	%r157, %rd53;
	cvt.u32.u64 	%r158, %rd19;
	sub.s32 	%r159, %r158, %r157;
	setp.ge.s32 	%p7, %r53, %r159;
	or.pred  	%p8, %p6, %p7;
	@%p8 bra 	$L__BB11_52;
	not.b32 	%r163, %r53;
	add.s32 	%r164, %r163, %r158;
	sub.s32 	%r166, %r164, %r157;
	shr.u32 	%r167, %r166, 8;
	add.s32 	%r58, %r167, 1;
	and.b32  	%r59, %r58, 15;
	setp.lt.u32 	%p9, %r166, 3840;
	mov.u32 	%r459, %r53;
	@%p9 bra 	$L__BB11_43;
	and.b32  	%r168, %r58, 33554416;
	neg.s32 	%r455, %r168;
	add.s64 	%rd27, %rd53, %rd6;
	shl.b64 	%rd28, %rd27, 2;
	add.s64 	%rd29, %rd28, %rd2;
	add.s64 	%rd54, %rd29, 8192;
	mov.u32 	%r459, %r53;
$L__BB11_42:
	.pragma "nounroll";
	ld.global.u32 	%r169, [%rd54+-8192];
	add.s32 	%r170, %r169, %r469;
	ld.global.u32 	%r171, [%rd54+-7168];
	add.s32 	%r172, %r171, %r170;
	ld.global.u32 	%r173, [%rd54+-6144];
	add.s32 	%r174, %r173, %r172;
	ld.global.u32 	%r175, [%rd54+-5120];
	add.s32 	%r176, %r175, %r174;
	ld.global.u32 	%r177, [%rd54+-4096];
	add.s32 	%r178, %r177, %r176;
	ld.global.u32 	%r179, [%rd54+-3072];
	add.s32 	%r180, %r179, %r178;
	ld.global.u32 	%r181, [%rd54+-2048];
	add.s32 	%r182, %r181, %r180;
	ld.global.u32 	%r183, [%rd54+-1024];
	add.s32 	%r184, %r183, %r182;
	ld.global.u32 	%r185, [%rd54];
	add.s32 	%r186, %r185, %r184;
	ld.global.u32 	%r187, [%rd54+1024];
	add.s32 	%r188, %r187, %r186;
	ld.global.u32 	%r189, [%rd54+2048];
	add.s32 	%r190, %r189, %r188;
	ld.global.u32 	%r191, [%rd54+3072];
	add.s32 	%r192, %r191, %r190;
	ld.global.u32 	%r193, [%rd54+4096];
	add.s32 	%r194, %r193, %r192;
	ld.global.u32 	%r195, [%rd54+5120];
	add.s32 	%r196, %r195, %r194;
	ld.global.u32 	%r197, [%rd54+6144];
	add.s32 	%r198, %r197, %r196;
	ld.global.u32 	%r199, [%rd54+7168];
	add.s32 	%r469, %r199, %r198;
	add.s32 	%r459, %r459, 4096;
	add.s32 	%r455, %r455, 16;
	add.s64 	%rd54, %rd54, 16384;
	setp.ne.s32 	%p10, %r455, 0;
	@%p10 bra 	$L__BB11_42;
$L__BB11_43:
	setp.eq.s32 	%p11, %r59, 0;
	@%p11 bra 	$L__BB11_52;
	and.b32  	%r70, %r58, 7;
	setp.lt.u32 	%p12, %r59, 8;
	@%p12 bra 	$L__BB11_46;
	cvt.u64.u32 	%rd30, %r459;
	add.s64 	%rd31, %rd53, %rd30;
	shl.b64 	%rd32, %rd31, 2;
	add.s64 	%rd33, %rd2, %rd32;
	ld.global.u32 	%r201, [%rd33];
	add.s32 	%r202, %r201, %r469;
	ld.global.u32 	%r203, [%rd33+1024];
	add.s32 	%r204, %r203, %r202;
	ld.global.u32 	%r205, [%rd33+2048];
	add.s32 	%r206, %r205, %r204;
	ld.global.u32 	%r207, [%rd33+3072];
	add.s32 	%r208, %r207, %r206;
	ld.global.u32 	%r209, [%rd33+4096];
	add.s32 	%r210, %r209, %r208;
	ld.global.u32 	%r211, [%rd33+5120];
	add.s32 	%r212, %r211, %r210;
	ld.global.u32 	%r213, [%rd33+6144];
	add.s32 	%r214, %r213, %r212;
	ld.global.u32 	%r215, [%rd33+7168];
	add.s32 	%r469, %r215, %r214;
	add.s32 	%r459, %r459, 2048;
$L__BB11_46:
	setp.eq.s32 	%p13, %r70, 0;
	@%p13 bra 	$L__BB11_52;
	and.b32  	%r76, %r58, 3;
	setp.lt.u32 	%p14, %r70, 4;
	@%p14 bra 	$L__BB11_49;
	cvt.u64.u32 	%rd34, %r459;
	add.s64 	%rd35, %rd53, %rd34;
	shl.b64 	%rd36, %rd35, 2;
	add.s64 	%rd37, %rd2, %rd36;
	ld.global.u32 	%r217, [%rd37];
	add.s32 	%r218, %r217, %r469;
	ld.global.u32 	%r219, [%rd37+1024];
	add.s32 	%r220, %r219, %r218;
	ld.global.u32 	%r221, [%rd37+2048];
	add.s32 	%r222, %r221, %r220;
	ld.global.u32 	%r223, [%rd37+3072];
	add.s32 	%r469, %r223, %r222;
	add.s32 	%r459, %r459, 1024;
$L__BB11_49:
	setp.eq.s32 	%p15, %r76, 0;
	@%p15 bra 	$L__BB11_52;
	cvt.u64.u32 	%rd38, %r459;
	add.s64 	%rd39, %rd53, %rd38;
	shl.b64 	%rd40, %rd39, 2;
	add.s64 	%rd55, %rd2, %rd40;
	neg.s32 	%r467, %r76;
$L__BB11_51:
	.pragma "nounroll";
	ld.global.u32 	%r224, [%rd55];
	add.s32 	%r469, %r224, %r469;
	add.s64 	%rd55, %rd55, 1024;
	add.s32 	%r467, %r467, 1;
	setp.ne.s32 	%p16, %r467, 0;
	@%p16 bra 	$L__BB11_51;
$L__BB11_52:
	// begin inline asm
	mov.u32 %r225, %laneid;
	// end inline asm
	mov.b32 	%r228, 1;
	mov.b32 	%r249, 31;
	mov.b32 	%r250, -1;
	// begin inline asm
	shfl.sync.down.b32 %r226, %r469, %r228, %r249, %r250;
	// end inline asm
	setp.gt.s32 	%p17, %r225, 30;
	selp.b32 	%r251, 0, %r226, %p17;
	add.s32 	%r232, %r251, %r469;
	mov.b32 	%r233, 2;
	// begin inline asm
	shfl.sync.down.b32 %r231, %r232, %r233, %r249, %r250;
	// end inline asm
	setp.gt.s32 	%p18, %r225, 29;
	selp.b32 	%r252, 0, %r231, %p18;
	add.s32 	%r237, %r232, %r252;
	mov.b32 	%r238, 4;
	// begin inline asm
	shfl.sync.down.b32 %r236, %r237, %r238, %r249, %r250;
	// end inline asm
	setp.gt.s32 	%p19, %r225, 27;
	selp.b32 	%r253, 0, %r236, %p19;
	add.s32 	%r242, %r237, %r253;
	mov.b32 	%r243, 8;
	// begin inline asm
	shfl.sync.down.b32 %r241, %r242, %r243, %r249, %r250;
	// end inline asm
	setp.gt.s32 	%p20, %r225, 23;
	selp.b32 	%r254, 0, %r241, %p20;
	add.s32 	%r471, %r242, %r254;
	mov.b32 	%r248, 16;
	// begin inline asm
	shfl.sync.down.b32 %r246, %r471, %r248, %r249, %r250;
	// end inline asm
	setp.gt.s32 	%p21, %r225, 15;
	@%p21 bra 	$L__BB11_55;
	add.s32 	%r471, %r471, %r246;
	setp.ne.s32 	%p22, %r225, 0;
	@%p22 bra 	$L__BB11_55;
	shr.u32 	%r255, %r53, 3;
	and.b32  	%r256, %r255, 124;
	mov.u32 	%r257, _ZZN3cub18CUB_300001_SM_10006detail6reduce28DeviceReduceSingleTileKernelINS2_10policy_hubIiy11add_functorE10Policy1000EN6thrust24THRUST_300001_SM_1000_NS6detail15normal_iteratorINS9_10device_ptrIiEEEEPiyS5_iiN4cuda3std3__410__identityEEEvT0_T1_T2_T3_T4_T6_E12temp_storage;
	add.s32 	%r258, %r257, %r256;
	st.shared.u32 	[%r258+8], %r471;
$L__BB11_55:
	bar.sync 	0;
	setp.ne.s32 	%p23, %r53, 0;
	@%p23 bra 	$L__BB11_57;
	ld.shared.u32 	%r259, [_ZZN3cub18CUB_300001_SM_10006detail6reduce28DeviceReduceSingleTileKernelINS2_10policy_hubIiy11add_functorE10Policy1000EN6thrust24THRUST_300001_SM_1000_NS6detail15normal_iteratorINS9_10device_ptrIiEEEEPiyS5_iiN4cuda3std3__410__identityEEEvT0_T1_T2_T3_T4_T6_E12temp_storage+12];
	add.s32 	%r260, %r259, %r471;
	ld.shared.u32 	%r261, [_ZZN3cub18CUB_300001_SM_10006detail6reduce28DeviceReduceSingleTileKernelINS2_10policy_hubIiy11add_functorE10Policy1000EN6thrust24THRUST_300001_SM_1000_NS6detail15normal_iteratorINS9_10device_ptrIiEEEEPiyS5_iiN4cuda3std3__410__identityEEEvT0_T1_T2_T3_T4_T6_E12temp_storage+16];
	add.s32 	%r262, %r260, %r261;
	ld.shared.u32 	%r263, [_ZZN3cub18CUB_300001_SM_10006detail6reduce28DeviceReduceSingleTileKernelINS2_10policy_hubIiy11add_functorE10Policy1000EN6thrust24THRUST_300001_SM_1000_NS6detail15normal_iteratorINS9_10device_ptrIiEEEEPiyS5_iiN4cuda3std3__410__identityEEEvT0_T1_T2_T3_T4_T6_E12temp_storage+20];
	add.s32 	%r264, %r262, %r263;
	ld.shared.u32 	%r265, [_ZZN3cub18CUB_300001_SM_10006detail6reduce28DeviceReduceSingleTileKernelINS2_10policy_hubIiy11add_functorE10Policy1000EN6thrust24THRUST_300001_SM_1000_NS6detail15normal_iteratorINS9_10device_ptrIiEEEEPiyS5_iiN4cuda3std3__410__identityEEEvT0_T1_T2_T3_T4_T6_E12temp_storage+24];
	add.s32 	%r266, %r264, %r265;
	ld.shared.u32 	%r267, [_ZZN3cub18CUB_300001_SM_10006detail6reduce28DeviceReduceSingleTileKernelINS2_10policy_hubIiy11add_functorE10Policy1000EN6thrust24THRUST_300001_SM_1000_NS6detail15normal_iteratorINS9_10device_ptrIiEEEEPiyS5_iiN4cuda3std3__410__identityEEEvT0_T1_T2_T3_T4_T6_E12temp_storage+28];
	add.s32 	%r268, %r266, %r267;
	ld.shared.u32 	%r269, [_ZZN3cub18CUB_300001_SM_10006detail6reduce28DeviceReduceSingleTileKernelINS2_10policy_hubIiy11add_functorE10Policy1000EN6thrust24THRUST_300001_SM_1000_NS6detail15normal_iteratorINS9_10device_ptrIiEEEEPiyS5_iiN4cuda3std3__410__identityEEEvT0_T1_T2_T3_T4_T6_E12temp_storage+32];
	add.s32 	%r270, %r268, %r269;
	ld.shared.u32 	%r271, [_ZZN3cub18CUB_300001_SM_10006detail6reduce28DeviceReduceSingleTileKernelINS2_10policy_hubIiy11add_functorE10Policy1000EN6thrust24THRUST_300001_SM_1000_NS6detail15normal_iteratorINS9_10device_ptrIiEEEEPiyS5_iiN4cuda3std3__410__identityEEEvT0_T1_T2_T3_T4_T6_E12temp_storage+36];
	add.s32 	%r471, %r270, %r271;
$L__BB11_57:
	mov.u32 	%r431, %tid.x;
	setp.ne.s32 	%p58, %r431, 0;
	@%p58 bra 	$L__BB11_59;
	add.s32 	%r432, %r471, %r95;
	st.global.u32 	[%rd1], %r432;
$L__BB11_59:
	ret;

}
	// .globl	_ZN3cub18CUB_300001_SM_10006detail6reduce18DeviceReduceKernelINS2_10policy_hubIiy11add_functorE10Policy1000EN6thrust24THRUST_300001_SM_1000_NS6detail15normal_iteratorINS9_10device_ptrIiEEEEyS5_iN4cuda3std3__410__identityEEEvT0_PT3_T1_NS0_13GridEvenShareISM_EET2_T4_
.visible .entry _ZN3cub18CUB_300001_SM_10006detail6reduce18DeviceReduceKernelINS2_10policy_hubIiy11add_functorE10Policy1000EN6thrust24THRUST_300001_SM_1000_NS6detail15normal_iteratorINS9_10device_ptrIiEEEEyS5_iN4cuda3std3__410__identityEEEvT0_PT3_T1_NS0_13GridEvenShareISM_EET2_T4_(
	.param .align 8 .b8 _ZN3cub18CUB_300001_SM_10006detail6reduce18DeviceReduceKernelINS2_10policy_hubIiy11add_functorE10Policy1000EN6thrust24THRUST_300001_SM_1000_NS6detail15normal_iteratorINS9_10device_ptrIiEEEEyS5_iN4cuda3std3__410__identityEEEvT0_PT3_T1_NS0_13GridEvenShareISM_EET2_T4__param_0[8],
	.param .u64 .ptr .align 1 _ZN3cub18CUB_300001_SM_10006detail6reduce18DeviceReduceKernelINS2_10policy_hubIiy11add_functorE10Policy1000EN6thrust24THRUST_300001_SM_1000_NS6detail15normal_iteratorINS9_10device_ptrIiEEEEyS5_iN4cuda3std3__410__identityEEEvT0_PT3_T1_NS0_13GridEvenShareISM_EET2_T4__param_1,
	.param .u64 _ZN3cub18CUB_300001_SM_10006detail6reduce18DeviceReduceKernelINS2_10policy_hubIiy11add_functorE10Policy1000EN6thrust24THRUST_300001_SM_1000_NS6detail15normal_iteratorINS9_10device_ptrIiEEEEyS5_iN4cuda3std3__410__identityEEEvT0_PT3_T1_NS0_13GridEvenShareISM_EET2_T4__param_2,
	.param .align 8 .b8 _ZN3cub18CUB_300001_SM_10006detail6reduce18DeviceReduceKernelINS2_10policy_hubIiy11add_functorE10Policy1000EN6thrust24THRUST_300001_SM_1000_NS6detail15normal_iteratorINS9_10device_ptrIiEEEEyS5_iN4cuda3std3__410__identityEEEvT0_PT3_T1_NS0_13GridEvenShareISM_EET2_T4__param_3[72],
	.param .align 1 .b8 _ZN3cub18CUB_300001_SM_10006detail6reduce18DeviceReduceKernelINS2_10policy_hubIiy11add_functorE10Policy1000EN6thrust24THRUST_300001_SM_1000_NS6detail15normal_iteratorINS9_10device_ptrIiEEEEyS5_iN4cuda3std3__410__identityEEEvT0_PT3_T1_NS0_13GridEvenShareISM_EET2_T4__param_4[1],
	.param .align 1 .b8 _ZN3cub18CUB_300001_SM_10006detail6reduce18DeviceReduceKernelINS2_10policy_hubIiy11add_functorE10Policy1000EN6thrust24THRUST_300001_SM_1000_NS6detail15normal_iteratorINS9_10device_ptrIiEEEEyS5_iN4cuda3std3__410__identityEEEvT0_PT3_T1_NS0_13GridEvenShareISM_EET2_T4__param_5[1]
)
.maxntid 256
{
	.reg .pred 	%p<58>;
	.reg .b16 	%rs<4>;
	.reg .b32 	%r<503>;
	.reg .b64 	%rd<78>;
	// demoted variable
	.shared .align 4 .b8 _ZZN3cub18CUB_300001_SM_10006detail6reduce18DeviceReduceKernelINS2_10policy_hubIiy11add_functorE10Policy1000EN6thrust24THRUST_300001_SM_1000_NS6detail15normal_iteratorINS9_10device_ptrIiEEEEyS5_iN4cuda3std3__410__identityEEEvT0_PT3_T1_NS0_13GridEvenShareISM_EET2_T4_E12temp_storage[44];
	ld.param.u64 	%rd1, [_ZN3cub18CUB_300001_SM_10006detail6reduce18DeviceReduceKernelINS2_10policy_hubIiy11add_functorE10Policy1000EN6thrust24THRUST_300001_SM_1000_NS6detail15normal_iteratorINS9_10device_ptrIiEEEEyS5_iN4cuda3std3__410__identityEEEvT0_PT3_T1_NS0_13GridEvenShareISM_EET2_T4__param_3+32];
	ld.param.u32 	%r1, [_ZN3cub18CUB_300001_SM_10006detail6reduce18DeviceReduceKernelINS2_10policy_hubIiy11add_functorE10Policy1000EN6thrust24THRUST_300001_SM_1000_NS6detail15normal_iteratorINS9_10device_ptrIiEEEEyS5_iN4cuda3std3__410__identityEEEvT0_PT3_T1_NS0_13GridEvenShareISM_EET2_T4__param_3+40];
	ld.param.u64 	%rd25, [_ZN3cub18CUB_300001_SM_10006detail6reduce18DeviceReduceKernelINS2_10policy_hubIiy11add_functorE10Policy1000EN6thrust24THRUST_300001_SM_1000_NS6detail15normal_iteratorINS9_10device_ptrIiEEEEyS5_iN4cuda3std3__410__identityEEEvT0_PT3_T1_NS0_13GridEvenShareISM_EET2_T4__param_0];
	cvta.to.global.u64 	%rd2, %rd25;
	mov.u32 	%r2, %ctaid.x;
	shl.b32 	%r102, %r1, 12;
	cvt.s64.s32 	%rd3, %r102;
	shl.b32 	%r103, %r2, 12;
	cvt.u64.u32 	%rd4, %r103;
	sub.s64 	%rd5, %rd1, %rd4;
	setp.gt.u64 	%p1, %rd5, 4095;
	@%p1 bra 	$L__BB12_32;
	cvt.u32.u64 	%r300, %rd4;
	cvt.u32.u64 	%r3, %rd1;
	sub.s32 	%r4, %r3, %r300;
	mov.u32 	%r5, %tid.x;
	setp.ge.s32 	%p23, %r5, %r4;
	mov.b32 	%r481, 0;
	mov.u32 	%r470, %r5;
	@%p23 bra 	$L__BB12_3;
	add.s32 	%r302, %r300, %r5;
	mul.wide.u32 	%rd51, %r302, 4;
	add.s64 	%rd52, %rd2, %rd51;
	ld.global.u32 	%r481, [%rd52];
	add.s32 	%r470, %r5, 256;
$L__BB12_3:
	setp.ge.s32 	%p24, %r470, %r4;
	@%p24 bra 	$L__BB12_16;
	not.b32 	%r305, %r470;
	add.s32 	%r306, %r305, %r3;
	sub.s32 	%r307, %r306, %r300;
	shr.u32 	%r308, %r307, 8;
	add.s32 	%r10, %r308, 1;
	and.b32  	%r11, %r10, 15;
	setp.lt.u32 	%p25, %r307, 3840;
	@%p25 bra 	$L__BB12_7;
	and.b32  	%r309, %r10, 33554416;
	neg.s32 	%r466, %r309;
	mul.wide.u32 	%rd53, %r2, 16384;
	mul.wide.u32 	%rd54, %r470, 4;
	or.b64  	%rd55, %rd53, %rd54;
	add.s64 	%rd56, %rd55, %rd2;
	add.s64 	%rd72, %rd56, 8192;
$L__BB12_6:
	.pragma "nounroll";
	ld.global.u32 	%r310, [%rd72+-8192];
	add.s32 	%r311, %r310, %r481;
	ld.global.u32 	%r312, [%rd72+-7168];
	add.s32 	%r313, %r312, %r311;
	ld.global.u32 	%r314, [%rd72+-6144];
	add.s32 	%r315, %r314, %r313;
	ld.global.u32 	%r316, [%rd72+-5120];
	add.s32 	%r317, %r316, %r315;
	ld.global.u32 	%r318, [%rd72+-4096];
	add.s32 	%r319, %r318, %r317;
	ld.global.u32 	%r320, [%rd72+-3072];
	add.s32 	%r321, %r320, %r319;
	ld.global.u32 	%r322, [%rd72+-2048];
	add.s32 	%r323, %r322, %r321;
	ld.global.u32 	%r324, [%rd72+-1024];
	add.s32 	%r325, %r324, %r323;
	ld.global.u32 	%r326, [%rd72];
	add.s32 	%r327, %r326, %r325;
	ld.global.u32 	%r328, [%rd72+1024];
	add.s32 	%r329, %r328, %r327;
	ld.global.u32 	%r330, [%rd72+2048];
	add.s32 	%r331, %r330, %r329;
	ld.global.u32 	%r332, [%rd72+3072];
	add.s32 	%r333, %r332, %r331;
	ld.global.u32 	%r334, [%rd72+4096];
	add.s32 	%r335, %r334, %r333;
	ld.global.u32 	%r336, [%rd72+5120];
	add.s32 	%r337, %r336, %r335;
	ld.global.u32 	%r338, [%rd72+6144];
	add.s32 	%r339, %r338, %r337;
	ld.global.u32 	%r340, [%rd72+7168];
	add.s32 	%r481, %r340, %r339;
	add.s32 	%r470, %r470, 4096;
	add.s32 	%r466, %r466, 16;
	add.s64 	%rd72, %rd72, 16384;
	setp.ne.s32 	%p26, %r466, 0;
	@%p26 bra 	$L__BB12_6;
$L__BB12_7:
	setp.eq.s32 	%p27, %r11, 0;
	@%p27 bra 	$L__BB12_16;
	and.b32  	%r22, %r10, 7;
	setp.lt.u32 	%p28, %r11, 8;
	@%p28 bra 	$L__BB12_10;
	cvt.s64.s32 	%rd57, %r470;
	add.s64 	%rd58, %rd57, %rd4;
	shl.b64 	%rd59, %rd58, 2;
	add.s64 	%rd60, %rd2, %rd59;
	ld.global.u32 	%r342, [%rd60];
	add.s32 	%r343, %r342, %r481;
	ld.global.u32 	%r344, [%rd60+1024];
	add.s32 	%r345, %r344, %r343;
	ld.global.u32 	%r346, [%rd60+2048];
	add.s32 	%r347, %r346, %r345;
	ld.global.u32 	%r348, [%rd60+3072];
	add.s32 	%r349, %r348, %r347;
	ld.global.u32 	%r350, [%rd60+4096];
	add.s32 	%r351, %r350, %r349;
	ld.global.u32 	%r352, [%rd60+5120];
	add.s32 	%r353, %r352, %r351;
	ld.global.u32 	%r354, [%rd60+6144];
	add.s32 	%r355, %r354, %r353;
	ld.global.u32 	%r356, [%rd60+7168];
	add.s32 	%r481, %r356, %r355;
	add.s32 	%r470, %r470, 2048;
$L__BB12_10:
	setp.eq.s32 	%p29, %r22, 0;
	@%p29 bra 	$L__BB12_16;
	and.b32  	%r28, %r10, 3;
	setp.lt.u32 	%p30, %r22, 4;
	@%p30 bra 	$L__BB12_13;
	cvt.s64.s32 	%rd61, %r470;
	add.s64 	%rd62, %rd61, %rd4;
	shl.b64 	%rd63, %rd62, 2;
	add.s64 	%rd64, %rd2, %rd63;
	ld.global.u32 	%r358, [%rd64];
	add.s32 	%r359, %r358, %r481;
	ld.global.u32 	%r360, [%rd64+1024];
	add.s32 	%r361, %r360, %r359;
	ld.global.u32 	%r362, [%rd64+2048];
	add.s32 	%r363, %r362, %r361;
	ld.global.u32 	%r364, [%rd64+3072];
	add.s32 	%r481, %r364, %r363;
	add.s32 	%r470, %r470, 1024;
$L__BB12_13:
	setp.eq.s32 	%p31, %r28, 0;
	@%p31 bra 	$L__BB12_16;
	mul.wide.u32 	%rd65, %r2, 16384;
	add.s64 	%rd9, %rd2, %rd65;
	neg.s32 	%r478, %r28;
$L__BB12_15:
	.pragma "nounroll";
	mul.wide.s32 	%rd66, %r470, 4;
	add.s64 	%rd67, %rd9, %rd66;
	ld.global.u32 	%r365, [%rd67];
	add.s32 	%r481, %r365, %r481;
	add.s32 	%r470, %r470, 256;
	add.s32 	%r478, %r478, 1;
	setp.ne.s32 	%p32, %r478, 0;
	@%p32 bra 	$L__BB12_15;
$L__BB12_16:
	setp.lt.s32 	%p33, %r4, 256;
	@%p33 bra 	$L__BB12_22;
	// begin inline asm
	mov.u32 %r416, %laneid;
	// end inline asm
	mov.b32 	%r419, 1;
	mov.b32 	%r440, 31;
	mov.b32 	%r441, -1;
	// begin inline asm
	shfl.sync.down.b32 %r417, %r481, %r419, %r440, %r441;
	// end inline asm
	setp.gt.s32 	%p50, %r416, 30;
	selp.b32 	%r442, 0, %r417, %p50;
	add.s32 	%r423, %r442, %r481;
	mov.b32 	%r424, 2;
	// begin inline asm
	shfl.sync.down.b32 %r422, %r423, %r424, %r440, %r441;
	// end inline asm
	setp.gt.s32 	%p51, %r416, 29;
	selp.b32 	%r443, 0, %r422, %p51;
	add.s32 	%r428, %r423, %r443;
	mov.b32 	%r429, 4;
	// begin inline asm
	shfl.sync.down.b32 %r427, %r428, %r429, %r440, %r441;
	// end inline asm
	setp.gt.s32 	%p52, %r416, 27;
	selp.b32 	%r444, 0, %r427, %p52;
	add.s32 	%r433, %r428, %r444;
	mov.b32 	%r434, 8;
	// begin inline asm
	shfl.sync.down.b32 %r432, %r433, %r434, %r440, %r441;
	// end inline asm
	setp.gt.s32 	%p53, %r416, 23;
	selp.b32 	%r445, 0, %r432, %p53;
	add.s32 	%r502, %r433, %r445;
	mov.b32 	%r439, 16;
	// begin inline asm
	shfl.sync.down.b32 %r437, %r502, %r439, %r440, %r441;
	// end inline asm
	setp.gt.s32 	%p54, %r416, 15;
	@%p54 bra 	$L__BB12_20;
	add.s32 	%r502, %r502, %r437;
	setp.ne.s32 	%p55, %r416, 0;
	@%p55 bra 	$L__BB12_20;
	shr.u32 	%r446, %r5, 3;
	and.b32  	%r447, %r446, 124;
	mov.u32 	%r448, _ZZN3cub18CUB_300001_SM_10006detail6reduce18DeviceReduceKernelINS2_10policy_hubIiy11add_functorE10Policy1000EN6thrust24THRUST_300001_SM_1000_NS6detail15normal_iteratorINS9_10device_ptrIiEEEEyS5_iN4cuda3std3__410__identityEEEvT0_PT3_T1_NS0_13GridEvenShareISM_EET2_T4_E12temp_storage;
	add.s32 	%r449, %r448, %r447;
	st.shared.u32 	[%r449+8], %r502;
$L__BB12_20:
	bar.sync 	0;
	setp.ne.s32 	%p56, %r5, 0;
	@%p56 bra 	$L__BB12_54;
	ld.shared.u32 	%r450, [_ZZN3cub18CUB_300001_SM_10006detail6reduce18DeviceReduceKernelINS2_10policy_hubIiy11add_functorE10Policy1000EN6thrust24THRUST_300001_SM_1000_NS6detail15normal_iteratorINS9_10device_ptrIiEEEEyS5_iN4cuda3std3__410__identityEEEvT0_PT3_T1_NS0_13GridEvenShareISM_EET2_T4_E12temp_storage+12];
	add.s32 	%r451, %r450, %r502;
	ld.shared.u32 	%r452, [_ZZN3cub18CUB_300001_SM_10006detail6reduce18DeviceReduceKernelINS2_10policy_hubIiy11add_functorE10Policy1000EN6thrust24THRUST_300001_SM_1000_NS6detail15normal_iteratorINS9_10device_ptrIiEEEEyS5_iN4cuda3std3__410__identityEEEvT0_PT3_T1_NS0_13GridEvenShareISM_EET2_T4_E12temp_storage+16];
	add.s32 	%r453, %r451, %r452;
	ld.shared.u32 	%r454, [_ZZN3cub18CUB_300001_SM_10006detail6reduce18DeviceReduceKernelINS2_10policy_hubIiy11add_functorE10Policy1000EN6thrust24THRUST_300001_SM_1000_NS6detail15normal_iteratorINS9_10device_ptrIiEEEEyS5_iN4cuda3std3__410__identityEEEvT0_PT3_T1_NS0_13GridEvenShareISM_EET2_T4_E12temp_storage+20];
	add.s32 	%r455, %r453, %r454;
	ld.shared.u32 	%r456, [_ZZN3cub18CUB_300001_SM_10006detail6reduce18DeviceReduceKernelINS2_10policy_hubIiy11add_functorE10Policy1000EN6thrust24THRUST_300001_SM_1000_NS6detail15normal_iteratorINS9_10device_ptrIiEEEEyS5_iN4cuda3std3__410__identityEEEvT0_PT3_T1_NS0_13GridEvenShareISM_EET2_T4_E12temp_storage+24];
	add.s32 	%r457, %r455, %r456;
	ld.shared.u32 	%r458, [_ZZN3cub18CUB_300001_SM_10006detail6reduce18DeviceReduceKernelINS2_10policy_hubIiy11add_functorE10Policy1000EN6thrust24THRUST_300001_SM_1000_NS6detail15normal_iteratorINS9_10device_ptrIiEEEEyS5_iN4cuda3std3__410__identityEEEvT0_PT3_T1_NS0_13GridEvenShareISM_EET2_T4_E12temp_storage+28];
	add.s32 	%r459, %r457, %r458;
	ld.shared.u32 	%r460, [_ZZN3cub18CUB_300001_SM_10006detail6reduce18DeviceReduceKernelINS2_10policy_hubIiy11add_functorE10Policy1000EN6thrust24THRUST_300001_SM_1000_NS6detail15normal_iteratorINS9_10device_ptrIiEEEEyS5_iN4cuda3std3__410__identityEEEvT0_PT3_T1_NS0_13GridEvenShareISM_EET2_T4_E12temp_storage+32];
	add.s32 	%r461, %r459, %r460;
	ld.shared.u32 	%r462, [_ZZN3cub18CUB_300001_SM_10006detail6reduce18DeviceReduceKernelINS2_10policy_hubIiy11add_functorE10Policy1000EN6thrust24THRUST_300001_SM_1000_NS6detail15normal_iteratorINS9_10device_ptrIiEEEEyS5_iN4cuda3std3__410__identityEEEvT0_PT3_T1_NS0_13GridEvenShareISM_EET2_T4_E12temp_storage+36];
	add.s32 	%r502, %r461, %r462;
	bra.uni 	$L__BB12_54;
$L__BB12_22:
	// begin inline asm
	mov.u32 %r366, %laneid;
	// end inline asm
	and.b32  	%r392, %r5, 992;
	add.s32 	%r393, %r392, 32;
	setp.gt.s32 	%p34, %r393, %r4;
	not.b32 	%r394, %r392;
	add.s32 	%r395, %r4, %r394;
	selp.b32 	%r390, %r395, 31, %p34;
	mov.b32 	%r369, 1;
	mov.b32 	%r391, -1;
	// begin inline asm
	shfl.sync.down.b32 %r367, %r481, %r369, %r390, %r391;
	// end inline asm
	setp.lt.s32 	%p35, %r366, %r390;
	selp.b32 	%r396, %r367, 0, %p35;
	add.s32 	%r373, %r396, %r481;
	mov.b32 	%r374, 2;
	// begin inline asm
	shfl.sync.down.b32 %r372, %r373, %r374, %r390, %r391;
	// end inline asm
	add.s32 	%r397, %r366, 2;
	setp.gt.s32 	%p36, %r397, %r390;
	selp.b32 	%r398, 0, %r372, %p36;
	add.s32 	%r378, %r373, %r398;
	mov.b32 	%r379, 4;
	// begin inline asm
	shfl.sync.down.b32 %r377, %r378, %r379, %r390, %r391;
	// end inline asm
	add.s32 	%r399, %r366, 4;
	setp.gt.s32 	%p37, %r399, %r390;
	selp.b32 	%r400, 0, %r377, %p37;
	add.s32 	%r383, %r378, %r400;
	mov.b32 	%r384, 8;
	// begin inline asm
	shfl.sync.down.b32 %r382, %r383, %r384, %r390, %r391;
	// end inline asm
	add.s32 	%r401, %r366, 8;
	setp.gt.s32 	%p38, %r401, %r390;
	selp.b32 	%r402, 0, %r382, %p38;
	add.s32 	%r388, %r383, %r402;
	mov.b32 	%r389, 16;
	// begin inline asm
	shfl.sync.down.b32 %r387, %r388, %r389, %r390, %r391;
	// end inline asm
	add.s32 	%r403, %r366, 16;
	setp.gt.s32 	%p39, %r403, %r390;
	selp.b32 	%r404, 0, %r387, %p39;
	add.s32 	%r502, %r388, %r404;
	setp.ne.s32 	%p40, %r366, 0;
	@%p40 bra 	$L__BB12_24;
	shr.u32 	%r405, %r5, 3;
	and.b32  	%r406, %r405, 124;
	mov.u32 	%r407, _ZZN3cub18CUB_300001_SM_10006detail6reduce18DeviceReduceKernelINS2_10policy_hubIiy11add_functorE10Policy1000EN6thrust24THRUST_300001_SM_1000_NS6detail15normal_iteratorINS9_10device_ptrIiEEEEyS5_iN4cuda3std3__410__identityEEEvT0_PT3_T1_NS0_13GridEvenShareISM_EET2_T4_E12temp_storage;
	add.s32 	%r408, %r407, %r406;
	st.shared.u32 	[%r408+8], %r502;
$L__BB12_24:
	bar.sync 	0;
	setp.ne.s32 	%p41, %r5, 0;
	setp.lt.s32 	%p42, %r4, 33;
	or.pred  	%p43, %p41, %p42;
	@%p43 bra 	$L__BB12_54;
	ld.shared.u32 	%r409, [_ZZN3cub18CUB_300001_SM_10006detail6reduce18DeviceReduceKernelINS2_10policy_hubIiy11add_functorE10Policy1000EN6thrust24THRUST_300001_SM_1000_NS6detail15normal_iteratorINS9_10device_ptrIiEEEEyS5_iN4cuda3std3__410__identityEEEvT0_PT3_T1_NS0_13GridEvenShareISM_EET2_T4_E12temp_storage+12];
	add.s32 	%r502, %r409, %r502;
	setp.lt.u32 	%p44, %r4, 65;
	@%p44 bra 	$L__BB12_54;
	ld.shared.u32 	%r410, [_ZZN3cub18CUB_300001_SM_10006detail6reduce18DeviceReduceKernelINS2_10policy_hubIiy11add_functorE10Policy1000EN6thrust24THRUST_300001_SM_1000_NS6detail15normal_iteratorINS9_10device_ptrIiEEEEyS5_iN4cuda3std3__410__identityEEEvT0_PT3_T1_NS0_13GridEvenShareISM_EET2_T4_E12temp_storage+16];
	add.s32 	%r502, %r410, %r502;
	setp.lt.u32 	%p45, %r4, 97;
	@%p45 bra 	$L__BB12_54;
	ld.shared.u32 	%r411, [_ZZN3cub18CUB_300001_SM_10006detail6reduce18DeviceReduceKernelINS2_10policy_hubIiy11add_functorE10Policy1000EN6thrust24THRUST_300001_SM_1000_NS6detail15normal_iteratorINS9_10device_ptrIiEEEEyS5_iN4cuda3std3__410__identityEEEvT0_PT3_T1_NS0_13GridEvenShareISM_EET2_T4_E12temp_storage+20];
	add.s32 	%r502, %r411, %r502;
	setp.lt.u32 	%p46, %r4, 129;
	@%p46 bra 	$L__BB12_54;
	ld.shared.u32 	%r412, [_ZZN3cub18CUB_300001_SM_10006detail6reduce18DeviceReduceKernelINS2_10policy_hubIiy11add_functorE10Policy1000EN6thrust24THRUST_300001_SM_1000_NS6detail15normal_iteratorINS9_10device_ptrIiEEEEyS5_iN4cuda3std3__410__identityEEEvT0_PT3_T1_NS0_13GridEvenShareISM_EET2_T4_E12temp_storage+24];
	add.s32 	%r502, %r412, %r502;
	setp.lt.u32 	%p47, %r4, 161;
	@%p47 bra 	$L__BB12_54;
	ld.shared.u32 	%r413, [_ZZN3cub18CUB_300001_SM_10006detail6reduce18DeviceReduceKernelINS2_10policy_hubIiy11add_functorE10Policy1000EN6thrust24THRUST_300001_SM_1000_NS6detail15normal_iteratorINS9_10device_ptrIiEEEEyS5_iN4cuda3std3__410__identityEEEvT0_PT3_T1_NS0_13GridEvenShareISM_EET2_T4_E12temp_storage+28];
	add.s32 	%r502, %r413, %r502;
	setp.lt.u32 	%p48, %r4, 193;
	@%p48 bra 	$L__BB12_54;
	ld.shared.u32 	%r414, [_ZZN3cub18CUB_300001_SM_10006detail6reduce18DeviceReduceKernelINS2_10policy_hubIiy11add_functorE10Policy1000EN6thrust24THRUST_300001_SM_1000_NS6detail15normal_iteratorINS9_10device_ptrIiEEEEyS5_iN4cuda3std3__410__identityEEEvT0_PT3_T1_NS0_13GridEvenShareISM_EET2_T4_E12temp_storage+32];
	add.s32 	%r502, %r414, %r502;
	setp.lt.u32 	%p49, %r4, 225;
	@%p49 bra 	$L__BB12_54;
	ld.shared.u32 	%r415, [_ZZN3cub18CUB_300001_SM_10006detail6reduce18DeviceReduceKernelINS2_10policy_hubIiy11add_functorE10Policy1000EN6thrust24THRUST_300001_SM_1000_NS6detail15normal_iteratorINS9_10device_ptrIiEEEEyS5_iN4cuda3std3__410__identityEEEvT0_PT3_T1_NS0_13GridEvenShareISM_EET2_T4_E12temp_storage+36];
	add.s32 	%r502, %r415, %r502;
	bra.uni 	$L__BB12_54;
$L__BB12_32:
	cvt.u32.u64 	%r104, %rd4;
	mov.u32 	%r56, %tid.x;
	add.s32 	%r105, %r56, %r104;
	mul.wide.u32 	%rd26, %r105, 4;
	add.s64 	%rd27, %rd2, %rd26;
	ld.global.u32 	%r106, [%rd27];
	ld.global.u32 	%r107, [%rd27+1024];
	ld.global.u32 	%r108, [%rd27+2048];
	ld.global.u32 	%r109, [%rd27+3072];
	ld.global.u32 	%r110, [%rd27+4096];
	ld.global.u32 	%r111, [%rd27+5120];
	ld.global.u32 	%r112, [%rd27+6144];
	ld.global.u32 	%r113, [%rd27+7168];
	ld.global.u32 	%r114, [%rd27+8192];
	ld.global.u32 	%r115, [%rd27+9216];
	ld.global.u32 	%r116, [%rd27+10240];
	ld.global.u32 	%r117, [%rd27+11264];
	ld.global.u32 	%r118, [%rd27+12288];
	ld.global.u32 	%r119, [%rd27+13312];
	ld.global.u32 	%r120, [%rd27+14336];
	ld.global.u32 	%r121, [%rd27+15360];
	add.s32 	%r122, %r107, %r106;
	add.s32 	%r123, %r108, %r122;
	add.s32 	%r124, %r109, %r123;
	add.s32 	%r125, %r110, %r124;
	add.s32 	%r126, %r111, %r125;
	add.s32 	%r127, %r112, %r126;
	add.s32 	%r128, %r113, %r127;
	add.s32 	%r129, %r114, %r128;
	add.s32 	%r130, %r115, %r129;
	add.s32 	%r131, %r116, %r130;
	add.s32 	%r132, %r117, %r131;
	add.s32 	%r133, %r118, %r132;
	add.s32 	%r134, %r119, %r133;
	add.s32 	%r135, %r120, %r134;
	add.s32 	%r500, %r121, %r135;
	setp.lt.u64 	%p2, %rd5, %rd3;
	@%p2 bra 	$L__BB12_49;
	cvt.u32.u64 	%r137, %rd3;
	cvt.u64.u32 	%rd28, %r56;
	add.s64 	%rd74, %rd4, %rd3;
	cvt.u32.u64 	%r58, %rd1;
	not.b32 	%r139, %r56;
	add.s32 	%r140, %r139, %r58;
	sub.s32 	%r141, %r140, %r137;
	sub.s32 	%r483, %r141, %r104;
	add.s64 	%rd29, %rd74, %rd28;
	shl.b64 	%rd30, %rd29, 2;
	add.s64 	%rd31, %rd30, %rd2;
	add.s64 	%rd73, %rd31, 8192;
	mov.b32 	%r484, 0;
	shl.b32 	%r142, %r1, 12;
	mov.u64 	%rd75, %rd4;
$L__BB12_34:
	cvt.s64.s32 	%rd15, %r142;
	add.s64 	%rd75, %rd75, %rd15;
	add.s64 	%rd32, %rd1, -4096;
	setp.gt.u64 	%p3, %rd75, %rd32;
	@%p3 bra 	$L__BB12_36;
	shl.b32 	%r143, %r1, 12;
	cvt.s64.s32 	%rd33, %r143;
	cvt.u64.u32 	%rd34, %r56;
	add.s64 	%rd35, %rd75, %rd34;
	shl.b64 	%rd36, %rd35, 2;
	add.s64 	%rd37, %rd2, %rd36;
	ld.global.u32 	%r144, [%rd37];
	ld.global.u32 	%r145, [%rd37+1024];
	ld.global.u32 	%r146, [%rd37+2048];
	ld.global.u32 	%r147, [%rd37+3072];
	ld.global.u32 	%r148, [%rd37+4096];
	ld.global.u32 	%r149, [%rd37+5120];
	ld.global.u32 	%r150, [%rd37+6144];
	ld.global.u32 	%r151, [%rd37+7168];
	ld.global.u32 	%r152, [%rd37+8192];
	ld.global.u32 	%r153, [%rd37+9216];
	ld.global.u32 	%r154, [%rd37+10240];
	ld.global.u32 	%r155, [%rd37+11264];
	ld.global.u32 	%r156, [%rd37+12288];
	ld.global.u32 	%r157, [%rd37+13312];
	ld.global.u32 	%r158, [%rd37+14336];
	ld.global.u32 	%r159, [%rd37+15360];
	add.s32 	%r160, %r144, %r500;
	add.s32 	%r161, %r145, %r160;
	add.s32 	%r162, %r146, %r161;
	add.s32 	%r163, %r147, %r162;
	add.s32 	%r164, %r148, %r163;
	add.s32 	%r165, %r149, %r164;
	add.s32 	%r166, %r150, %r165;
	add.s32 	%r167, %r151, %r166;
	add.s32 	%r168, %r152, %r167;
	add.s32 	%r169, %r153, %r168;
	add.s32 	%r170, %r154, %r169;
	add.s32 	%r171, %r155, %r170;
	add.s32 	%r172, %r156, %r171;
	add.s32 	%r173, %r157, %r172;
	add.s32 	%r174, %r158, %r173;
	add.s32 	%r500, %r159, %r174;
	sub.s64 	%rd38, %rd1, %rd75;
	setp.lt.u64 	%p4, %rd38, %rd33;
	add.s32 	%r484, %r484, 1;
	add.s64 	%rd74, %rd74, %rd33;
	sub.s32 	%r483, %r483, %r143;
	mul.wide.s32 	%rd39, %r143, 4;
	add.s64 	%rd73, %rd73, %rd39;
	@%p4 bra 	$L__BB12_49;
	bra.uni 	$L__BB12_34;
$L__BB12_36:
	setp.le.u64 	%p5, %rd1, %rd75;
	cvt.u32.u64 	%r175, %rd75;
	cvt.u32.u64 	%r176, %rd1;
	sub.s32 	%r177, %r176, %r175;
	setp.ge.s32 	%p6, %r56, %r177;
	or.pred  	%p7, %p5, %p6;
	@%p7 bra 	$L__BB12_49;
	cvt.u32.u64 	%r180, %rd15;
	cvt.u32.u64 	%r181, %rd4;
	not.b32 	%r182, %r56;
	add.s32 	%r183, %r182, %r58;
	add.s32 	%r184, %r180, %r181;
	sub.s32 	%r185, %r183, %r184;
	mul.lo.s32 	%r186, %r1, %r484;
	shl.b32 	%r187, %r186, 12;
	sub.s32 	%r188, %r185, %r187;
	shr.u32 	%r189, %r188, 8;
	add.s32 	%r66, %r189, 1;
	and.b32  	%r67, %r66, 15;
	setp.lt.u32 	%p8, %r188, 3840;
	mov.u32 	%r490, %r56;
	@%p8 bra 	$L__BB12_40;
	shr.u32 	%r190, %r483, 8;
	add.s32 	%r191, %r190, 1;
	and.b32  	%r192, %r191, 33554416;
	neg.s32 	%r486, %r192;
	mov.u32 	%r490, %r56;
$L__BB12_39:
	.pragma "nounroll";
	ld.global.u32 	%r193, [%rd73+-8192];
	add.s32 	%r194, %r193, %r500;
	ld.global.u32 	%r195, [%rd73+-7168];
	add.s32 	%r196, %r195, %r194;
	ld.global.u32 	%r197, [%rd73+-6144];
	add.s32 	%r198, %r197, %r196;
	ld.global.u32 	%r199, [%rd73+-5120];
	add.s32 	%r200, %r199, %r198;
	ld.global.u32 	%r201, [%rd73+-4096];
	add.s32 	%r202, %r201, %r200;
	ld.global.u32 	%r203, [%rd73+-3072];
	add.s32 	%r204, %r203, %r202;
	ld.global.u32 	%r205, [%rd73+-2048];
	add.s32 	%r206, %r205, %r204;
	ld.global.u32 	%r207, [%rd73+-1024];
	add.s32 	%r208, %r207, %r206;
	ld.global.u32 	%r209, [%rd73];
	add.s32 	%r210, %r209, %r208;
	ld.global.u32 	%r211, [%rd73+1024];
	add.s32 	%r212, %r211, %r210;
	ld.global.u32 	%r213, [%rd73+2048];
	add.s32 	%r214, %r213, %r212;
	ld.global.u32 	%r215, [%rd73+3072];
	add.s32 	%r216, %r215, %r214;
	ld.global.u32 	%r217, [%rd73+4096];
	add.s32 	%r218, %r217, %r216;
	ld.global.u32 	%r219, [%rd73+5120];
	add.s32 	%r220, %r219, %r218;
	ld.global.u32 	%r221, [%rd73+6144];
	add.s32 	%r222, %r221, %r220;
	ld.global.u32 	%r223, [%rd73+7168];
	add.s32 	%r500, %r223, %r222;
	add.s32 	%r490, %r490, 4096;
	add.s32 	%r486, %r486, 16;
	add.s64 	%rd73, %rd73, 16384;
	setp.ne.s32 	%p9, %r486, 0;
	@%p9 bra 	$L__BB12_39;
$L__BB12_40:
	setp.eq.s32 	%p10, %r67, 0;
	@%p10 bra 	$L__BB12_49;
	and.b32  	%r78, %r66, 7;
	setp.lt.u32 	%p11, %r67, 8;
	@%p11 bra 	$L__BB12_43;
	cvt.u64.u32 	%rd40, %r490;
	add.s64 	%rd41, %rd75, %rd40;
	shl.b64 	%rd42, %rd41, 2;
	add.s64 	%rd43, %rd2, %rd42;
	ld.global.u32 	%r225, [%rd43];
	add.s32 	%r226, %r225, %r500;
	ld.global.u32 	%r227, [%rd43+1024];
	add.s32 	%r228, %r227, %r226;
	ld.global.u32 	%r229, [%rd43+2048];
	add.s32 	%r230, %r229, %r228;
	ld.global.u32 	%r231, [%rd43+3072];
	add.s32 	%r232, %r231, %r230;
	ld.global.u32 	%r233, [%rd43+4096];
	add.s32 	%r234, %r233, %r232;
	ld.global.u32 	%r235, [%rd43+5120];
	add.s32 	%r236, %r235, %r234;
	ld.global.u32 	%r237, [%rd43+6144];
	add.s32 	%r238, %r237, %r236;
	ld.global.u32 	%r239, [%rd43+7168];
	add.s32 	%r500, %r239, %r238;
	add.s32 	%r490, %r490, 2048;
$L__BB12_43:
	setp.eq.s32 	%p12, %r78, 0;
	@%p12 bra 	$L__BB12_49;
	setp.lt.u32 	%p13, %r78, 4;
	@%p13 bra 	$L__BB12_46;
	cvt.u64.u32 	%rd44, %r490;
	add.s64 	%rd45, %rd75, %rd44;
	shl.b64 	%rd46, %rd45, 2;
	add.s64 	%rd47, %rd2, %rd46;
	ld.global.u32 	%r241, [%rd47];
	add.s32 	%r242, %r241, %r500;
	ld.global.u32 	%r243, [%rd47+1024];
	add.s32 	%r244, %r243, %r242;
	ld.global.u32 	%r245, [%rd47+2048];
	add.s32 	%r246, %r245, %r244;
	ld.global.u32 	%r247, [%rd47+3072];
	add.s32 	%r500, %r247, %r246;
	add.s32 	%r490, %r490, 1024;
$L__BB12_46:
	and.b32  	%r248, %r66, 3;
	setp.eq.s32 	%p14, %r248, 0;
	@%p14 bra 	$L__BB12_49;
	cvt.u64.u32 	%rd48, %r490;
	add.s64 	%rd49, %rd48, %rd74;
	shl.b64 	%rd50, %rd49, 2;
	add.s64 	%rd77, %rd2, %rd50;
	cvt.u16.u32 	%rs1, %r483;
	shr.u16 	%rs2, %rs1, 8;
	add.s16 	%rs3, %rs2, 1;
	cvt.u32.u16 	%r249, %rs3;
	and.b32  	%r250, %r249, 3;
	neg.s32 	%r498, %r250;
$L__BB12_48:
	.pragma "nounroll";
	ld.global.u32 	%r251, [%rd77];
	add.s32 	%r500, %r251, %r500;
	add.s64 	%rd77, %rd77, 1024;
	add.s32 	%r498, %r498, 1;
	setp.ne.s32 	%p15, %r498, 0;
	@%p15 bra 	$L__BB12_48;
$L__BB12_49:
	// begin inline asm
	mov.u32 %r252, %laneid;
	// end inline asm
	mov.b32 	%r255, 1;
	mov.b32 	%r276, 31;
	mov.b32 	%r277, -1;
	// begin inline asm
	shfl.sync.down.b32 %r253, %r500, %r255, %r276, %r277;
	// end inline asm
	setp.gt.s32 	%p16, %r252, 30;
	selp.b32 	%r278, 0, %r253, %p16;
	add.s32 	%r259, %r278, %r500;
	mov.b32 	%r260, 2;
	// begin inline asm
	shfl.sync.down.b32 %r258, %r259, %r260, %r276, %r277;
	// end inline asm
	setp.gt.s32 	%p17, %r252, 29;
	selp.b32 	%r279, 0, %r258, %p17;
	add.s32 	%r264, %r259, %r279;
	mov.b32 	%r265, 4;
	// begin inline asm
	shfl.sync.down.b32 %r263, %r264, %r265, %r276, %r277;
	// end inline asm
	setp.gt.s32 	%p18, %r252, 27;
	selp.b32 	%r280, 0, %r263, %p18;
	add.s32 	%r269, %r264, %r280;
	mov.b32 	%r270, 8;
	// begin inline asm
	shfl.sync.down.b32 %r268, %r269, %r270, %r276, %r277;
	// end inline asm
	setp.gt.s32 	%p19, %r252, 23;
	selp.b32 	%r281, 0, %r268, %p19;
	add.s32 	%r502, %r269, %r281;
	mov.b32 	%r275, 16;
	// begin inline asm
	shfl.sync.down.b32 %r273, %r502, %r275, %r276, %r277;
	// end inline asm
	setp.gt.s32 	%p20, %r252, 15;
	@%p20 bra 	$L__BB12_52;
	add.s32 	%r502, %r502, %r273;
	setp.ne.s32 	%p21, %r252, 0;
	@%p21 bra 	$L__BB12_52;
	shr.u32 	%r282, %r56, 3;
	and.b32  	%r283, %r282, 124;
	mov.u32 	%r284, _ZZN3cub18CUB_300001_SM_10006detail6reduce18DeviceReduceKernelINS2_10policy_hubIiy11add_functorE10Policy1000EN6thrust24THRUST_300001_SM_1000_NS6detail15normal_iteratorINS9_10device_ptrIiEEEEyS5_iN4cuda3std3__410__identityEEEvT0_PT3_T1_NS0_13GridEvenShareISM_EET2_T4_E12temp_storage;
	add.s32 	%r285, %r284, %r283;
	st.shared.u32 	[%r285+8], %r502;
$L__BB12_52:
	bar.sync 	0;
	setp.ne.s32 	%p22, %r56, 0;
	@%p22 bra 	$L__BB12_54;
	ld.shared.u32 	%r286, [_ZZN3cub18CUB_300001_SM_10006detail6reduce18DeviceReduceKernelINS2_10policy_hubIiy11add_functorE10Policy1000EN6thrust24THRUST_300001_SM_1000_NS6detail15normal_iteratorINS9_10device_ptrIiEEEEyS5_iN4cuda3std3__410__identityEEEvT0_PT3_T1_NS0_13GridEvenShareISM_EET2_T4_E12temp_storage+12];
	add.s32 	%r287, %r286, %r502;
	ld.shared.u32 	%r288, [_ZZN3cub18CUB_300001_SM_10006detail6reduce18DeviceReduceKernelINS2_10policy_hubIiy11add_functorE10Policy1000EN6thrust24THRUST_300001_SM_1000_NS6detail15normal_iteratorINS9_10device_ptrIiEEEEyS5_iN4cuda3std3__410__identityEEEvT0_PT3_T1_NS0_13GridEvenShareISM_EET2_T4_E12temp_storage+16];
	add.s32 	%r289, %r287, %r288;
	ld.shared.u32 	%r290, [_ZZN3cub18CUB_300001_SM_10006detail6reduce18DeviceReduceKernelINS2_10policy_hubIiy11add_functorE10Policy1000EN6thrust24THRUST_300001_SM_1000_NS6detail15normal_iteratorINS9_10device_ptrIiEEEEyS5_iN4cuda3std3__410__identityEEEvT0_PT3_T1_NS0_13GridEvenShareISM_EET2_T4_E12temp_storage+20];
	add.s32 	%r291, %r289, %r290;
	ld.shared.u32 	%r292, [_ZZN3cub18CUB_300001_SM_10006detail6reduce18DeviceReduceKernelINS2_10policy_hubIiy11add_functorE10Policy1000EN6thrust24THRUST_300001_SM_1000_NS6detail15normal_iteratorINS9_10device_ptrIiEEEEyS5_iN4cuda3std3__410__identityEEEvT0_PT3_T1_NS0_13GridEvenShareISM_EET2_T4_E12temp_storage+24];
	add.s32 	%r293, %r291, %r292;
	ld.shared.u32 	%r294, [_ZZN3cub18CUB_300001_SM_10006detail6reduce18DeviceReduceKernelINS2_10policy_hubIiy11add_functorE10Policy1000EN6thrust24THRUST_300001_SM_1000_NS6detail15normal_iteratorINS9_10device_ptrIiEEEEyS5_iN4cuda3std3__410__identityEEEvT0_PT3_T1_NS0_13GridEvenShareISM_EET2_T4_E12temp_storage+28];
	add.s32 	%r295, %r293, %r294;
	ld.shared.u32 	%r296, [_ZZN3cub18CUB_300001_SM_10006detail6reduce18DeviceReduceKernelINS2_10policy_hubIiy11add_functorE10Policy1000EN6thrust24THRUST_300001_SM_1000_NS6detail15normal_iteratorINS9_10device_ptrIiEEEEyS5_iN4cuda3std3__410__identityEEEvT0_PT3_T1_NS0_13GridEvenShareISM_EET2_T4_E12temp_storage+32];
	add.s32 	%r297, %r295, %r296;
	ld.shared.u32 	%r298, [_ZZN3cub18CUB_300001_SM_10006detail6reduce18DeviceReduceKernelINS2_10policy_hubIiy11add_functorE10Policy1000EN6thrust24THRUST_300001_SM_1000_NS6detail15normal_iteratorINS9_10device_ptrIiEEEEyS5_iN4cuda3std3__410__identityEEEvT0_PT3_T1_NS0_13GridEvenShareISM_EET2_T4_E12temp_storage+36];
	add.s32 	%r502, %r297, %r298;
$L__BB12_54:
	mov.u32 	%r463, %tid.x;
	setp.ne.s32 	%p57, %r463, 0;
	@%p57 bra 	$L__BB12_56;
	ld.param.u64 	%rd71, [_ZN3cub18CUB_300001_SM_10006detail6reduce18DeviceReduceKernelINS2_10policy_hubIiy11add_functorE10Policy1000EN6thrust24THRUST_300001_SM_1000_NS6detail15normal_iteratorINS9_10device_ptrIiEEEEyS5_iN4cuda3std3__410__identityEEEvT0_PT3_T1_NS0_13GridEvenShareISM_EET2_T4__param_1];
	cvta.to.global.u64 	%rd68, %rd71;
	mul.wide.u32 	%rd69, %r2, 4;
	add.s64 	%rd70, %rd68, %rd69;
	st.global.u32 	[%rd70], %r502;
$L__BB12_56:
	ret;

}
	// .globl	_ZN3cub18CUB_300001_SM_10006detail6reduce28DeviceReduceSingleTileKernelINS2_10policy_hubIiy11add_functorE10Policy1000EPiS8_iS5_iiN4cuda3std3__410__identityEEEvT0_T1_T2_T3_T4_T6_
.visible .entry _ZN3cub18CUB_300001_SM_10006detail6reduce28DeviceReduceSingleTileKernelINS2_10policy_hubIiy11add_functorE10Policy1000EPiS8_iS5_iiN4cuda3std3__410__identityEEEvT0_T1_T2_T3_T4_T6_(
	.param .u64 .ptr .align 1 _ZN3cub18CUB_300001_SM_10006detail6reduce28DeviceReduceSingleTileKernelINS2_10policy_hubIiy11add_functorE10Policy1000EPiS8_iS5_iiN4cuda3std3__410__identityEEEvT0_T1_T2_T3_T4_T6__param_0,
	.param .u64 .ptr .align 1 _ZN3cub18CUB_300001_SM_10006detail6reduce28DeviceReduceSingleTileKernelINS2_10policy_hubIiy11add_functorE10Policy1000EPiS8_iS5_iiN4cuda3std3__410__identityEEEvT0_T1_T2_T3_T4_T6__param_1,
	.param .u32 _ZN3cub18CUB_300001_SM_10006detail6reduce28DeviceReduceSingleTileKernelINS2_10policy_hubIiy11add_functorE10Policy1000EPiS8_iS5_iiN4cuda3std3__410__identityEEEvT0_T1_T2_T3_T4_T6__param_2,
	.param .align 1 .b8 _ZN3cub18CUB_300001_SM_10006detail6reduce28DeviceReduceSingleTileKernelINS2_10policy_hubIiy11add_functorE10Policy1000EPiS8_iS5_iiN4cuda3std3__410__identityEEEvT0_T1_T2_T3_T4_T6__param_3[1],
	.param .u32 _ZN3cub18CUB_300001_SM_10006detail6reduce28DeviceReduceSingleTileKernelINS2_10policy_hubIiy11add_functorE10Policy1000EPiS8_iS5_iiN4cuda3std3__410__identityEEEvT0_T1_T2_T3_T4_T6__param_4,
	.param .align 1 .b8 _ZN3cub18CUB_300001_SM_10006detail6reduce28DeviceReduceSingleTileKernelINS2_10policy_hubIiy11add_functorE10Policy1000EPiS8_iS5_iiN4cuda3std3__410__identityEEEvT0_T1_T2_T3_T4_T6__param_5[1]
)
.maxntid 256
.minnctapersm 1
{
	.reg .pred 	%p<99>;
	.reg .b32 	%r<689>;
	.reg .b64 	%rd<125>;
	// demoted variable
	.shared .align 4 .b8 _ZZN3cub18CUB_300001_SM_10006detail6reduce28DeviceReduceSingleTileKernelINS2_10policy_hubIiy11add_functorE10Policy1000EPiS8_iS5_iiN4cuda3std3__410__identityEEEvT0_T1_T2_T3_T4_T6_E12temp_storage[44];
	ld.param.u64 	%rd16, [_ZN3cub18CUB_300001_SM_10006detail6reduce28DeviceReduceSingleTileKernelINS2_10policy_hubIiy11add_functorE10Policy1000EPiS8_iS5_iiN4cuda3std3__410__identityEEEvT0_T1_T2_T3_T4_T6__param_0];
	ld.param.u64 	%rd17, [_ZN3cub18CUB_300001_SM_10006detail6reduce28DeviceReduceSingleTileKernelINS2_10policy_hubIiy11add_functorE10Policy1000EPiS8_iS5_iiN4cuda3std3__410__identityEEEvT0_T1_T2_T3_T4_T6__param_1];
	ld.param.u32 	%r148, [_ZN3cub18CUB_300001_SM_10006detail6reduce28DeviceReduceSingleTileKernelINS2_10policy_hubIiy11add_functorE10Policy1000EPiS8_iS5_iiN4cuda3std3__410__identityEEEvT0_T1_T2_T3_T4_T6__param_2];
	ld.param.u32 	%r149, [_ZN3cub18CUB_300001_SM_10006detail6reduce28DeviceReduceSingleTileKernelINS2_10policy_hubIiy11add_functorE10Policy1000EPiS8_iS5_iiN4cuda3std3__410__identityEEEvT0_T1_T2_T3_T4_T6__param_4];
	cvta.to.global.u64 	%rd1, %rd17;
	setp.ne.s32 	%p1, %r148, 0;
	@%p1 bra 	$L__BB13_3;
	mov.u32 	%r631, %tid.x;
	setp.ne.s32 	%p98, %r631, 0;
	@%p98 bra 	$L__BB13_90;
	st.global.u32 	[%rd1], %r149;
	bra.uni 	$L__BB13_90;
$L__BB13_3:
	and.b64  	%rd18, %rd16, 15;
	setp.ne.s64 	%p2, %rd18, 0;
	@%p2 bra 	$L__BB13_46;
	setp.gt.s32 	%p50, %r148, 4095;
	@%p50 bra 	$L__BB13_29;
	mov.u32 	%r1, %tid.x;
	setp.ge.s32 	%p67, %r1, %r148;
	mov.b32 	%r642, 0;
	mov.u32 	%r637, %r1;
	@%p67 bra 	$L__BB13_7;
	mul.wide.u32 	%rd113, %r1, 4;
	add.s64 	%rd112, %rd16, %rd113;
	// begin inline asm
	ld.global.nc.u32 %r642, [%rd112];
	// end inline asm
	add.s32 	%r637, %r1, 256;
$L__BB13_7:
	setp.ge.s32 	%p68, %r637, %r148;
	@%p68 bra 	$L__BB13_13;
	not.b32 	%r519, %r637;
	add.s32 	%r6, %r148, %r519;
	and.b32  	%r520, %r6, 768;
	setp.eq.s32 	%p69, %r520, 768;
	@%p69 bra 	$L__BB13_11;
	mul.wide.u32 	%rd114, %r637, 4;
	add.s64 	%rd121, %rd16, %rd114;
	shr.u32 	%r521, %r6, 8;
	add.s32 	%r522, %r521, 1;
	and.b32  	%r523, %r522, 3;
	neg.s32 	%r634, %r523;
$L__BB13_10:
	.pragma "nounroll";
	// begin inline asm
	ld.global.nc.u32 %r524, [%rd121];
	// end inline asm
	add.s32 	%r642, %r524, %r642;
	add.s32 	%r637, %r637, 256;
	add.s64 	%rd121, %rd121, 1024;
	add.s32 	%r634, %r634, 1;
	setp.ne.s32 	%p70, %r634, 0;
	@%p70 bra 	$L__BB13_10;
$L__BB13_11:
	setp.lt.u32 	%p71, %r6, 768;
	@%p71 bra 	$L__BB13_13;
$L__BB13_12:
	mul.wide.s32 	%rd120, %r637, 4;
	add.s64 	%rd116, %rd16, %rd120;
	// begin inline asm
	ld.global.nc.u32 %r525, [%rd116];
	// end inline asm
	add.s32 	%r529, %r525, %r642;
	add.s64 	%rd117, %rd116, 1024;
	// begin inline asm
	ld.global.nc.u32 %r526, [%rd117];
	// end inline asm
	add.s32 	%r530, %r526, %r529;
	add.s64 	%rd118, %rd116, 2048;
	// begin inline asm
	ld.global.nc.u32 %r527, [%rd118];
	// end inline asm
	add.s32 	%r531, %r527, %r530;
	add.s64 	%rd119, %rd116, 3072;
	// begin inline asm
	ld.global.nc.u32 %r528, [%rd119];
	// end inline asm
	add.s32 	%r642, %r528, %r531;
	add.s32 	%r637, %r637, 1024;
	setp.lt.s32 	%p72, %r637, %r148;
	@%p72 bra 	$L__BB13_12;
$L__BB13_13:
	setp.lt.s32 	%p73, %r148, 256;
	@%p73 bra 	$L__BB13_19;
	// begin inline asm
	mov.u32 %r582, %laneid;
	// end inline asm
	mov.b32 	%r585, 1;
	mov.b32 	%r606, 31;
	mov.b32 	%r607, -1;
	// begin inline asm
	shfl.sync.down.b32 %r583, %r642, %r585, %r606, %r607;
	// end inline asm
	setp.gt.s32 	%p90, %r582, 30;
	selp.b32 	%r608, 0, %r583, %p90;
	add.s32 	%r589, %r608, %r642;
	mov.b32 	%r590, 2;
	// begin inline asm
	shfl.sync.down.b32 %r588, %r589, %r590, %r606, %r607;
	// end inline asm
	setp.gt.s32 	%p91, %r582, 29;
	selp.b32 	%r609, 0, %r588, %p91;
	add.s32 	%r594, %r589, %r609;
	mov.b32 	%r595, 4;
	// begin inline asm
	shfl.sync.down.b32 %r593, %r594, %r595, %r606, %r607;
	// end inline asm
	setp.gt.s32 	%p92, %r582, 27;
	selp.b32 	%r610, 0, %r593, %p92;
	add.s32 	%r599, %r594, %r610;
	mov.b32 	%r600, 8;
	// begin inline asm
	shfl.sync.down.b32 %r598, %r599, %r600, %r606, %r607;
	// end inline asm
	setp.gt.s32 	%p93, %r582, 23;
	selp.b32 	%r611, 0, %r598, %p93;
	add.s32 	%r688, %r599, %r611;
	mov.b32 	%r605, 16;
	// begin inline asm
	shfl.sync.down.b32 %r603, %r688, %r605, %r606, %r607;
	// end inline asm
	setp.gt.s32 	%p94, %r582, 15;
	@%p94 bra 	$L__BB13_17;
	add.s32 	%r688, %r688, %r603;
	setp.ne.s32 	%p95, %r582, 0;
	@%p95 bra 	$L__BB13_17;
	shr.u32 	%r612, %r1, 3;
	and.b32  	%r613, %r612, 124;
	mov.u32 	%r614, _ZZN3cub18CUB_300001_SM_10006detail6reduce28DeviceReduceSingleTileKernelINS2_10policy_hubIiy11add_functorE10Policy1000EPiS8_iS5_iiN4cuda3std3__410__identityEEEvT0_T1_T2_T3_T4_T6_E12temp_storage;
	add.s32 	%r615, %r614, %r613;
	st.shared.u32 	[%r615+8], %r688;
$L__BB13_17:
	bar.sync 	0;
	setp.ne.s32 	%p96, %r1, 0;
	@%p96 bra 	$L__BB13_88;
	ld.shared.u32 	%r616, [_ZZN3cub18CUB_300001_SM_10006detail6reduce28DeviceReduceSingleTileKernelINS2_10policy_hubIiy11add_functorE10Policy1000EPiS8_iS5_iiN4cuda3std3__410__identityEEEvT0_T1_T2_T3_T4_T6_E12temp_storage+12];
	add.s32 	%r617, %r616, %r688;
	ld.shared.u32 	%r618, [_ZZN3cub18CUB_300001_SM_10006detail6reduce28DeviceReduceSingleTileKernelINS2_10policy_hubIiy11add_functorE10Policy1000EPiS8_iS5_iiN4cuda3std3__410__identityEEEvT0_T1_T2_T3_T4_T6_E12temp_storage+16];
	add.s32 	%r619, %r617, %r618;
	ld.shared.u32 	%r620, [_ZZN3cub18CUB_300001_SM_10006detail6reduce28DeviceReduceSingleTileKernelINS2_10policy_hubIiy11add_functorE10Policy1000EPiS8_iS5_iiN4cuda3std3__410__identityEEEvT0_T1_T2_T3_T4_T6_E12temp_storage+20];
	add.s32 	%r621, %r619, %r620;
	ld.shared.u32 	%r622, [_ZZN3cub18CUB_300001_SM_10006detail6reduce28DeviceReduceSingleTileKernelINS2_10policy_hubIiy11add_functorE10Policy1000EPiS8_iS5_iiN4cuda3std3__410__identityEEEvT0_T1_T2_T3_T4_T6_E12temp_storage+24];
	add.s32 	%r623, %r621, %r622;
	ld.shared.u32 	%r624, [_ZZN3cub18CUB_300001_SM_10006detail6reduce28DeviceReduceSingleTileKernelINS2_10policy_hubIiy11add_functorE10Policy1000EPiS8_iS5_iiN4cuda3std3__410__identityEEEvT0_T1_T2_T3_T4_T6_E12temp_storage+28];
	add.s32 	%r625, %r623, %r624;
	ld.shared.u32 	%r626, [_ZZN3cub18CUB_300001_SM_10006detail6reduce28DeviceReduceSingleTileKernelINS2_10policy_hubIiy11add_functorE10Policy1000EPiS8_iS5_iiN4cuda3std3__410__identityEEEvT0_T1_T2_T3_T4_T6_E12temp_storage+32];
	add.s32 	%r627, %r625, %r626;
	ld.shared.u32 	%r628, [_ZZN3cub18CUB_300001_SM_10006detail6reduce28DeviceReduceSingleTileKernelINS2_10policy_hubIiy11add_functorE10Policy1000EPiS8_iS5_iiN4cuda3std3__410__identityEEEvT0_T1_T2_T3_T4_T6_E12temp_storage+36];
	add.s32 	%r688, %r627, %r628;
	bra.uni 	$L__BB13_88;
$L__BB13_19:
	// begin inline asm
	mov.u32 %r532, %laneid;
	// end inline asm
	and.b32  	%r558, %r1, 992;
	add.s32 	%r559, %r558, 32;
	setp.gt.s32 	%p74, %r559, %r148;
	not.b32 	%r560, %r558;
	add.s32 	%r561, %r148, %r560;
	selp.b32 	%r556, %r561, 31, %p74;
	mov.b32 	%r535, 1;
	mov.b32 	%r557, -1;
	// begin inline asm
	shfl.sync.down.b32 %r533, %r642, %r535, %r556, %r557;
	// end inline asm
	setp.lt.s32 	%p75, %r532, %r556;
	selp.b32 	%r562, %r533, 0, %p75;
	add.s32 	%r539, %r562, %r642;
	mov.b32 	%r540, 2;
	// begin inline asm
	shfl.sync.down.b32 %r538, %r539, %r540, %r556, %r557;
	// end inline asm
	add.s32 	%r563, %r532, 2;
	setp.gt.s32 	%p76, %r563, %r556;
	selp.b32 	%r564, 0, %r538, %p76;
	add.s32 	%r544, %r539, %r564;
	mov.b32 	%r545, 4;
	// begin inline asm
	shfl.sync.down.b32 %r543, %r544, %r545, %r556, %r557;
	// end inline asm
	add.s32 	%r565, %r532, 4;
	setp.gt.s32 	%p77, %r565, %r556;
	selp.b32 	%r566, 0, %r543, %p77;
	add.s32 	%r549, %r544, %r566;
	mov.b32 	%r550, 8;
	// begin inline asm
	shfl.sync.down.b32 %r548, %r549, %r550, %r556, %r557;
	// end inline asm
	add.s32 	%r567, %r532, 8;
	setp.gt.s32 	%p78, %r567, %r556;
	selp.b32 	%r568, 0, %r548, %p78;
	add.s32 	%r554, %r549, %r568;
	mov.b32 	%r555, 16;
	// begin inline asm
	shfl.sync.down.b32 %r553, %r554, %r555, %r556, %r557;
	// end inline asm
	add.s32 	%r569, %r532, 16;
	setp.gt.s32 	%p79, %r569, %r556;
	selp.b32 	%r570, 0, %r553, %p79;
	add.s32 	%r688, %r554, %r570;
	setp.ne.s32 	%p80, %r532, 0;
	@%p80 bra 	$L__BB13_21;
	shr.u32 	%r571, %r1, 3;
	and.b32  	%r572, %r571, 124;
	mov.u32 	%r573, _ZZN3cub18CUB_300001_SM_10006detail6reduce28DeviceReduceSingleTileKernelINS2_10policy_hubIiy11add_functorE10Policy1000EPiS8_iS5_iiN4cuda3std3__410__identityEEEvT0_T1_T2_T3_T4_T6_E12temp_storage;
	add.s32 	%r574, %r573, %r572;
	st.shared.u32 	[%r574+8], %r688;
$L__BB13_21:
	bar.sync 	0;
	setp.ne.s32 	%p81, %r1, 0;
	setp.lt.s32 	%p82, %r148, 33;
	or.pred  	%p83, %p81, %p82;
	@%p83 bra 	$L__BB13_88;
	ld.shared.u32 	%r575, [_ZZN3cub18CUB_300001_SM_10006detail6reduce28DeviceReduceSingleTileKernelINS2_10policy_hubIiy11add_functorE10Policy1000EPiS8_iS5_iiN4cuda3std3__410__identityEEEvT0_T1_T2_T3_T4_T6_E12temp_storage+12];
	add.s32 	%r688, %r575, %r688;
	setp.lt.u32 	%p84, %r148, 65;
	@%p84 bra 	$L__BB13_88;
	ld.shared.u32 	%r576, [_ZZN3cub18CUB_300001_SM_10006detail6reduce28DeviceReduceSingleTileKernelINS2_10policy_hubIiy11add_functorE10Policy1000EPiS8_iS5_iiN4cuda3std3__410__identityEEEvT0_T1_T2_T3_T4_T6_E12temp_storage+16];
	add.s32 	%r688, %r576, %r688;
	setp.lt.u32 	%p85, %r148, 97;
	@%p85 bra 	$L__BB13_88;
	ld.shared.u32 	%r577, [_ZZN3cub18CUB_300001_SM_10006detail6reduce28DeviceReduceSingleTileKernelINS2_10policy_hubIiy11add_functorE10Policy1000EPiS8_iS5_iiN4cuda3std3__410__identityEEEvT0_T1_T2_T3_T4_T6_E12temp_storage+20];
	add.s32 	%r688, %r577, %r688;
	setp.lt.u32 	%p86, %r148, 129;
	@%p86 bra 	$L__BB13_88;
	ld.shared.u32 	%r578, [_ZZN3cub18CUB_300001_SM_10006detail6reduce28DeviceReduceSingleTileKernelINS2_10policy_hubIiy11add_functorE10Policy1000EPiS8_iS5_iiN4cuda3std3__410__identityEEEvT0_T1_T2_T3_T4_T6_E12temp_storage+24];
	add.s32 	%r688, %r578, %r688;
	setp.lt.u32 	%p87, %r148, 161;
	@%p87 bra 	$L__BB13_88;
	ld.shared.u32 	%r579, [_ZZN3cub18CUB_300001_SM_10006detail6reduce28DeviceReduceSingleTileKernelINS2_10policy_hubIiy11add_functorE10Policy1000EPiS8_iS5_iiN4cuda3std3__410__identityEEEvT0_T1_T2_T3_T4_T6_E12temp_storage+28];
	add.s32 	%r688, %r579, %r688;
	setp.lt.u32 	%p88, %r148, 193;
	@%p88 bra 	$L__BB13_88;
	ld.shared.u32 	%r580, [_ZZN3cub18CUB_300001_SM_10006detail6reduce28DeviceReduceSingleTileKernelINS2_10policy_hubIiy11add_functorE10Policy1000EPiS8_iS5_iiN4cuda3std3__410__identityEEEvT0_T1_T2_T3_T4_T6_E12temp_storage+32];
	add.s32 	%r688, %r580, %r688;
	setp.lt.u32 	%p89, %r148, 225;
	@%p89 bra 	$L__BB13_88;
	ld.shared.u32 	%r581, [_ZZN3cub18CUB_300001_SM_10006detail6reduce28DeviceReduceSingleTileKernelINS2_10policy_hubIiy11add_functorE10Policy1000EPiS8_iS5_iiN4cuda3std3__410__identityEEEvT0_T1_T2_T3_T4_T6_E12temp_storage+36];
	add.s32 	%r688, %r581, %r688;
	bra.uni 	$L__BB13_88;
$L__BB13_29:
	mov.u32 	%r36, %tid.x;
	shl.b32 	%r390, %r36, 2;
	mul.wide.u32 	%rd86, %r390, 4;
	add.s64 	%rd76, %rd16, %rd86;
	// begin inline asm
	ld.global.nc.v2.u64 {%rd74, %rd75}, [%rd76];
	// end inline asm
	mov.b64 	{%r391, %r392}, %rd75;
	mov.b64 	{%r393, %r394}, %rd74;
	add.s64 	%rd79, %rd76, 4096;
	// begin inline asm
	ld.global.nc.v2.u64 {%rd77, %rd78}, [%rd79];
	// end inline asm
	mov.b64 	{%r395, %r396}, %rd78;
	mov.b64 	{%r397, %r398}, %rd77;
	add.s64 	%rd82, %rd76, 8192;
	// begin inline asm
	ld.global.nc.v2.u64 {%rd80, %rd81}, [%rd82];
	// end inline asm
	mov.b64 	{%r399, %r400}, %rd81;
	mov.b64 	{%r401, %r402}, %rd80;
	add.s64 	%rd85, %rd76, 12288;
	// begin inline asm
	ld.global.nc.v2.u64 {%rd83, %rd84}, [%rd85];
	// end inline asm
	mov.b64 	{%r403, %r404}, %rd84;
	mov.b64 	{%r405, %r406}, %rd83;
	add.s32 	%r407, %r394, %r393;
	add.s32 	%r408, %r391, %r407;
	add.s32 	%r409, %r392, %r408;
	add.s32 	%r410, %r397, %r409;
	add.s32 	%r411, %r398, %r410;
	add.s32 	%r412, %r395, %r411;
	add.s32 	%r413, %r396, %r412;
	add.s32 	%r414, %r401, %r413;
	add.s32 	%r415, %r402, %r414;
	add.s32 	%r416, %r399, %r415;
	add.s32 	%r417, %r400, %r416;
	add.s32 	%r418, %r405, %r417;
	add.s32 	%r419, %r406, %r418;
	add.s32 	%r420, %r403, %r419;
	add.s32 	%r658, %r404, %r420;
	setp.lt.u32 	%p51, %r148, 8192;
	mov.b32 	%r647, 4096;
	@%p51 bra 	$L__BB13_33;
	add.s32 	%r38, %r148, -4096;
	mov.b32 	%r647, 4096;
$L__BB13_31:
	mul.wide.s32 	%rd99, %r647, 4;
	add.s64 	%rd89, %rd76, %rd99;
	// begin inline asm
	ld.global.nc.v2.u64 {%rd87, %rd88}, [%rd89];
	// end inline asm
	mov.b64 	{%r422, %r423}, %rd88;
	mov.b64 	{%r424, %r425}, %rd87;
	add.s64 	%rd92, %rd89, 4096;
	// begin inline asm
	ld.global.nc.v2.u64 {%rd90, %rd91}, [%rd92];
	// end inline asm
	mov.b64 	{%r426, %r427}, %rd91;
	mov.b64 	{%r428, %r429}, %rd90;
	add.s64 	%rd95, %rd89, 8192;
	// begin inline asm
	ld.global.nc.v2.u64 {%rd93, %rd94}, [%rd95];
	// end inline asm
	mov.b64 	{%r430, %r431}, %rd94;
	mov.b64 	{%r432, %r433}, %rd93;
	add.s64 	%rd98, %rd89, 12288;
	// begin inline asm
	ld.global.nc.v2.u64 {%rd96, %rd97}, [%rd98];
	// end inline asm
	mov.b64 	{%r434, %r435}, %rd97;
	mov.b64 	{%r436, %r437}, %rd96;
	add.s32 	%r438, %r424, %r658;
	add.s32 	%r439, %r425, %r438;
	add.s32 	%r440, %r422, %r439;
	add.s32 	%r441, %r423, %r440;
	add.s32 	%r442, %r428, %r441;
	add.s32 	%r443, %r429, %r442;
	add.s32 	%r444, %r426, %r443;
	add.s32 	%r445, %r427, %r444;
	add.s32 	%r446, %r432, %r445;
	add.s32 	%r447, %r433, %r446;
	add.s32 	%r448, %r430, %r447;
	add.s32 	%r449, %r431, %r448;
	add.s32 	%r450, %r436, %r449;
	add.s32 	%r451, %r437, %r450;
	add.s32 	%r452, %r434, %r451;
	add.s32 	%r658, %r435, %r452;
	sub.s32 	%r453, %r148, %r647;
	setp.lt.s32 	%p52, %r453, 4096;
	@%p52 bra 	$L__BB13_41;
	add.s32 	%r647, %r647, 4096;
	setp.le.s32 	%p53, %r647, %r38;
	@%p53 bra 	$L__BB13_31;
$L__BB13_33:
	setp.le.s32 	%p54, %r148, %r647;
	@%p54 bra 	$L__BB13_41;
	sub.s32 	%r45, %r148, %r647;
	setp.ge.s32 	%p55, %r36, %r45;
	@%p55 bra 	$L__BB13_41;
	not.b32 	%r455, %r36;
	add.s32 	%r456, %r148, %r455;
	sub.s32 	%r46, %r456, %r647;
	and.b32  	%r457, %r46, 768;
	setp.eq.s32 	%p56, %r457, 768;
	mov.u32 	%r652, %r36;
	@%p56 bra 	$L__BB13_38;
	add.s32 	%r649, %r36, %r647;
	shr.u32 	%r458, %r46, 8;
	add.s32 	%r459, %r458, 1;
	and.b32  	%r460, %r459, 3;
	neg.s32 	%r648, %r460;
	mov.u32 	%r652, %r36;
$L__BB13_37:
	.pragma "nounroll";
	mul.wide.u32 	%rd101, %r649, 4;
	add.s64 	%rd100, %rd16, %rd101;
	// begin inline asm
	ld.global.nc.u32 %r461, [%rd100];
	// end inline asm
	add.s32 	%r658, %r461, %r658;
	add.s32 	%r652, %r652, 256;
	add.s32 	%r649, %r649, 256;
	add.s32 	%r648, %r648, 1;
	setp.ne.s32 	%p57, %r648, 0;
	@%p57 bra 	$L__BB13_37;
$L__BB13_38:
	setp.lt.u32 	%p58, %r46, 768;
	@%p58 bra 	$L__BB13_41;
	cvt.u64.u32 	%rd102, %r652;
	cvt.u64.u32 	%rd103, %r647;
	add.s64 	%rd104, %rd102, %rd103;
	shl.b64 	%rd105, %rd104, 2;
	add.s64 	%rd106, %rd105, %rd16;
	add.s64 	%rd122, %rd106, 2048;
	add.s32 	%r655, %r652, %r647;
$L__BB13_40:
	mul.wide.u32 	%rd111, %r655, 4;
	add.s64 	%rd107, %rd16, %rd111;
	// begin inline asm
	ld.global.nc.u32 %r462, [%rd107];
	// end inline asm
	add.s32 	%r466, %r462, %r658;
	add.s64 	%rd108, %rd122, -1024;
	// begin inline asm
	ld.global.nc.u32 %r463, [%rd108];
	// end inline asm
	add.s32 	%r467, %r463, %r466;
	// begin inline asm
	ld.global.nc.u32 %r464, [%rd122];
	// end inline asm
	add.s32 	%r468, %r464, %r467;
	add.s64 	%rd110, %rd122, 1024;
	// begin inline asm
	ld.global.nc.u32 %r465, [%rd110];
	// end inline asm
	add.s32 	%r658, %r465, %r468;
	add.s32 	%r652, %r652, 1024;
	add.s64 	%rd122, %rd122, 4096;
	add.s32 	%r655, %r655, 1024;
	setp.lt.s32 	%p59, %r652, %r45;
	@%p59 bra 	$L__BB13_40;
$L__BB13_41:
	// begin inline asm
	mov.u32 %r469, %laneid;
	// end inline asm
	mov.b32 	%r472, 1;
	mov.b32 	%r493, 31;
	mov.b32 	%r494, -1;
	// begin inline asm
	shfl.sync.down.b32 %r470, %r658, %r472, %r493, %r494;
	// end inline asm
	setp.gt.s32 	%p60, %r469, 30;
	selp.b32 	%r495, 0, %r470, %p60;
	add.s32 	%r476, %r495, %r658;
	mov.b32 	%r477, 2;
	// begin inline asm
	shfl.sync.down.b32 %r475, %r476, %r477, %r493, %r494;
	// end inline asm
	setp.gt.s32 	%p61, %r469, 29;
	selp.b32 	%r496, 0, %r475, %p61;
	add.s32 	%r481, %r476, %r496;
	mov.b32 	%r482, 4;
	// begin inline asm
	shfl.sync.down.b32 %r480, %r481, %r482, %r493, %r494;
	// end inline asm
	setp.gt.s32 	%p62, %r469, 27;
	selp.b32 	%r497, 0, %r480, %p62;
	add.s32 	%r486, %r481, %r497;
	mov.b32 	%r487, 8;
	// begin inline asm
	shfl.sync.down.b32 %r485, %r486, %r487, %r493, %r494;
	// end inline asm
	setp.gt.s32 	%p63, %r469, 23;
	selp.b32 	%r498, 0, %r485, %p63;
	add.s32 	%r688, %r486, %r498;
	mov.b32 	%r492, 16;
	// begin inline asm
	shfl.sync.down.b32 %r490, %r688, %r492, %r493, %r494;
	// end inline asm
	setp.gt.s32 	%p64, %r469, 15;
	@%p64 bra 	$L__BB13_44;
	add.s32 	%r688, %r688, %r490;
	setp.ne.s32 	%p65, %r469, 0;
	@%p65 bra 	$L__BB13_44;
	shr.u32 	%r499, %r36, 3;
	and.b32  	%r500, %r499, 124;
	mov.u32 	%r501, _ZZN3cub18CUB_300001_SM_10006detail6reduce28DeviceReduceSingleTileKernelINS2_10policy_hubIiy11add_functorE10Policy1000EPiS8_iS5_iiN4cuda3std3__410__identityEEEvT0_T1_T2_T3_T4_T6_E12temp_storage;
	add.s32 	%r502, %r501, %r500;
	st.shared.u32 	[%r502+8], %r688;
$L__BB13_44:
	bar.sync 	0;
	setp.ne.s32 	%p66, %r36, 0;
	@%p66 bra 	$L__BB13_88;
	ld.shared.u32 	%r503, [_ZZN3cub18CUB_300001_SM_10006detail6reduce28DeviceReduceSingleTileKernelINS2_10policy_hubIiy11add_functorE10Policy1000EPiS8_iS5_iiN4cuda3std3__410__identityEEEvT0_T1_T2_T3_T4_T6_E12temp_storage+12];
	add.s32 	%r504, %r503, %r688;
	ld.shared.u32 	%r505, [_ZZN3cub18CUB_300001_SM_10006detail6reduce28DeviceReduceSingleTileKernelINS2_10policy_hubIiy11add_functorE10Policy1000EPiS8_iS5_iiN4cuda3std3__410__identityEEEvT0_T1_T2_T3_T4_T6_E12temp_storage+16];
	add.s32 	%r506, %r504, %r505;
	ld.shared.u32 	%r507, [_ZZN3cub18CUB_300001_SM_10006detail6reduce28DeviceReduceSingleTileKernelINS2_10policy_hubIiy11add_functorE10Policy1000EPiS8_iS5_iiN4cuda3std3__410__identityEEEvT0_T1_T2_T3_T4_T6_E12temp_storage+20];
	add.s32 	%r508, %r506, %r507;
	ld.shared.u32 	%r509, [_ZZN3cub18CUB_300001_SM_10006detail6reduce28DeviceReduceSingleTileKernelINS2_10policy_hubIiy11add_functorE10Policy1000EPiS8_iS5_iiN4cuda3std3__410__identityEEEvT0_T1_T2_T3_T4_T6_E12temp_storage+24];
	add.s32 	%r510, %r508, %r509;
	ld.shared.u32 	%r511, [_ZZN3cub18CUB_300001_SM_10006detail6reduce28DeviceReduceSingleTileKernelINS2_10policy_hubIiy11add_functorE10Policy1000EPiS8_iS5_iiN4cuda3std3__410__identityEEEvT0_T1_T2_T3_T4_T6_E12temp_storage+28];
	add.s32 	%r512, %r510, %r511;
	ld.shared.u32 	%r513, [_ZZN3cub18CUB_300001_SM_10006detail6reduce28DeviceReduceSingleTileKernelINS2_10policy_hubIiy11add_functorE10Policy1000EPiS8_iS5_iiN4cuda3std3__410__identityEEEvT0_T1_T2_T3_T4_T6_E12temp_storage+32];
	add.s32 	%r514, %r512, %r513;
	ld.shared.u32 	%r515, [_ZZN3cub18CUB_300001_SM_10006detail6reduce28DeviceReduceSingleTileKernelINS2_10policy_hubIiy11add_functorE10Policy1000EPiS8_iS5_iiN4cuda3std3__410__identityEEEvT0_T1_T2_T3_T4_T6_E12temp_storage+36];
	add.s32 	%r688, %r514, %r515;
	bra.uni 	$L__BB13_88;
$L__BB13_46:
	setp.gt.s32 	%p3, %r148, 4095;
	@%p3 bra 	$L__BB13_71;
	mov.u32 	%r74, %tid.x;
	setp.ge.s32 	%p20, %r74, %r148;
	mov.b32 	%r670, 0;
	mov.u32 	%r665, %r74;
	@%p20 bra 	$L__BB13_49;
	mul.wide.u32 	%rd66, %r74, 4;
	add.s64 	%rd65, %rd16, %rd66;
	// begin inline asm
	ld.global.nc.u32 %r670, [%rd65];
	// end inline asm
	add.s32 	%r665, %r74, 256;
$L__BB13_49:
	setp.ge.s32 	%p21, %r665, %r148;
	@%p21 bra 	$L__BB13_55;
	not.b32 	%r279, %r665;
	add.s32 	%r79, %r148, %r279;
	and.b32  	%r280, %r79, 768;
	setp.eq.s32 	%p22, %r280, 768;
	@%p22 bra 	$L__BB13_53;
	mul.wide.u32 	%rd67, %r665, 4;
	add.s64 	%rd123, %rd16, %rd67;
	shr.u32 	%r281, %r79, 8;
	add.s32 	%r282, %r281, 1;
	and.b32  	%r283, %r282, 3;
	neg.s32 	%r662, %r283;
$L__BB13_52:
	.pragma "nounroll";
	// begin inline asm
	ld.global.nc.u32 %r284, [%rd123];
	// end inline asm
	add.s32 	%r670, %r284, %r670;
	add.s32 	%r665, %r665, 256;
	add.s64 	%rd123, %rd123, 1024;
	add.s32 	%r662, %r662, 1;
	setp.ne.s32 	%p23, %r662, 0;
	@%p23 bra 	$L__BB13_52;
$L__BB13_53:
	setp.lt.u32 	%p24, %r79, 768;
	@%p24 bra 	$L__BB13_55;
$L__BB13_54:
	mul.wide.s32 	%rd73, %r665, 4;
	add.s64 	%rd69, %rd16, %rd73;
	// begin inline asm
	ld.global.nc.u32 %r285, [%rd69];
	// end inline asm
	add.s32 	%r289, %r285, %r670;
	add.s64 	%rd70, %rd69, 1024;
	// begin inline asm
	ld.global.nc.u32 %r286, [%rd70];
	// end inline asm
	add.s32 	%r290, %r286, %r289;
	add.s64 	%rd71, %rd69, 2048;
	// begin inline asm
	ld.global.nc.u32 %r287, [%rd71];
	// end inline asm
	add.s32 	%r291, %r287, %r290;
	add.s64 	%rd72, %rd69, 3072;
	// begin inline asm
	ld.global.nc.u32 %r288, [%rd72];
	// end inline asm
	add.s32 	%r670, %r288, %r291;
	add.s32 	%r665, %r665, 1024;
	setp.lt.s32 	%p25, %r665, %r148;
	@%p25 bra 	$L__BB13_54;
$L__BB13_55:
	setp.lt.s32 	%p26, %r148, 256;
	@%p26 bra 	$L__BB13_61;
	// begin inline asm
	mov.u32 %r342, %laneid;
	// end inline asm
	mov.b32 	%r345, 1;
	mov.b32 	%r366, 31;
	mov.b32 	%r367, -1;
	// begin inline asm
	shfl.sync.down.b32 %r343, %r670, %r345, %r366, %r367;
	// end inline asm
	setp.gt.s32 	%p43, %r342, 30;
	selp.b32 	%r368, 0, %r343, %p43;
	add.s32 	%r349, %r368, %r670;
	mov.b32 	%r350, 2;
	// begin inline asm
	shfl.sync.down.b32 %r348, %r349, %r350, %r366, %r367;
	// end inline asm
	setp.gt.s32 	%p44, %r342, 29;
	selp.b32 	%r369, 0, %r348, %p44;
	add.s32 	%r354, %r349, %r369;
	mov.b32 	%r355, 4;
	// begin inline asm
	shfl.sync.down.b32 %r353, %r354, %r355, %r366, %r367;
	// end inline asm
	setp.gt.s32 	%p45, %r342, 27;
	selp.b32 	%r370, 0, %r353, %p45;
	add.s32 	%r359, %r354, %r370;
	mov.b32 	%r360, 8;
	// begin inline asm
	shfl.sync.down.b32 %r358, %r359, %r360, %r366, %r367;
	// end inline asm
	setp.gt.s32 	%p46, %r342, 23;
	selp.b32 	%r371, 0, %r358, %p46;
	add.s32 	%r688, %r359, %r371;
	mov.b32 	%r365, 16;
	// begin inline asm
	shfl.sync.down.b32 %r363, %r688, %r365, %r366, %r367;
	// end inline asm
	setp.gt.s32 	%p47, %r342, 15;
	@%p47 bra 	$L__BB13_59;
	add.s32 	%r688, %r688, %r363;
	setp.ne.s32 	%p48, %r342, 0;
	@%p48 bra 	$L__BB13_59;
	shr.u32 	%r372, %r74, 3;
	and.b32  	%r373, %r372, 124;
	mov.u32 	%r374, _ZZN3cub18CUB_300001_SM_10006detail6reduce28DeviceReduceSingleTileKernelINS2_10policy_hubIiy11add_functorE10Policy1000EPiS8_iS5_iiN4cuda3std3__410__identityEEEvT0_T1_T2_T3_T4_T6_E12temp_storage;
	add.s32 	%r375, %r374, %r373;
	st.shared.u32 	[%r375+8], %r688;
$L__BB13_59:
	bar.sync 	0;
	setp.ne.s32 	%p49, %r74, 0;
	@%p49 bra 	$L__BB13_88;
	ld.shared.u32 	%r376, [_ZZN3cub18CUB_300001_SM_10006detail6reduce28DeviceReduceSingleTileKernelINS2_10policy_hubIiy11add_functorE10Policy1000EPiS8_iS5_iiN4cuda3std3__410__identityEEEvT0_T1_T2_T3_T4_T6_E12temp_storage+12];
	add.s32 	%r377, %r376, %r688;
	ld.shared.u32 	%r378, [_ZZN3cub18CUB_300001_SM_10006detail6reduce28DeviceReduceSingleTileKernelINS2_10policy_hubIiy11add_functorE10Policy1000EPiS8_iS5_iiN4cuda3std3__410__identityEEEvT0_T1_T2_T3_T4_T6_E12temp_storage+16];
	add.s32 	%r379, %r377, %r378;
	ld.shared.u32 	%r380, [_ZZN3cub18CUB_300001_SM_10006detail6reduce28DeviceReduceSingleTileKernelINS2_10policy_hubIiy11add_functorE10Policy1000EPiS8_iS5_iiN4cuda3std3__410__identityEEEvT0_T1_T2_T3_T4_T6_E12temp_storage+20];
	add.s32 	%r381, %r379, %r380;
	ld.shared.u32 	%r382, [_ZZN3cub18CUB_300001_SM_10006detail6reduce28DeviceReduceSingleTileKernelINS2_10policy_hubIiy11add_functorE10Policy1000EPiS8_iS5_iiN4cuda3std3__410__identityEEEvT0_T1_T2_T3_T4_T6_E12temp_storage+24];
	add.s32 	%r383, %r381, %r382;
	ld.shared.u32 	%r384, [_ZZN3cub18CUB_300001_SM_10006detail6reduce28DeviceReduceSingleTileKernelINS2_10policy_hubIiy11add_functorE10Policy1000EPiS8_iS5_iiN4cuda3std3__410__identityEEEvT0_T1_T2_T3_T4_T6_E12temp_storage+28];
	add.s32 	%r385, %r383, %r384;
	ld.shared.u32 	%r386, [_ZZN3cub18CUB_300001_SM_10006detail6reduce28DeviceReduceSingleTileKernelINS2_10policy_hubIiy11add_functorE10Policy1000EPiS8_iS5_iiN4cuda3std3__410__identityEEEvT0_T1_T2_T3_T4_T6_E12temp_storage+32];
	add.s32 	%r387, %r385, %r386;
	ld.shared.u32 	%r388, [_ZZN3cub18CUB_300001_SM_10006detail6reduce28DeviceReduceSingleTileKernelINS2_10policy_hubIiy11add_functorE10Policy1000EPiS8_iS5_iiN4cuda3std3__410__identityEEEvT0_T1_T2_T3_T4_T6_E12temp_storage+36];
	add.s32 	%r688, %r387, %r388;
	bra.uni 	$L__BB13_88;
$L__BB13_61:
	// begin inline asm
	mov.u32 %r292, %laneid;
	// end inline asm
	and.b32  	%r318, %r74, 992;
	add.s32 	%r319, %r318, 32;
	setp.gt.s32 	%p27, %r319, %r148;
	not.b32 	%r320, %r318;
	add.s32 	%r321, %r148, %r320;
	selp.b32 	%r316, %r321, 31, %p27;
	mov.b32 	%r295, 1;
	mov.b32 	%r317, -1;
	// begin inline asm
	shfl.sync.down.b32 %r293, %r670, %r295, %r316, %r317;
	// end inline asm
	setp.lt.s32 	%p28, %r292, %r316;
	selp.b32 	%r322, %r293, 0, %p28;
	add.s32 	%r299, %r322, %r670;
	mov.b32 	%r300, 2;
	// begin inline asm
	shfl.sync.down.b32 %r298, %r299, %r300, %r316, %r317;
	// end inline asm
	add.s32 	%r323, %r292, 2;
	setp.gt.s32 	%p29, %r323, %r316;
	selp.b32 	%r324, 0, %r298, %p29;
	add.s32 	%r304, %r299, %r324;
	mov.b32 	%r305, 4;
	// begin inline asm
	shfl.sync.down.b32 %r303, %r304, %r305, %r316, %r317;
	// end inline asm
	add.s32 	%r325, %r292, 4;
	setp.gt.s32 	%p30, %r325, %r316;
	selp.b32 	%r326, 0, %r303, %p30;
	add.s32 	%r309, %r304, %r326;
	mov.b32 	%r310, 8;
	// begin inline asm
	shfl.sync.down.b32 %r308, %r309, %r310, %r316, %r317;
	// end inline asm
	add.s32 	%r327, %r292, 8;
	setp.gt.s32 	%p31, %r327, %r316;
	selp.b32 	%r328, 0, %r308, %p31;
	add.s32 	%r314, %r309, %r328;
	mov.b32 	%r315, 16;
	// begin inline asm
	shfl.sync.down.b32 %r313, %r314, %r315, %r316, %r317;
	// end inline asm
	add.s32 	%r329, %r292, 16;
	setp.gt.s32 	%p32, %r329, %r316;
	selp.b32 	%r330, 0, %r313, %p32;
	add.s32 	%r688, %r314, %r330;
	setp.ne.s32 	%p33, %r292, 0;
	@%p33 bra 	$L__BB13_63;
	shr.u32 	%r331, %r74, 3;
	and.b32  	%r332, %r331, 124;
	mov.u32 	%r333, _ZZN3cub18CUB_300001_SM_10006detail6reduce28DeviceReduceSingleTileKernelINS2_10policy_hubIiy11add_functorE10Policy1000EPiS8_iS5_iiN4cuda3std3__410__identityEEEvT0_T1_T2_T3_T4_T6_E12temp_storage;
	add.s32 	%r334, %r333, %r332;
	st.shared.u32 	[%r334+8], %r688;
$L__BB13_63:
	bar.sync 	0;
	setp.ne.s32 	%p34, %r74, 0;
	setp.lt.s32 	%p35, %r148, 33;
	or.pred  	%p36, %p34, %p35;
	@%p36 bra 	$L__BB13_88;
	ld.shared.u32 	%r335, [_ZZN3cub18CUB_300001_SM_10006detail6reduce28DeviceReduceSingleTileKernelINS2_10policy_hubIiy11add_functorE10Policy1000EPiS8_iS5_iiN4cuda3std3__410__identityEEEvT0_T1_T2_T3_T4_T6_E12temp_storage+12];
	add.s32 	%r688, %r335, %r688;
	setp.lt.u32 	%p37, %r148, 65;
	@%p37 bra 	$L__BB13_88;
	ld.shared.u32 	%r336, [_ZZN3cub18CUB_300001_SM_10006detail6reduce28DeviceReduceSingleTileKernelINS2_10policy_hubIiy11add_functorE10Policy1000EPiS8_iS5_iiN4cuda3std3__410__identityEEEvT0_T1_T2_T3_T4_T6_E12temp_storage+16];
	add.s32 	%r688, %r336, %r688;
	setp.lt.u32 	%p38, %r148, 97;
	@%p38 bra 	$L__BB13_88;
	ld.shared.u32 	%r337, [_ZZN3cub18CUB_300001_SM_10006detail6reduce28DeviceReduceSingleTileKernelINS2_10policy_hubIiy11add_functorE10Policy1000EPiS8_iS5_iiN4cuda3std3__410__identityEEEvT0_T1_T2_T3_T4_T6_E12temp_storage+20];
	add.s32 	%r688, %r337, %r688;
	setp.lt.u32 	%p39, %r148, 129;
	@%p39 bra 	$L__BB13_88;
	ld.shared.u32 	%r338, [_ZZN3cub18CUB_300001_SM_10006detail6reduce28DeviceReduceSingleTileKernelINS2_10policy_hubIiy11add_functorE10Policy1000EPiS8_iS5_iiN4cuda3std3__410__identityEEEvT0_T1_T2_T3_T4_T6_E12temp_storage+24];
	add.s32 	%r688, %r338, %r688;
	setp.lt.u32 	%p40, %r148, 161;
	@%p40 bra 	$L__BB13_88;
	ld.shared.u32 	%r339, [_ZZN3cub18CUB_300001_SM_10006detail6reduce28DeviceReduceSingleTileKernelINS2_10policy_hubIiy11add_functorE10Policy1000EPiS8_iS5_iiN4cuda3std3__410__identityEEEvT0_T1_T2_T3_T4_T6_E12temp_storage+28];
	add.s32 	%r688, %r339, %r688;
	setp.lt.u32 	%p41, %r148, 193;
	@%p41 bra 	$L__BB13_88;
	ld.shared.u32 	%r340, [_ZZN3cub18CUB_300001_SM_10006detail6reduce28DeviceReduceSingleTileKernelINS2_10policy_hubIiy11add_functorE10Policy1000EPiS8_iS5_iiN4cuda3std3__410__identityEEEvT0_T1_T2_T3_T4_T6_E12temp_storage+32];
	add.s32 	%r688, %r340, %r688;
	setp.lt.u32 	%p42, %r148, 225;
	@%p42 bra 	$L__BB13_88;
	ld.shared.u32 	%r341, [_ZZN3cub18CUB_300001_SM_10006detail6reduce28DeviceReduceSingleTileKernelINS2_10policy_hubIiy11add_functorE10Policy1000EPiS8_iS5_iiN4cuda3std3__410__identityEEEvT0_T1_T2_T3_T4_T6_E12temp_storage+36];
	add.s32 	%r688, %r341, %r688;
	bra.uni 	$L__BB13_88;
$L__BB13_71:
	mov.u32 	%r109, %tid.x;
	mul.wide.u32 	%rd35, %r109, 4;
	add.s64 	%rd19, %rd16, %rd35;
	// begin inline asm
	ld.global.nc.u32 %r150, [%rd19];
	// end inline asm
	add.s64 	%rd20, %rd19, 1024;
	// begin inline asm
	ld.global.nc.u32 %r151, [%rd20];
	// end inline asm
	add.s64 	%rd21, %rd19, 2048;
	// begin inline asm
	ld.global.nc.u32 %r152, [%rd21];
	// end inline asm
	add.s64 	%rd22, %rd19, 3072;
	// begin inline asm
	ld.global.nc.u32 %r153, [%rd22];
	// end inline asm
	add.s64 	%rd23, %rd19, 4096;
	// begin inline asm
	ld.global.nc.u32 %r154, [%rd23];
	// end inline asm
	add.s64 	%rd24, %rd19, 5120;
	// begin inline asm
	ld.global.nc.u32 %r155, [%rd24];
	// end inline asm
	add.s64 	%rd25, %rd19, 6144;
	// begin inline asm
	ld.global.nc.u32 %r156, [%rd25];
	// end inline asm
	add.s64 	%rd26, %rd19, 7168;
	// begin inline asm
	ld.global.nc.u32 %r157, [%rd26];
	// end inline asm
	add.s64 	%rd27, %rd19, 8192;
	// begin inline asm
	ld.global.nc.u32 %r158, [%rd27];
	// end inline asm
	add.s64 	%rd28, %rd19, 9216;
	// begin inline asm
	ld.global.nc.u32 %r159, [%rd28];
	// end inline asm
	add.s64 	%rd29, %rd19, 10240;
	// begin inline asm
	ld.global.nc.u32 %r160, [%rd29];
	// end inline asm
	add.s64 	%rd30, %rd19, 11264;
	// begin inline asm
	ld.global.nc.u32 %r161, [%rd30];
	// end inline asm
	add.s64 	%rd31, %rd19, 12288;
	// begin inline asm
	ld.global.nc.u32 %r162, [%rd31];
	// end inline asm
	add.s64 	%rd32, %rd19, 13312;
	// begin inline asm
	ld.global.nc.u32 %r163, [%rd32];
	// end inline asm
	add.s64 	%rd33, %rd19, 14336;
	// begin inline asm
	ld.global.nc.u32 %r164, [%rd33];
	// end inline asm
	add.s64 	%rd34, %rd19, 15360;
	// begin inline asm
	ld.global.nc.u32 %r165, [%rd34];
	// end inline asm
	add.s32 	%r167, %r151, %r150;
	add.s32 	%r168, %r152, %r167;
	add.s32 	%r169, %r153, %r168;
	add.s32 	%r170, %r154, %r169;
	add.s32 	%r171, %r155, %r170;
	add.s32 	%r172, %r156, %r171;
	add.s32 	%r173, %r157, %r172;
	add.s32 	%r174, %r158, %r173;
	add.s32 	%r175, %r159, %r174;
	add.s32 	%r176, %r160, %r175;
	add.s32 	%r177, %r161, %r176;
	add.s32 	%r178, %r162, %r177;
	add.s32 	%r179, %r163, %r178;
	add.s32 	%r180, %r164, %r179;
	add.s32 	%r686, %r165, %r180;
	setp.lt.u32 	%p4, %r148, 8192;
	mov.b32 	%r674, 4096;
	@%p4 bra 	$L__BB13_75;
	add.s32 	%r111, %r148, -4096;
	mov.b32 	%r674, 4096;
$L__BB13_73:
	mul.wide.s32 	%rd52, %r674, 4;
	add.s64 	%rd36, %rd19, %rd52;
	// begin inline asm
	ld.global.nc.u32 %r182, [%rd36];
	// end inline asm
	add.s64 	%rd37, %rd36, 1024;
	// begin inline asm
	ld.global.nc.u32 %r183, [%rd37];
	// end inline asm
	add.s64 	%rd38, %rd36, 2048;
	// begin inline asm
	ld.global.nc.u32 %r184, [%rd38];
	// end inline asm
	add.s64 	%rd39, %rd36, 3072;
	// begin inline asm
	ld.global.nc.u32 %r185, [%rd39];
	// end inline asm
	add.s64 	%rd40, %rd36, 4096;
	// begin inline asm
	ld.global.nc.u32 %r186, [%rd40];
	// end inline asm
	add.s64 	%rd41, %rd36, 5120;
	// begin inline asm
	ld.global.nc.u32 %r187, [%rd41];
	// end inline asm
	add.s64 	%rd42, %rd36, 6144;
	// begin inline asm
	ld.global.nc.u32 %r188, [%rd42];
	// end inline asm
	add.s64 	%rd43, %rd36, 7168;
	// begin inline asm
	ld.global.nc.u32 %r189, [%rd43];
	// end inline asm
	add.s64 	%rd44, %rd36, 8192;
	// begin inline asm
	ld.global.nc.u32 %r190, [%rd44];
	// end inline asm
	add.s64 	%rd45, %rd36, 9216;
	// begin inline asm
	ld.global.nc.u32 %r191, [%rd45];
	// end inline asm
	add.s64 	%rd46, %rd36, 10240;
	// begin inline asm
	ld.global.nc.u32 %r192, [%rd46];
	// end inline asm
	add.s64 	%rd47, %rd36, 11264;
	// begin inline asm
	ld.global.nc.u32 %r193, [%rd47];
	// end inline asm
	add.s64 	%rd48, %rd36, 12288;
	// begin inline asm
	ld.global.nc.u32 %r194, [%rd48];
	// end inline asm
	add.s64 	%rd49, %rd36, 13312;
	// begin inline asm
	ld.global.nc.u32 %r195, [%rd49];
	// end inline asm
	add.s64 	%rd50, %rd36, 14336;
	// begin inline asm
	ld.global.nc.u32 %r196, [%rd50];
	// end inline asm
	add.s64 	%rd51, %rd36, 15360;
	// begin inline asm
	ld.global.nc.u32 %r197, [%rd51];
	// end inline asm
	add.s32 	%r198, %r182, %r686;
	add.s32 	%r199, %r183, %r198;
	add.s32 	%r200, %r184, %r199;
	add.s32 	%r201, %r185, %r200;
	add.s32 	%r202, %r186, %r201;
	add.s32 	%r203, %r187, %r202;
	add.s32 	%r204, %r188, %r203;
	add.s32 	%r205, %r189, %r204;
	add.s32 	%r206, %r190, %r205;
	add.s32 	%r207, %r191, %r206;
	add.s32 	%r208, %r192, %r207;
	add.s32 	%r209, %r193, %r208;
	add.s32 	%r210, %r194, %r209;
	add.s32 	%r211, %r195, %r210;
	add.s32 	%r212, %r196, %r211;
	add.s32 	%r686, %r197, %r212;
	sub.s32 	%r213, %r148, %r674;
	setp.lt.s32 	%p5, %r213, 4096;
	@%p5 bra 	$L__BB13_83;
	add.s32 	%r674, %r674, 4096;
	setp.le.s32 	%p6, %r674, %r111;
	@%p6 bra 	$L__BB13_73;
$L__BB13_75:
	setp.le.s32 	%p7, %r148, %r674;
	@%p7 bra 	$L__BB13_83;
	sub.s32 	%r118, %r148, %r674;
	setp.ge.s32 	%p8, %r109, %r118;
	@%p8 bra 	$L__BB13_83;
	not.b32 	%r215, %r109;
	add.s32 	%r216, %r148, %r215;
	sub.s32 	%r119, %r216, %r674;
	and.b32  	%r217, %r119, 768;
	setp.eq.s32 	%p9, %r217, 768;
	mov.u32 	%r680, %r109;
	@%p9 bra 	$L__BB13_80;
	add.s32 	%r677, %r109, %r674;
	shr.u32 	%r218, %r119, 8;
	add.s32 	%r219, %r218, 1;
	and.b32  	%r220, %r219, 3;
	neg.s32 	%r676, %r220;
	mov.u32 	%r680, %r109;
$L__BB13_79:
	.pragma "nounroll";
	mul.wide.u32 	%rd54, %r677, 4;
	add.s64 	%rd53, %rd16, %rd54;
	// begin inline asm
	ld.global.nc.u32 %r221, [%rd53];
	// end inline asm
	add.s32 	%r686, %r221, %r686;
	add.s32 	%r680, %r680, 256;
	add.s32 	%r677, %r677, 256;
	add.s32 	%r676, %r676, 1;
	setp.ne.s32 	%p10, %r676, 0;
	@%p10 bra 	$L__BB13_79;
$L__BB13_80:
	setp.lt.u32 	%p11, %r119, 768;
	@%p11 bra 	$L__BB13_83;
	cvt.u64.u32 	%rd55, %r680;
	cvt.u64.u32 	%rd56, %r674;
	add.s64 	%rd57, %rd55, %rd56;
	shl.b64 	%rd58, %rd57, 2;
	add.s64 	%rd59, %rd58, %rd16;
	add.s64 	%rd124, %rd59, 2048;
	add.s32 	%r683, %r680, %r674;
$L__BB13_82:
	mul.wide.u32 	%rd64, %r683, 4;
	add.s64 	%rd60, %rd16, %rd64;
	// begin inline asm
	ld.global.nc.u32 %r222, [%rd60];
	// end inline asm
	add.s32 	%r226, %r222, %r686;
	add.s64 	%rd61, %rd124, -1024;
	// begin inline asm
	ld.global.nc.u32 %r223, [%rd61];
	// end inline asm
	add.s32 	%r227, %r223, %r226;
	// begin inline asm
	ld.global.nc.u32 %r224, [%rd124];
	// end inline asm
	add.s32 	%r228, %r224, %r227;
	add.s64 	%rd63, %rd124, 1024;
	// begin inline asm
	ld.global.nc.u32 %r225, [%rd63];
	// end inline asm
	add.s32 	%r686, %r225, %r228;
	add.s32 	%r680, %r680, 1024;
	add.s64 	%rd124, %rd124, 4096;
	add.s32 	%r683, %r683, 1024;
	setp.lt.s32 	%p12, %r680, %r118;
	@%p12 bra 	$L__BB13_82;
$L__BB13_83:
	// begin inline asm
	mov.u32 %r229, %laneid;
	// end inline asm
	mov.b32 	%r232, 1;
	mov.b32 	%r253, 31;
	mov.b32 	%r254, -1;
	// begin inline asm
	shfl.sync.down.b32 %r230, %r686, %r232, %r253, %r254;
	// end inline asm
	setp.gt.s32 	%p13, %r229, 30;
	selp.b32 	%r255, 0, %r230, %p13;
	add.s32 	%r236, %r255, %r686;
	mov.b32 	%r237, 2;
	// begin inline asm
	shfl.sync.down.b32 %r235, %r236, %r237, %r253, %r254;
	// end inline asm
	setp.gt.s32 	%p14, %r229, 29;
	selp.b32 	%r256, 0, %r235, %p14;
	add.s32 	%r241, %r236, %r256;
	mov.b32 	%r242, 4;
	// begin inline asm
	shfl.sync.down.b32 %r240, %r241, %r242, %r253, %r254;
	// end inline asm
	setp.gt.s32 	%p15, %r229, 27;
	selp.b32 	%r257, 0, %r240, %p15;
	add.s32 	%r246, %r241, %r257;
	mov.b32 	%r247, 8;
	// begin inline asm
	shfl.sync.down.b32 %r245, %r246, %r247, %r253, %r254;
	// end inline asm
	setp.gt.s32 	%p16, %r229, 23;
	selp.b32 	%r258, 0, %r245, %p16;
	add.s32 	%r688, %r246, %r258;
	mov.b32 	%r252, 16;
	// begin inline asm
	shfl.sync.down.b32 %r250, %r688, %r252, %r253, %r254;
	// end inline asm
	setp.gt.s32 	%p17, %r229, 15;
	@%p17 bra 	$L__BB13_86;
	add.s32 	%r688, %r688, %r250;
	setp.ne.s32 	%p18, %r229, 0;
	@%p18 bra 	$L__BB13_86;
	shr.u32 	%r259, %r109, 3;
	and.b32  	%r260, %r259, 124;
	mov.u32 	%r261, _ZZN3cub18CUB_300001_SM_10006detail6reduce28DeviceReduceSingleTileKernelINS2_10policy_hubIiy11add_functorE10Policy1000EPiS8_iS5_iiN4cuda3std3__410__identityEEEvT0_T1_T2_T3_T4_T6_E12temp_storage;
	add.s32 	%r262, %r261, %r260;
	st.shared.u32 	[%r262+8], %r688;
$L__BB13_86:
	bar.sync 	0;
	setp.ne.s32 	%p19, %r109, 0;
	@%p19 bra 	$L__BB13_88;
	ld.shared.u32 	%r263, [_ZZN3cub18CUB_300001_SM_10006detail6reduce28DeviceReduceSingleTileKernelINS2_10policy_hubIiy11add_functorE10Policy1000EPiS8_iS5_iiN4cuda3std3__410__identityEEEvT0_T1_T2_T3_T4_T6_E12temp_storage+12];
	add.s32 	%r264, %r263, %r688;
	ld.shared.u32 	%r265, [_ZZN3cub18CUB_300001_SM_10006detail6reduce28DeviceReduceSingleTileKernelINS2_10policy_hubIiy11add_functorE10Policy1000EPiS8_iS5_iiN4cuda3std3__410__identityEEEvT0_T1_T2_T3_T4_T6_E12temp_storage+16];
	add.s32 	%r266, %r264, %r265;
	ld.shared.u32 	%r267, [_ZZN3cub18CUB_300001_SM_10006detail6reduce28DeviceReduceSingleTileKernelINS2_10policy_hubIiy11add_functorE10Policy1000EPiS8_iS5_iiN4cuda3std3__410__identityEEEvT0_T1_T2_T3_T4_T6_E12temp_storage+20];
	add.s32 	%r268, %r266, %r267;
	ld.shared.u32 	%r269, [_ZZN3cub18CUB_300001_SM_10006detail6reduce28DeviceReduceSingleTileKernelINS2_10policy_hubIiy11add_functorE10Policy1000EPiS8_iS5_iiN4cuda3std3__410__identityEEEvT0_T1_T2_T3_T4_T6_E12temp_storage+24];
	add.s32 	%r270, %r268, %r269;
	ld.shared.u32 	%r271, [_ZZN3cub18CUB_300001_SM_10006detail6reduce28DeviceReduceSingleTileKernelINS2_10policy_hubIiy11add_functorE10Policy1000EPiS8_iS5_iiN4cuda3std3__410__identityEEEvT0_T1_T2_T3_T4_T6_E12temp_storage+28];
	add.s32 	%r272, %r270, %r271;
	ld.shared.u32 	%r273, [_ZZN3cub18CUB_300001_SM_10006detail6reduce28DeviceReduceSingleTileKernelINS2_10policy_hubIiy11add_functorE10Policy1000EPiS8_iS5_iiN4cuda3std3__410__identityEEEvT0_T1_T2_T3_T4_T6_E12temp_storage+32];
	add.s32 	%r274, %r272, %r273;
	ld.shared.u32 	%r275, [_ZZN3cub18CUB_300001_SM_10006detail6reduce28DeviceReduceSingleTileKernelINS2_10policy_hubIiy11add_functorE10Policy1000EPiS8_iS5_iiN4cuda3std3__410__identityEEEvT0_T1_T2_T3_T4_T6_E12temp_storage+36];
	add.s32 	%r688, %r274, %r275;
$L__BB13_88:
	mov.u32 	%r629, %tid.x;
	setp.ne.s32 	%p97, %r629, 0;
	@%p97 bra 	$L__BB13_90;
	add.s32 	%r630, %r688, %r149;
	st.global.u32 	[%rd1], %r630;
$L__BB13_90:
	ret;

}
	// .globl	_ZN3cub18CUB_300001_SM_10006detail6reduce28DeviceReduceSingleTileKernelINS2_10policy_hubIljN4cuda3std3__44plusIlEEE10Policy1000EN6thrust24THRUST_300001_SM_1000_NS18transform_iteratorI12even_functorNSD_6detail15normal_iteratorINSD_10device_ptrIiEEEEllEEPljS9_llNS7_10__identityEEEvT0_T1_T2_T3_T4_T6_
.visible .entry _ZN3cub18CUB_300001_SM_10006detail6reduce28DeviceReduceSingleTileKernelINS2_10policy_hubIljN4cuda3std3__44plusIlEEE10Policy1000EN6thrust24THRUST_300001_SM_1000_NS18transform_iteratorI12even_functorNSD_6detail15normal_iteratorINSD_10device_ptrIiEEEEllEEPljS9_llNS7_10__identityEEEvT0_T1_T2_T3_T4_T6_(
	.param .align 8 .b8 _ZN3cub18CUB_300001_SM_10006detail6reduce28DeviceReduceSingleTileKernelINS2_10policy_hubIljN4cuda3std3__44plusIlEEE10Policy1000EN6thrust24THRUST_300001_SM_1000_NS18transform_iteratorI12even_functorNSD_6detail15normal_iteratorINSD_10device_ptrIiEEEEllEEPljS9_llNS7_10__identityEEEvT0_T1_T2_T3_T4_T6__param_0[16],
	.param .u64 .ptr .align 1 _ZN3cub18CUB_300001_SM_10006detail6reduce28DeviceReduceSingleTileKernelINS2_10policy_hubIljN4cuda3std3__44plusIlEEE10Policy1000EN6thrust24THRUST_300001_SM_1000_NS18transform_iteratorI12even_functorNSD_6detail15normal_iteratorINSD_10device_ptrIiEEEEllEEPljS9_llNS7_10__identityEEEvT0_T1_T2_T3_T4_T6__param_1,
	.param .u32 _ZN3cub18CUB_300001_SM_10006detail6reduce28DeviceReduceSingleTileKernelINS2_10policy_hubIljN4cuda3std3__44plusIlEEE10Policy1000EN6thrust24THRUST_300001_SM_1000_NS18transform_iteratorI12even_functorNSD_6detail15normal_iteratorINSD_10device_ptrIiEEEEllEEPljS9_llNS7_10__identityEEEvT0_T1_T2_T3_T4_T6__param_2,
	.param .align 1 .b8 _ZN3cub18CUB_300001_SM_10006detail6reduce28DeviceReduceSingleTileKernelINS2_10policy_hubIljN4cuda3std3__44plusIlEEE10Policy1000EN6thrust24THRUST_300001_SM_1000_NS18transform_iteratorI12even_functorNSD_6detail15normal_iteratorINSD_10device_ptrIiEEEEllEEPljS9_llNS7_10__identityEEEvT0_T1_T2_T3_T4_T6__param_3[1],
	.param .u64 _ZN3cub18CUB_300001_SM_10006detail6reduce28DeviceReduceSingleTileKernelINS2_10policy_hubIljN4cuda3std3__44plusIlEEE10Policy1000EN6thrust24THRUST_300001_SM_1000_NS18transform_iteratorI12even_functorNSD_6detail15normal_iteratorINSD_10device_ptrIiEEEEllEEPljS9_llNS7_10__identityEEEvT0_T1_T2_T3_T4_T6__param_4,
	.param .align 1 .b8 _ZN3cub18CUB_300001_SM_10006detail6reduce28DeviceReduceSingleTileKernelINS2_10policy_hubIljN4cuda3std3__44plusIlEEE10Policy1000EN6thrust24THRUST_300001_SM_1000_NS18transform_iteratorI12even_functorNSD_6detail15normal_iteratorINSD_10device_ptrIiEEEEllEEPljS9_llNS7_10__identityEEEvT0_T1_T2_T3_T4_T6__param_5[1]
)
.maxntid 512
.minnctapersm 1
{
	.reg .pred 	%p<67>;
	.reg .b16 	%rs<9>;
	.reg .b32 	%r<519>;
	.reg .b64 	%rd<421>;
	// demoted variable
	.shared .align 8 .b8 _ZZN3cub18CUB_300001_SM_10006detail6reduce28DeviceReduceSingleTileKernelINS2_10policy_hubIljN4cuda3std3__44plusIlEEE10Policy1000EN6thrust24THRUST_300001_SM_1000_NS18transform_iteratorI12even_functorNSD_6detail15normal_iteratorINSD_10device_ptrIiEEEEllEEPljS9_llNS7_10__identityEEEvT0_T1_T2_T3_T4_T6_E12temp_storage[152];
	ld.param.u64 	%rd49, [_ZN3cub18CUB_300001_SM_10006detail6reduce28DeviceReduceSingleTileKernelINS2_10policy_hubIljN4cuda3std3__44plusIlEEE10Policy1000EN6thrust24THRUST_300001_SM_1000_NS18transform_iteratorI12even_functorNSD_6detail15normal_iteratorINSD_10device_ptrIiEEEEllEEPljS9_llNS7_10__identityEEEvT0_T1_T2_T3_T4_T6__param_0];
	ld.param.u64 	%rd51, [_ZN3cub18CUB_300001_SM_10006detail6reduce28DeviceReduceSingleTileKernelINS2_10policy_hubIljN4cuda3std3__44plusIlEEE10Policy1000EN6thrust24THRUST_300001_SM_1000_NS18transform_iteratorI12even_functorNSD_6detail15normal_iteratorINSD_10device_ptrIiEEEEllEEPljS9_llNS7_10__identityEEEvT0_T1_T2_T3_T4_T6__param_1];
	ld.param.u32 	%r51, [_ZN3cub18CUB_300001_SM_10006detail6reduce28DeviceReduceSingleTileKernelINS2_10policy_hubIljN4cuda3std3__44plusIlEEE10Policy1000EN6thrust24THRUST_300001_SM_1000_NS18transform_iteratorI12even_functorNSD_6detail15normal_iteratorINSD_10device_ptrIiEEEEllEEPljS9_llNS7_10__identityEEEvT0_T1_T2_T3_T4_T6__param_2];
	ld.param.u64 	%rd50, [_ZN3cub18CUB_300001_SM_10006detail6reduce28DeviceReduceSingleTileKernelINS2_10policy_hubIljN4cuda3std3__44plusIlEEE10Policy1000EN6thrust24THRUST_300001_SM_1000_NS18transform_iteratorI12even_functorNSD_6detail15normal_iteratorINSD_10device_ptrIiEEEEllEEPljS9_llNS7_10__identityEEEvT0_T1_T2_T3_T4_T6__param_4];
	cvta.to.global.u64 	%rd1, %rd51;
	setp.ne.s32 	%p1, %r51, 0;
	@%p1 bra 	$L__BB14_3;
	mov.u32 	%r501, %tid.x;
	setp.ne.s32 	%p66, %r501, 0;
	@%p66 bra 	$L__BB14_52;
	st.global.u64 	[%rd1], %rd50;
	bra.uni 	$L__BB14_52;
$L__BB14_3:
	cvta.to.global.u64 	%rd2, %rd49;
	setp.gt.u32 	%p2, %r51, 3583;
	@%p2 bra 	$L__BB14_28;
	mov.u32 	%r1, %tid.x;
	setp.ge.u32 	%p24, %r1, %r51;
	mov.b64 	%rd408, 0;
	mov.u32 	%r505, %r1;
	@%p24 bra 	$L__BB14_6;
	mul.wide.u32 	%rd229, %r1, 4;
	add.s64 	%rd230, %rd2, %rd229;
	ld.global.u32 	%r288, [%rd230];
	not.b32 	%r289, %r288;
	and.b32  	%r290, %r289, 1;
	cvt.u64.u32 	%rd408, %r290;
	add.s32 	%r505, %r1, 512;
$L__BB14_6:
	setp.ge.u32 	%p25, %r505, %r51;
	@%p25 bra 	$L__BB14_19;
	not.b32 	%r291, %r505;
	add.s32 	%r292, %r51, %r291;
	shr.u32 	%r293, %r292, 9;
	add.s32 	%r4, %r293, 1;
	and.b32  	%r5, %r4, 15;
	setp.lt.u32 	%p26, %r292, 7680;
	@%p26 bra 	$L__BB14_10;
	and.b32  	%r294, %r4, 16777200;
	neg.s32 	%r503, %r294;
	mul.wide.u32 	%rd232, %r505, 4;
	add.s64 	%rd233, %rd232, %rd2;
	add.s64 	%rd398, %rd233, 16384;
$L__BB14_9:
	.pragma "nounroll";
	ld.global.u32 	%r295, [%rd398+-16384];
	not.b32 	%r296, %r295;
	and.b32  	%r297, %r296, 1;
	cvt.u64.u32 	%rd234, %r297;
	add.s64 	%rd235, %rd408, %rd234;
	ld.global.u32 	%r298, [%rd398+-14336];
	not.b32 	%r299, %r298;
	and.b32  	%r300, %r299, 1;
	cvt.u64.u32 	%rd236, %r300;
	add.s64 	%rd237, %rd235, %rd236;
	ld.global.u32 	%r301, [%rd398+-12288];
	not.b32 	%r302, %r301;
	and.b32  	%r303, %r302, 1;
	cvt.u64.u32 	%rd238, %r303;
	add.s64 	%rd239, %rd237, %rd238;
	ld.global.u32 	%r304, [%rd398+-10240];
	not.b32 	%r305, %r304;
	and.b32  	%r306, %r305, 1;
	cvt.u64.u32 	%rd240, %r306;
	add.s64 	%rd241, %rd239, %rd240;
	ld.global.u32 	%r307, [%rd398+-8192];
	not.b32 	%r308, %r307;
	and.b32  	%r309, %r308, 1;
	cvt.u64.u32 	%rd242, %r309;
	add.s64 	%rd243, %rd241, %rd242;
	ld.global.u32 	%r310, [%rd398+-6144];
	not.b32 	%r311, %r310;
	and.b32  	%r312, %r311, 1;
	cvt.u64.u32 	%rd244, %r312;
	add.s64 	%rd245, %rd243, %rd244;
	ld.global.u32 	%r313, [%rd398+-4096];
	not.b32 	%r314, %r313;
	and.b32  	%r315, %r314, 1;
	cvt.u64.u32 	%rd246, %r315;
	add.s64 	%rd247, %rd245, %rd246;
	ld.global.u32 	%r316, [%rd398+-2048];
	not.b32 	%r317, %r316;
	and.b32  	%r318, %r317, 1;
	cvt.u64.u32 	%rd248, %r318;
	add.s64 	%rd249, %rd247, %rd248;
	ld.global.u32 	%r319, [%rd398];
	not.b32 	%r320, %r319;
	and.b32  	%r321, %r320, 1;
	cvt.u64.u32 	%rd250, %r321;
	add.s64 	%rd251, %rd249, %rd250;
	ld.global.u32 	%r322, [%rd398+2048];
	not.b32 	%r323, %r322;
	and.b32  	%r324, %r323, 1;
	cvt.u64.u32 	%rd252, %r324;
	add.s64 	%rd253, %rd251, %rd252;
	ld.global.u32 	%r325, [%rd398+4096];
	not.b32 	%r326, %r325;
	and.b32  	%r327, %r326, 1;
	cvt.u64.u32 	%rd254, %r327;
	add.s64 	%rd255, %rd253, %rd254;
	ld.global.u32 	%r328, [%rd398+6144];
	not.b32 	%r329, %r328;
	and.b32  	%r330, %r329, 1;
	cvt.u64.u32 	%rd256, %r330;
	add.s64 	%rd257, %rd255, %rd256;
	ld.global.u32 	%r331, [%rd398+8192];
	not.b32 	%r332, %r331;
	and.b32  	%r333, %r332, 1;
	cvt.u64.u32 	%rd258, %r333;
	add.s64 	%rd259, %rd257, %rd258;
	ld.global.u32 	%r334, [%rd398+10240];
	not.b32 	%r335, %r334;
	and.b32  	%r336, %r335, 1;
	cvt.u64.u32 	%rd260, %r336;
	add.s64 	%rd261, %rd259, %rd260;
	ld.global.u32 	%r337, [%rd398+12288];
	not.b32 	%r338, %r337;
	and.b32  	%r339, %r338, 1;
	cvt.u64.u32 	%rd262, %r339;
	add.s64 	%rd263, %rd261, %rd262;
	ld.global.u32 	%r340, [%rd398+14336];
	not.b32 	%r341, %r340;
	and.b32  	%r342, %r341, 1;
	cvt.u64.u32 	%rd264, %r342;
	add.s64 	%rd408, %rd263, %rd264;
	add.s32 	%r505, %r505, 8192;
	add.s32 	%r503, %r503, 16;
	add.s64 	%rd398, %rd398, 32768;
	setp.ne.s32 	%p27, %r503, 0;
	@%p27 bra 	$L__BB14_9;
$L__BB14_10:
	setp.eq.s32 	%p28, %r5, 0;
	@%p28 bra 	$L__BB14_19;
	and.b32  	%r12, %r4, 7;
	setp.lt.u32 	%p29, %r5, 8;
	@%p29 bra 	$L__BB14_13;
	mul.wide.u32 	%rd266, %r505, 4;
	add.s64 	%rd267, %rd2, %rd266;
	ld.global.u32 	%r343, [%rd267];
	not.b32 	%r344, %r343;
	and.b32  	%r345, %r344, 1;
	cvt.u64.u32 	%rd268, %r345;
	add.s64 	%rd269, %rd408, %rd268;
	ld.global.u32 	%r346, [%rd267+2048];
	not.b32 	%r347, %r346;
	and.b32  	%r348, %r347, 1;
	cvt.u64.u32 	%rd270, %r348;
	add.s64 	%rd271, %rd269, %rd270;
	ld.global.u32 	%r349, [%rd267+4096];
	not.b32 	%r350, %r349;
	and.b32  	%r351, %r350, 1;
	cvt.u64.u32 	%rd272, %r351;
	add.s64 	%rd273, %rd271, %rd272;
	ld.global.u32 	%r352, [%rd267+6144];
	not.b32 	%r353, %r352;
	and.b32  	%r354, %r353, 1;
	cvt.u64.u32 	%rd274, %r354;
	add.s64 	%rd275, %rd273, %rd274;
	ld.global.u32 	%r355, [%rd267+8192];
	not.b32 	%r356, %r355;
	and.b32  	%r357, %r356, 1;
	cvt.u64.u32 	%rd276, %r357;
	add.s64 	%rd277, %rd275, %rd276;
	ld.global.u32 	%r358, [%rd267+10240];
	not.b32 	%r359, %r358;
	and.b32  	%r360, %r359, 1;
	cvt.u64.u32 	%rd278, %r360;
	add.s64 	%rd279, %rd277, %rd278;
	ld.global.u32 	%r361, [%rd267+12288];
	not.b32 	%r362, %r361;
	and.b32  	%r363, %r362, 1;
	cvt.u64.u32 	%rd280, %r363;
	add.s64 	%rd281, %rd279, %rd280;
	ld.global.u32 	%r364, [%rd267+14336];
	not.b32 	%r365, %r364;
	and.b32  	%r366, %r365, 1;
	cvt.u64.u32 	%rd282, %r366;
	add.s64 	%rd408, %rd281, %rd282;
	add.s32 	%r505, %r505, 4096;
$L__BB14_13:
	setp.eq.s32 	%p30, %r12, 0;
	@%p30 bra 	$L__BB14_19;
	and.b32  	%r15, %r4, 3;
	setp.lt.u32 	%p31, %r12, 4;
	@%p31 bra 	$L__BB14_16;
	mul.wide.u32 	%rd284, %r505, 4;
	add.s64 	%rd285, %rd2, %rd284;
	ld.global.u32 	%r367, [%rd285];
	not.b32 	%r368, %r367;
	and.b32  	%r369, %r368, 1;
	cvt.u64.u32 	%rd286, %r369;
	add.s64 	%rd287, %rd408, %rd286;
	ld.global.u32 	%r370, [%rd285+2048];
	not.b32 	%r371, %r370;
	and.b32  	%r372, %r371, 1;
	cvt.u64.u32 	%rd288, %r372;
	add.s64 	%rd289, %rd287, %rd288;
	ld.global.u32 	%r373, [%rd285+4096];
	not.b32 	%r374, %r373;
	and.b32  	%r375, %r374, 1;
	cvt.u64.u32 	%rd290, %r375;
	add.s64 	%rd291, %rd289, %rd290;
	ld.global.u32 	%r376, [%rd285+6144];
	not.b32 	%r377, %r376;
	and.b32  	%r378, %r377, 1;
	cvt.u64.u32 	%rd292, %r378;
	add.s64 	%rd408, %rd291, %rd292;
	add.s32 	%r505, %r505, 2048;
$L__BB14_16:
	setp.eq.s32 	%p32, %r15, 0;
	@%p32 bra 	$L__BB14_19;
	mul.wide.u32 	%rd293, %r505, 4;
	add.s64 	%rd406, %rd2, %rd293;
	neg.s32 	%r508, %r15;
$L__BB14_18:
	.pragma "nounroll";
	ld.global.u32 	%r379, [%rd406];
	not.b32 	%r380, %r379;
	and.b32  	%r381, %r380, 1;
	cvt.u64.u32 	%rd294, %r381;
	add.s64 	%rd408, %rd408, %rd294;
	add.s64 	%rd406, %rd406, 2048;
	add.s32 	%r508, %r508, 1;
	setp.ne.s32 	%p33, %r508, 0;
	@%p33 bra 	$L__BB14_18;
$L__BB14_19:
	setp.lt.u32 	%p34, %r51, 512;
	@%p34 bra 	$L__BB14_24;
	// begin inline asm
	mov.u32 %r445, %laneid;
	// end inline asm
	mov.b64 	{%r447, %r452}, %rd408;
	mov.b32 	%r453, 1;
	mov.b32 	%r494, 31;
	mov.b32 	%r495, -1;
	// begin inline asm
	shfl.sync.down.b32 %r446, %r447, %r453, %r494, %r495;
	// end inline asm
	// begin inline asm
	shfl.sync.down.b32 %r451, %r452, %r453, %r494, %r495;
	// end inline asm
	mov.b64 	%rd353, {%r446, %r451};
	setp.gt.s32 	%p58, %r445, 30;
	selp.b64 	%rd354, 0, %rd353, %p58;
	add.s64 	%rd355, %rd354, %rd408;
	mov.b64 	{%r457, %r462}, %rd355;
	mov.b32 	%r463, 2;
	// begin inline asm
	shfl.sync.down.b32 %r456, %r457, %r463, %r494, %r495;
	// end inline asm
	// begin inline asm
	shfl.sync.down.b32 %r461, %r462, %r463, %r494, %r495;
	// end inline asm
	mov.b64 	%rd356, {%r456, %r461};
	setp.gt.s32 	%p59, %r445, 29;
	selp.b64 	%rd357, 0, %rd356, %p59;
	add.s64 	%rd358, %rd357, %rd355;
	mov.b64 	{%r467, %r472}, %rd358;
	mov.b32 	%r473, 4;
	// begin inline asm
	shfl.sync.down.b32 %r466, %r467, %r473, %r494, %r495;
	// end inline asm
	// begin inline asm
	shfl.sync.down.b32 %r471, %r472, %r473, %r494, %r495;
	// end inline asm
	mov.b64 	%rd359, {%r466, %r471};
	setp.gt.s32 	%p60, %r445, 27;
	selp.b64 	%rd360, 0, %rd359, %p60;
	add.s64 	%rd361, %rd360, %rd358;
	mov.b64 	{%r477, %r482}, %rd361;
	mov.b32 	%r483, 8;
	// begin inline asm
	shfl.sync.down.b32 %r476, %r477, %r483, %r494, %r495;
	// end inline asm
	// begin inline asm
	shfl.sync.down.b32 %r481, %r482, %r483, %r494, %r495;
	// end inline asm
	mov.b64 	%rd362, {%r476, %r481};
	setp.gt.s32 	%p61, %r445, 23;
	selp.b64 	%rd363, 0, %rd362, %p61;
	add.s64 	%rd364, %rd363, %rd361;
	mov.b64 	{%r487, %r492}, %rd364;
	mov.b32 	%r493, 16;
	// begin inline asm
	shfl.sync.down.b32 %r486, %r487, %r493, %r494, %r495;
	// end inline asm
	// begin inline asm
	shfl.sync.down.b32 %r491, %r492, %r493, %r494, %r495;
	// end inline asm
	mov.b64 	%rd365, {%r486, %r491};
	setp.gt.s32 	%p62, %r445, 15;
	selp.b64 	%rd366, 0, %rd365, %p62;
	add.s64 	%rd420, %rd366, %rd364;
	setp.ne.s32 	%p63, %r445, 0;
	@%p63 bra 	$L__BB14_22;
	shr.u32 	%r496, %r1, 2;
	and.b32  	%r497, %r496, 248;
	mov.u32 	%r498, _ZZN3cub18CUB_300001_SM_10006detail6reduce28DeviceReduceSingleTileKernelINS2_10policy_hubIljN4cuda3std3__44plusIlEEE10Policy1000EN6thrust24THRUST_300001_SM_1000_NS18transform_iteratorI12even_functorNSD_6detail15normal_iteratorINSD_10device_ptrIiEEEEllEEPljS9_llNS7_10__identityEEEvT0_T1_T2_T3_T4_T6_E12temp_storage;
	add.s32 	%r499, %r498, %r497;
	st.shared.u64 	[%r499+16], %rd420;
$L__BB14_22:
	bar.sync 	0;
	setp.ne.s32 	%p64, %r1, 0;
	@%p64 bra 	$L__BB14_50;
	ld.shared.u64 	%rd367, [_ZZN3cub18CUB_300001_SM_10006detail6reduce28DeviceReduceSingleTileKernelINS2_10policy_hubIljN4cuda3std3__44plusIlEEE10Policy1000EN6thrust24THRUST_300001_SM_1000_NS18transform_iteratorI12even_functorNSD_6detail15normal_iteratorINSD_10device_ptrIiEEEEllEEPljS9_llNS7_10__identityEEEvT0_T1_T2_T3_T4_T6_E12temp_storage+24];
	add.s64 	%rd368, %rd367, %rd420;
	ld.shared.u64 	%rd369, [_ZZN3cub18CUB_300001_SM_10006detail6reduce28DeviceReduceSingleTileKernelINS2_10policy_hubIljN4cuda3std3__44plusIlEEE10Policy1000EN6thrust24THRUST_300001_SM_1000_NS18transform_iteratorI12even_functorNSD_6detail15normal_iteratorINSD_10device_ptrIiEEEEllEEPljS9_llNS7_10__identityEEEvT0_T1_T2_T3_T4_T6_E12temp_storage+32];
	add.s64 	%rd370, %rd368, %rd369;
	ld.shared.u64 	%rd371, [_ZZN3cub18CUB_300001_SM_10006detail6reduce28DeviceReduceSingleTileKernelINS2_10policy_hubIljN4cuda3std3__44plusIlEEE10Policy1000EN6thrust24THRUST_300001_SM_1000_NS18transform_iteratorI12even_functorNSD_6detail15normal_iteratorINSD_10device_ptrIiEEEEllEEPljS9_llNS7_10__identityEEEvT0_T1_T2_T3_T4_T6_E12temp_storage+40];
	add.s64 	%rd372, %rd370, %rd371;
	ld.shared.u64 	%rd373, [_ZZN3cub18CUB_300001_SM_10006detail6reduce28DeviceReduceSingleTileKernelINS2_10policy_hubIljN4cuda3std3__44plusIlEEE10Policy1000EN6thrust24THRUST_300001_SM_1000_NS18transform_iteratorI12even_functorNSD_6detail15normal_iteratorINSD_10device_ptrIiEEEEllEEPljS9_llNS7_10__identityEEEvT0_T1_T2_T3_T4_T6_E12temp_storage+48];
	add.s64 	%rd374, %rd372, %rd373;
	ld.shared.u64 	%rd375, [_ZZN3cub18CUB_300001_SM_10006detail6reduce28DeviceReduceSingleTileKernelINS2_10policy_hubIljN4cuda3std3__44plusIlEEE10Policy1000EN6thrust24THRUST_300001_SM_1000_NS18transform_iteratorI12even_functorNSD_6detail15normal_iteratorINSD_10device_ptrIiEEEEllEEPljS9_llNS7_10__identityEEEvT0_T1_T2_T3_T4_T6_E12temp_storage+56];
	add.s64 	%rd376, %rd374, %rd375;
	ld.shared.u64 	%rd377, [_ZZN3cub18CUB_300001_SM_10006detail6reduce28DeviceReduceSingleTileKernelINS2_10policy_hubIljN4cuda3std3__44plusIlEEE10Policy1000EN6thrust24THRUST_300001_SM_1000_NS18transform_iteratorI12even_functorNSD_6detail15normal_iteratorINSD_10device_ptrIiEEEEllEEPljS9_llNS7_10__identityEEEvT0_T1_T2_T3_T4_T6_E12temp_storage+64];
	add.s64 	%rd378, %rd376, %rd377;
	ld.shared.u64 	%rd379, [_ZZN3cub18CUB_300001_SM_10006detail6reduce28DeviceReduceSingleTileKernelINS2_10policy_hubIljN4cuda3std3__44plusIlEEE10Policy1000EN6thrust24THRUST_300001_SM_1000_NS18transform_iteratorI12even_functorNSD_6detail15normal_iteratorINSD_10device_ptrIiEEEEllEEPljS9_llNS7_10__identityEEEvT0_T1_T2_T3_T4_T6_E12temp_storage+72];
	add.s64 	%rd380, %rd378, %rd379;
	ld.shared.u64 	%rd381, [_ZZN3cub18CUB_300001_SM_10006detail6reduce28DeviceReduceSingleTileKernelINS2_10policy_hubIljN4cuda3std3__44plusIlEEE10Policy1000EN6thrust24THRUST_300001_SM_1000_NS18transform_iteratorI12even_functorNSD_6detail15normal_iteratorINSD_10device_ptrIiEEEEllEEPljS9_llNS7_10__identityEEEvT0_T1_T2_T3_T4_T6_E12temp_storage+80];
	add.s64 	%rd382, %rd380, %rd381;
	ld.shared.u64 	%rd383, [_ZZN3cub18CUB_300001_SM_10006detail6reduce28DeviceReduceSingleTileKernelINS2_10policy_hubIljN4cuda3std3__44plusIlEEE10Policy1000EN6thrust24THRUST_300001_SM_1000_NS18transform_iteratorI12even_functorNSD_6detail15normal_iteratorINSD_10device_ptrIiEEEEllEEPljS9_llNS7_10__identityEEEvT0_T1_T2_T3_T4_T6_E12temp_storage+88];
	add.s64 	%rd384, %rd382, %rd383;
	ld.shared.u64 	%rd385, [_ZZN3cub18CUB_300001_SM_10006detail6reduce28DeviceReduceSingleTileKernelINS2_10policy_hubIljN4cuda3std3__44plusIlEEE10Policy1000EN6thrust24THRUST_300001_SM_1000_NS18transform_iteratorI12even_functorNSD_6detail15normal_iteratorINSD_10device_ptrIiEEEEllEEPljS9_llNS7_10__identityEEEvT0_T1_T2_T3_T4_T6_E12temp_storage+96];
	add.s64 	%rd386, %rd384, %rd385;
	ld.shared.u64 	%rd387, [_ZZN3cub18CUB_300001_SM_10006detail6reduce28DeviceReduceSingleTileKernelINS2_10policy_hubIljN4cuda3std3__44plusIlEEE10Policy1000EN6thrust24THRUST_300001_SM_1000_NS18transform_iteratorI12even_functorNSD_6detail15normal_iteratorINSD_10device_ptrIiEEEEllEEPljS9_llNS7_10__identityEEEvT0_T1_T2_T3_T4_T6_E12temp_storage+104];
	add.s64 	%rd388, %rd386, %rd387;
	ld.shared.u64 	%rd389, [_ZZN3cub18CUB_300001_SM_10006detail6reduce28DeviceReduceSingleTileKernelINS2_10policy_hubIljN4cuda3std3__44plusIlEEE10Policy1000EN6thrust24THRUST_300001_SM_1000_NS18transform_iteratorI12even_functorNSD_6detail15normal_iteratorINSD_10device_ptrIiEEEEllEEPljS9_llNS7_10__identityEEEvT0_T1_T2_T3_T4_T6_E12temp_storage+112];
	add.s64 	%rd390, %rd388, %rd389;
	ld.shared.u64 	%rd391, [_ZZN3cub18CUB_300001_SM_10006detail6reduce28DeviceReduceSingleTileKernelINS2_10policy_hubIljN4cuda3std3__44plusIlEEE10Policy1000EN6thrust24THRUST_300001_SM_1000_NS18transform_iteratorI12even_functorNSD_6detail15normal_iteratorINSD_10device_ptrIiEEEEllEEPljS9_llNS7_10__identityEEEvT0_T1_T2_T3_T4_T6_E12temp_storage+120];
	add.s64 	%rd392, %rd390, %rd391;
	ld.shared.u64 	%rd393, [_ZZN3cub18CUB_300001_SM_10006detail6reduce28DeviceReduceSingleTileKernelINS2_10policy_hubIljN4cuda3std3__44plusIlEEE10Policy1000EN6thrust24THRUST_300001_SM_1000_NS18transform_iteratorI12even_functorNSD_6detail15normal_iteratorINSD_10device_ptrIiEEEEllEEPljS9_llNS7_10__identityEEEvT0_T1_T2_T3_T4_T6_E12temp_storage+128];
	add.s64 	%rd394, %rd392, %rd393;
	ld.shared.u64 	%rd395, [_ZZN3cub18CUB_300001_SM_10006detail6reduce28DeviceReduceSingleTileKernelINS2_10policy_hubIljN4cuda3std3__44plusIlEEE10Policy1000EN6thrust24THRUST_300001_SM_1000_NS18transform_iteratorI12even_functorNSD_6detail15normal_iteratorINSD_10device_ptrIiEEEEllEEPljS9_llNS7_10__identityEEEvT0_T1_T2_T3_T4_T6_E12temp_storage+136];
	add.s64 	%rd420, %rd394, %rd395;
	bra.uni 	$L__BB14_50;
$L__BB14_24:
	// begin inline asm
	mov.u32 %r382, %laneid;
	// end inline asm
	and.b32  	%r433, %r1, 992;
	add.s32 	%r434, %r433, 32;
	setp.gt.u32 	%p35, %r434, %r51;
	not.b32 	%r435, %r433;
	add.s32 	%r436, %r51, %r435;
	selp.b32 	%r431, %r436, 31, %p35;
	mov.b64 	{%r384, %r389}, %rd408;
	mov.b32 	%r390, 1;
	mov.b32 	%r432, -1;
	// begin inline asm
	shfl.sync.down.b32 %r383, %r384, %r390, %r431, %r432;
	// end inline asm
	// begin inline asm
	shfl.sync.down.b32 %r388, %r389, %r390, %r431, %r432;
	// end inline asm
	mov.b64 	%rd295, {%r383, %r388};
	setp.lt.s32 	%p36, %r382, %r431;
	selp.b64 	%rd296, %rd295, 0, %p36;
	add.s64 	%rd297, %rd296, %rd408;
	mov.b64 	{%r394, %r399}, %rd297;
	mov.b32 	%r400, 2;
	// begin inline asm
	shfl.sync.down.b32 %r393, %r394, %r400, %r431, %r432;
	// end inline asm
	// begin inline asm
	shfl.sync.down.b32 %r398, %r399, %r400, %r431, %r432;
	// end inline asm
	mov.b64 	%rd298, {%r393, %r398};
	add.s32 	%r437, %r382, 2;
	setp.gt.s32 	%p37, %r437, %r431;
	selp.b64 	%rd299, 0, %rd298, %p37;
	add.s64 	%rd300, %rd299, %rd297;
	mov.b64 	{%r404, %r409}, %rd300;
	mov.b32 	%r410, 4;
	// begin inline asm
	shfl.sync.down.b32 %r403, %r404, %r410, %r431, %r432;
	// end inline asm
	// begin inline asm
	shfl.sync.down.b32 %r408, %r409, %r410, %r431, %r432;
	// end inline asm
	mov.b64 	%rd301, {%r403, %r408};
	add.s32 	%r438, %r382, 4;
	setp.gt.s32 	%p38, %r438, %r431;
	selp.b64 	%rd302, 0, %rd301, %p38;
	add.s64 	%rd303, %rd302, %rd300;
	mov.b64 	{%r414, %r419}, %rd303;
	mov.b32 	%r420, 8;
	// begin inline asm
	shfl.sync.down.b32 %r413, %r414, %r420, %r431, %r432;
	// end inline asm
	// begin inline asm
	shfl.sync.down.b32 %r418, %r419, %r420, %r431, %r432;
	// end inline asm
	mov.b64 	%rd304, {%r413, %r418};
	add.s32 	%r439, %r382, 8;
	setp.gt.s32 	%p39, %r439, %r431;
	selp.b64 	%rd305, 0, %rd304, %p39;
	add.s64 	%rd306, %rd305, %rd303;
	mov.b64 	{%r424, %r429}, %rd306;
	mov.b32 	%r430, 16;
	// begin inline asm
	shfl.sync.down.b32 %r423, %r424, %r430, %r431, %r432;
	// end inline asm
	// begin inline asm
	shfl.sync.down.b32 %r428, %r429, %r430, %r431, %r432;
	// end inline asm
	mov.b64 	%rd307, {%r423, %r428};
	add.s32 	%r440, %r382, 16;
	setp.gt.s32 	%p40, %r440, %r431;
	selp.b64 	%rd308, 0, %rd307, %p40;
	add.s64 	%rd420, %rd308, %rd306;
	setp.ne.s32 	%p41, %r382, 0;
	@%p41 bra 	$L__BB14_26;
	shr.u32 	%r441, %r1, 2;
	and.b32  	%r442, %r441, 248;
	mov.u32 	%r443, _ZZN3cub18CUB_300001_SM_10006detail6reduce28DeviceReduceSingleTileKernelINS2_10policy_hubIljN4cuda3std3__44plusIlEEE10Policy1000EN6thrust24THRUST_300001_SM_1000_NS18transform_iteratorI12even_functorNSD_6detail15normal_iteratorINSD_10device_ptrIiEEEEllEEPljS9_llNS7_10__identityEEEvT0_T1_T2_T3_T4_T6_E12temp_storage;
	add.s32 	%r444, %r443, %r442;
	st.shared.u64 	[%r444+16], %rd420;
$L__BB14_26:
	bar.sync 	0;
	setp.ne.s32 	%p42, %r1, 0;
	@%p42 bra 	$L__BB14_50;
	setp.gt.u32 	%p43, %r51, 32;
	ld.shared.u64 	%rd309, [_ZZN3cub18CUB_300001_SM_10006detail6reduce28DeviceReduceSingleTileKernelINS2_10policy_hubIljN4cuda3std3__44plusIlEEE10Policy1000EN6thrust24THRUST_300001_SM_1000_NS18transform_iteratorI12even_functorNSD_6detail15normal_iteratorINSD_10device_ptrIiEEEEllEEPljS9_llNS7_10__identityEEEvT0_T1_T2_T3_T4_T6_E12temp_storage+24];
	selp.b64 	%rd310, %rd309, 0, %p43;
	add.s64 	%rd311, %rd310, %rd420;
	setp.gt.u32 	%p44, %r51, 64;
	ld.shared.u64 	%rd312, [_ZZN3cub18CUB_300001_SM_10006detail6reduce28DeviceReduceSingleTileKernelINS2_10policy_hubIljN4cuda3std3__44plusIlEEE10Policy1000EN6thrust24THRUST_300001_SM_1000_NS18transform_iteratorI12even_functorNSD_6detail15normal_iteratorINSD_10device_ptrIiEEEEllEEPljS9_llNS7_10__identityEEEvT0_T1_T2_T3_T4_T6_E12temp_storage+32];
	selp.b64 	%rd313, %rd312, 0, %p44;
	add.s64 	%rd314, %rd311, %rd313;
	setp.gt.u32 	%p45, %r51, 96;
	ld.shared.u64 	%rd315, [_ZZN3cub18CUB_300001_SM_10006detail6reduce28DeviceReduceSingleTileKernelINS2_10policy_hubIljN4cuda3std3__44plusIlEEE10Policy1000EN6thrust24THRUST_300001_SM_1000_NS18transform_iteratorI12even_functorNSD_6detail15normal_iteratorINSD_10device_ptrIiEEEEllEEPljS9_llNS7_10__identityEEEvT0_T1_T2_T3_T4_T6_E12temp_storage+40];
	selp.b64 	%rd316, %rd315, 0, %p45;
	add.s64 	%rd317, %rd314, %rd316;
	setp.gt.u32 	%p46, %r51, 128;
	ld.shared.u64 	%rd318, [_ZZN3cub18CUB_300001_SM_10006detail6reduce28DeviceReduceSingleTileKernelINS2_10policy_hubIljN4cuda3std3__44plusIlEEE10Policy1000EN6thrust24THRUST_300001_SM_1000_NS18transform_iteratorI12even_functorNSD_6detail15normal_iteratorINSD_10device_ptrIiEEEEllEEPljS9_llNS7_10__identityEEEvT0_T1_T2_T3_T4_T6_E12temp_storage+48];
	selp.b64 	%rd319, %rd318, 0, %p46;
	add.s64 	%rd320, %rd317, %rd319;
	setp.gt.u32 	%p47, %r51, 160;
	ld.shared.u64 	%rd321, [_ZZN3cub18CUB_300001_SM_10006detail6reduce28DeviceReduceSingleTileKernelINS2_10policy_hubIljN4cuda3std3__44plusIlEEE10Policy1000EN6thrust24THRUST_300001_SM_1000_NS18transform_iteratorI12even_functorNSD_6detail15normal_iteratorINSD_10device_ptrIiEEEEllEEPljS9_llNS7_10__identityEEEvT0_T1_T2_T3_T4_T6_E12temp_storage+56];
	selp.b64 	%rd322, %rd321, 0, %p47;
	add.s64 	%rd323, %rd320, %rd322;
	setp.gt.u32 	%p48, %r51, 192;
	ld.shared.u64 	%rd324, [_ZZN3cub18CUB_300001_SM_10006detail6reduce28DeviceReduceSingleTileKernelINS2_10policy_hubIljN4cuda3std3__44plusIlEEE10Policy1000EN6thrust24THRUST_300001_SM_1000_NS18transform_iteratorI12even_functorNSD_6detail15normal_iteratorINSD_10device_ptrIiEEEEllEEPljS9_llNS7_10__identityEEEvT0_T1_T2_T3_T4_T6_E12temp_storage+64];
	selp.b64 	%rd325, %rd324, 0, %p48;
	add.s64 	%rd326, %rd323, %rd325;
	setp.gt.u32 	%p49, %r51, 224;
	ld.shared.u64 	%rd327, [_ZZN3cub18CUB_300001_SM_10006detail6reduce28DeviceReduceSingleTileKernelINS2_10policy_hubIljN4cuda3std3__44plusIlEEE10Policy1000EN6thrust24THRUST_300001_SM_1000_NS18transform_iteratorI12even_functorNSD_6detail15normal_iteratorINSD_10device_ptrIiEEEEllEEPljS9_llNS7_10__identityEEEvT0_T1_T2_T3_T4_T6_E12temp_storage+72];
	selp.b64 	%rd328, %rd327, 0, %p49;
	add.s64 	%rd329, %rd326, %rd328;
	setp.gt.u32 	%p50, %r51, 256;
	ld.shared.u64 	%rd330, [_ZZN3cub18CUB_300001_SM_10006detail6reduce28DeviceReduceSingleTileKernelINS2_10policy_hubIljN4cuda3std3__44plusIlEEE10Policy1000EN6thrust24THRUST_300001_SM_1000_NS18transform_iteratorI12even_functorNSD_6detail15normal_iteratorINSD_10device_ptrIiEEEEllEEPljS9_llNS7_10__identityEEEvT0_T1_T2_T3_T4_T6_E12temp_storage+80];
	selp.b64 	%rd331, %rd330, 0, %p50;
	add.s64 	%rd332, %rd329, %rd331;
	setp.gt.u32 	%p51, %r51, 288;
	ld.shared.u64 	%rd333, [_ZZN3cub18CUB_300001_SM_10006detail6reduce28DeviceReduceSingleTileKernelINS2_10policy_hubIljN4cuda3std3__44plusIlEEE10Policy1000EN6thrust24THRUST_300001_SM_1000_NS18transform_iteratorI12even_functorNSD_6detail15normal_iteratorINSD_10device_ptrIiEEEEllEEPljS9_llNS7_10__identityEEEvT0_T1_T2_T3_T4_T6_E12temp_storage+88];
	selp.b64 	%rd334, %rd333, 0, %p51;
	add.s64 	%rd335, %rd332, %rd334;
	setp.gt.u32 	%p52, %r51, 320;
	ld.shared.u64 	%rd336, [_ZZN3cub18CUB_300001_SM_10006detail6reduce28DeviceReduceSingleTileKernelINS2_10policy_hubIljN4cuda3std3__44plusIlEEE10Policy1000EN6thrust24THRUST_300001_SM_1000_NS18transform_iteratorI12even_functorNSD_6detail15normal_iteratorINSD_10device_ptrIiEEEEllEEPljS9_llNS7_10__identityEEEvT0_T1_T2_T3_T4_T6_E12temp_storage+96];
	selp.b64 	%rd337, %rd336, 0, %p52;
	add.s64 	%rd338, %rd335, %rd337;
	setp.gt.u32 	%p53, %r51, 352;
	ld.shared.u64 	%rd339, [_ZZN3cub18CUB_300001_SM_10006detail6reduce28DeviceReduceSingleTileKernelINS2_10policy_hubIljN4cuda3std3__44plusIlEEE10Policy1000EN6thrust24THRUST_300001_SM_1000_NS18transform_iteratorI12even_functorNSD_6detail15normal_iteratorINSD_10device_ptrIiEEEEllEEPljS9_llNS7_10__identityEEEvT0_T1_T2_T3_T4_T6_E12temp_storage+104];
	selp.b64 	%rd340, %rd339, 0, %p53;
	add.s64 	%rd341, %rd338, %rd340;
	setp.gt.u32 	%p54, %r51, 384;
	ld.shared.u64 	%rd342, [_ZZN3cub18CUB_300001_SM_10006detail6reduce28DeviceReduceSingleTileKernelINS2_10policy_hubIljN4cuda3std3__44plusIlEEE10Policy1000EN6thrust24THRUST_300001_SM_1000_NS18transform_iteratorI12even_functorNSD_6detail15normal_iteratorINSD_10device_ptrIiEEEEllEEPljS9_llNS7_10__identityEEEvT0_T1_T2_T3_T4_T6_E12temp_storage+112];
	selp.b64 	%rd343, %rd342, 0, %p54;
	add.s64 	%rd344, %rd341, %rd343;
	setp.gt.u32 	%p55, %r51, 416;
	ld.shared.u64 	%rd345, [_ZZN3cub18CUB_300001_SM_10006detail6reduce28DeviceReduceSingleTileKernelINS2_10policy_hubIljN4cuda3std3__44plusIlEEE10Policy1000EN6thrust24THRUST_300001_SM_1000_NS18transform_iteratorI12even_functorNSD_6detail15normal_iteratorINSD_10device_ptrIiEEEEllEEPljS9_llNS7_10__identityEEEvT0_T1_T2_T3_T4_T6_E12temp_storage+120];
	selp.b64 	%rd346, %rd345, 0, %p55;
	add.s64 	%rd347, %rd344, %rd346;
	setp.gt.u32 	%p56, %r51, 448;
	ld.shared.u64 	%rd348, [_ZZN3cub18CUB_300001_SM_10006detail6reduce28DeviceReduceSingleTileKernelINS2_10policy_hubIljN4cuda3std3__44plusIlEEE10Policy1000EN6thrust24THRUST_300001_SM_1000_NS18transform_iteratorI12even_functorNSD_6detail15normal_iteratorINSD_10device_ptrIiEEEEllEEPljS9_llNS7_10__identityEEEvT0_T1_T2_T3_T4_T6_E12temp_storage+128];
	selp.b64 	%rd349, %rd348, 0, %p56;
	add.s64 	%rd350, %rd347, %rd349;
	setp.gt.u32 	%p57, %r51, 480;
	ld.shared.u64 	%rd351, [_ZZN3cub18CUB_300001_SM_10006detail6reduce28DeviceReduceSingleTileKernelINS2_10policy_hubIljN4cuda3std3__44plusIlEEE10Policy1000EN6thrust24THRUST_300001_SM_1000_NS18transform_iteratorI12even_functorNSD_6detail15normal_iteratorINSD_10device_ptrIiEEEEllEEPljS9_llNS7_10__identityEEEvT0_T1_T2_T3_T4_T6_E12temp_storage+136];
	selp.b64 	%rd352, %rd351, 0, %p57;
	add.s64 	%rd420, %rd350, %rd352;
	bra.uni 	$L__BB14_50;
$L__BB14_28:
	mov.u32 	%r21, %tid.x;
	mul.wide.u32 	%rd52, %r21, 4;
	add.s64 	%rd28, %rd2, %rd52;
	ld.global.u32 	%r63, [%rd28];
	not.b32 	%r64, %r63;
	and.b32  	%r65, %r64, 1;
	ld.global.u32 	%r66, [%rd28+2048];
	not.b32 	%r67, %r66;
	and.b32  	%r68, %r67, 1;
	ld.global.u32 	%r69, [%rd28+4096];
	not.b32 	%r70, %r69;
	and.b32  	%r71, %r70, 1;
	ld.global.u32 	%r72, [%rd28+6144];
	not.b32 	%r73, %r72;
	and.b32  	%r74, %r73, 1;
	ld.global.u32 	%r75, [%rd28+8192];
	not.b32 	%r76, %r75;
	and.b32  	%r77, %r76, 1;
	ld.global.u32 	%r78, [%rd28+10240];
	not.b32 	%r79, %r78;
	and.b32  	%r80, %r79, 1;
	ld.global.u32 	%r81, [%rd28+12288];
	not.b32 	%r82, %r81;
	and.b32  	%r83, %r82, 1;
	cvt.u64.u32 	%rd53, %r83;
	add.s32 	%r84, %r68, %r65;
	add.s32 	%r85, %r71, %r84;
	add.s32 	%r86, %r74, %r85;
	add.s32 	%r87, %r77, %r86;
	add.s32 	%r88, %r80, %r87;
	cvt.u64.u32 	%rd54, %r88;
	add.s64 	%rd419, %rd53, %rd54;
	add.s32 	%r22, %r51, -3584;
	setp.lt.u32 	%p3, %r22, 3584;
	mov.b32 	%r510, 3584;
	@%p3 bra 	$L__BB14_32;
	mov.b32 	%r510, 3584;
$L__BB14_30:
	mul.wide.u32 	%rd55, %r510, 4;
	add.s64 	%rd56, %rd28, %rd55;
	ld.global.u32 	%r90, [%rd56];
	not.b32 	%r91, %r90;
	and.b32  	%r92, %r91, 1;
	cvt.u64.u32 	%rd57, %r92;
	ld.global.u32 	%r93, [%rd56+2048];
	not.b32 	%r94, %r93;
	and.b32  	%r95, %r94, 1;
	cvt.u64.u32 	%rd58, %r95;
	ld.global.u32 	%r96, [%rd56+4096];
	not.b32 	%r97, %r96;
	and.b32  	%r98, %r97, 1;
	cvt.u64.u32 	%rd59, %r98;
	ld.global.u32 	%r99, [%rd56+6144];
	not.b32 	%r100, %r99;
	and.b32  	%r101, %r100, 1;
	cvt.u64.u32 	%rd60, %r101;
	ld.global.u32 	%r102, [%rd56+8192];
	not.b32 	%r103, %r102;
	and.b32  	%r104, %r103, 1;
	cvt.u64.u32 	%rd61, %r104;
	ld.global.u32 	%r105, [%rd56+10240];
	not.b32 	%r106, %r105;
	and.b32  	%r107, %r106, 1;
	cvt.u64.u32 	%rd62, %r107;
	ld.global.u32 	%r108, [%rd56+12288];
	not.b32 	%r109, %r108;
	and.b32  	%r110, %r109, 1;
	cvt.u64.u32 	%rd63, %r110;
	add.s64 	%rd64, %rd419, %rd57;
	add.s64 	%rd65, %rd64, %rd58;
	add.s64 	%rd66, %rd65, %rd59;
	add.s64 	%rd67, %rd66, %rd60;
	add.s64 	%rd68, %rd67, %rd61;
	add.s64 	%rd69, %rd68, %rd62;
	add.s64 	%rd419, %rd69, %rd63;
	sub.s32 	%r111, %r51, %r510;
	setp.lt.u32 	%p4, %r111, 3584;
	@%p4 bra 	$L__BB14_46;
	add.s32 	%r510, %r510, 3584;
	setp.le.u32 	%p5, %r510, %r22;
	@%p5 bra 	$L__BB14_30;
$L__BB14_32:
	setp.le.u32 	%p6, %r51, %r510;
	sub.s32 	%r112, %r51, %r510;
	setp.ge.s32 	%p7, %r21, %r112;
	or.pred  	%p8, %p6, %p7;
	@%p8 bra 	$L__BB14_46;
	not.b32 	%r114, %r21;
	add.s32 	%r115, %r51, %r114;
	sub.s32 	%r116, %r115, %r510;
	shr.u32 	%r117, %r116, 9;
	add.s32 	%r26, %r117, 1;
	and.b32  	%r27, %r26, 15;
	setp.lt.u32 	%p9, %r116, 7680;
	mov.u32 	%r515, %r21;
	@%p9 bra 	$L__BB14_37;
	or.b32  	%r513, %r21, 4096;
	add.s32 	%r512, %r21, %r510;
	and.b32  	%r118, %r26, 16777200;
	neg.s32 	%r511, %r118;
$L__BB14_35:
	.pragma "nounroll";
	mul.wide.u32 	%rd71, %r512, 4;
	add.s64 	%rd72, %rd2, %rd71;
	ld.global.u32 	%r119, [%rd72];
	not.b32 	%r120, %r119;
	and.b32  	%r121, %r120, 1;
	cvt.u64.u32 	%rd73, %r121;
	add.s64 	%rd74, %rd419, %rd73;
	add.s32 	%r122, %r512, 512;
	mul.wide.u32 	%rd75, %r122, 4;
	add.s64 	%rd76, %rd2, %rd75;
	ld.global.u32 	%r123, [%rd76];
	not.b32 	%r124, %r123;
	and.b32  	%r125, %r124, 1;
	cvt.u64.u32 	%rd77, %r125;
	add.s64 	%rd78, %rd74, %rd77;
	add.s32 	%r126, %r512, 1024;
	mul.wide.u32 	%rd79, %r126, 4;
	add.s64 	%rd80, %rd2, %rd79;
	ld.global.u32 	%r127, [%rd80];
	not.b32 	%r128, %r127;
	and.b32  	%r129, %r128, 1;
	cvt.u64.u32 	%rd81, %r129;
	add.s64 	%rd82, %rd78, %rd81;
	add.s32 	%r130, %r512, 1536;
	mul.wide.u32 	%rd83, %r130, 4;
	add.s64 	%rd84, %rd2, %rd83;
	ld.global.u32 	%r131, [%rd84];
	not.b32 	%r132, %r131;
	and.b32  	%r133, %r132, 1;
	cvt.u64.u32 	%rd85, %r133;
	add.s64 	%rd86, %rd82, %rd85;
	add.s32 	%r134, %r512, 2048;
	mul.wide.u32 	%rd87, %r134, 4;
	add.s64 	%rd88, %rd2, %rd87;
	ld.global.u32 	%r135, [%rd88];
	not.b32 	%r136, %r135;
	and.b32  	%r137, %r136, 1;
	cvt.u64.u32 	%rd89, %r137;
	add.s64 	%rd90, %rd86, %rd89;
	add.s32 	%r138, %r512, 2560;
	mul.wide.u32 	%rd91, %r138, 4;
	add.s64 	%rd92, %rd2, %rd91;
	ld.global.u32 	%r139, [%rd92];
	not.b32 	%r140, %r139;
	and.b32  	%r141, %r140, 1;
	cvt.u64.u32 	%rd93, %r141;
	add.s64 	%rd94, %rd90, %rd93;
	add.s32 	%r142, %r512, 3072;
	mul.wide.u32 	%rd95, %r142, 4;
	add.s64 	%rd96, %rd2, %rd95;
	ld.global.u32 	%r143, [%rd96];
	not.b32 	%r144, %r143;
	and.b32  	%r145, %r144, 1;
	cvt.u64.u32 	%rd97, %r145;
	add.s64 	%rd98, %rd94, %rd97;
	add.s32 	%r146, %r512, 3584;
	mul.wide.u32 	%rd99, %r146, 4;
	add.s64 	%rd100, %rd2, %rd99;
	ld.global.u32 	%r147, [%rd100];
	not.b32 	%r148, %r147;
	and.b32  	%r149, %r148, 1;
	cvt.u64.u32 	%rd101, %r149;
	add.s64 	%rd102, %rd98, %rd101;
	add.s32 	%r150, %r512, 4096;
	mul.wide.u32 	%rd103, %r150, 4;
	add.s64 	%rd104, %rd2, %rd103;
	ld.global.u32 	%r151, [%rd104];
	not.b32 	%r152, %r151;
	and.b32  	%r153, %r152, 1;
	cvt.u64.u32 	%rd105, %r153;
	add.s64 	%rd106, %rd102, %rd105;
	add.s32 	%r154, %r512, 4608;
	mul.wide.u32 	%rd107, %r154, 4;
	add.s64 	%rd108, %rd2, %rd107;
	ld.global.u32 	%r155, [%rd108];
	not.b32 	%r156, %r155;
	and.b32  	%r157, %r156, 1;
	cvt.u64.u32 	%rd109, %r157;
	add.s64 	%rd110, %rd106, %rd109;
	add.s32 	%r158, %r512, 5120;
	mul.wide.u32 	%rd111, %r158, 4;
	add.s64 	%rd112, %rd2, %rd111;
	ld.global.u32 	%r159, [%rd112];
	not.b32 	%r160, %r159;
	and.b32  	%r161, %r160, 1;
	cvt.u64.u32 	%rd113, %r161;
	add.s64 	%rd114, %rd110, %rd113;
	add.s32 	%r162, %r512, 5632;
	mul.wide.u32 	%rd115, %r162, 4;
	add.s64 	%rd116, %rd2, %rd115;
	ld.global.u32 	%r163, [%rd116];
	not.b32 	%r164, %r163;
	and.b32  	%r165, %r164, 1;
	cvt.u64.u32 	%rd117, %r165;
	add.s64 	%rd118, %rd114, %rd117;
	add.s32 	%r166, %r512, 6144;
	mul.wide.u32 	%rd119, %r166, 4;
	add.s64 	%rd120, %rd2, %rd119;
	ld.global.u32 	%r167, [%rd120];
	not.b32 	%r168, %r167;
	and.b32  	%r169, %r168, 1;
	cvt.u64.u32 	%rd121, %r169;
	add.s64 	%rd122, %rd118, %rd121;
	add.s32 	%r170, %r512, 6656;
	mul.wide.u32 	%rd123, %r170, 4;
	add.s64 	%rd124, %rd2, %rd123;
	ld.global.u32 	%r171, [%rd124];
	not.b32 	%r172, %r171;
	and.b32  	%r173, %r172, 1;
	cvt.u64.u32 	%rd125, %r173;
	add.s64 	%rd126, %rd122, %rd125;
	add.s32 	%r174, %r512, 7168;
	mul.wide.u32 	%rd127, %r174, 4;
	add.s64 	%rd128, %rd2, %rd127;
	ld.global.u32 	%r175, [%rd128];
	not.b32 	%r176, %r175;
	and.b32  	%r177, %r176, 1;
	cvt.u64.u32 	%rd129, %r177;
	add.s64 	%rd130, %rd126, %rd129;
	add.s32 	%r178, %r512, 7680;
	mul.wide.u32 	%rd131, %r178, 4;
	add.s64 	%rd132, %rd2, %rd131;
	ld.global.u32 	%r179, [%rd132];
	not.b32 	%r180, %r179;
	and.b32  	%r181, %r180, 1;
	cvt.u64.u32 	%rd133, %r181;
	add.s64 	%rd419, %rd130, %rd133;
	add.s32 	%r513, %r513, 8192;
	add.s32 	%r512, %r512, 8192;
	add.s32 	%r511, %r511, 16;
	setp.ne.s32 	%p10, %r511, 0;
	@%p10 bra 	$L__BB14_35;
	add.s32 	%r515, %r513, -4096;
$L__BB14_37:
	setp.eq.s32 	%p11, %r27, 0;
	@%p11 bra 	$L__BB14_46;
	and.b32  	%r39, %r26, 7;
	setp.lt.u32 	%p12, %r27, 8;
	@%p12 bra 	$L__BB14_40;
	add.s32 	%r182, %r515, %r510;
	mul.wide.u32 	%rd135, %r182, 4;
	add.s64 	%rd136, %rd2, %rd135;
	ld.global.u32 	%r183, [%rd136];
	not.b32 	%r184, %r183;
	and.b32  	%r185, %r184, 1;
	cvt.u64.u32 	%rd137, %r185;
	add.s64 	%rd138, %rd419, %rd137;
	add.s32 	%r186, %r182, 512;
	mul.wide.u32 	%rd139, %r186, 4;
	add.s64 	%rd140, %rd2, %rd139;
	ld.global.u32 	%r187, [%rd140];
	not.b32 	%r188, %r187;
	and.b32  	%r189, %r188, 1;
	cvt.u64.u32 	%rd141, %r189;
	add.s64 	%rd142, %rd138, %rd141;
	add.s32 	%r190, %r182, 1024;
	mul.wide.u32 	%rd143, %r190, 4;
	add.s64 	%rd144, %rd2, %rd143;
	ld.global.u32 	%r191, [%rd144];
	not.b32 	%r192, %r191;
	and.b32  	%r193, %r192, 1;
	cvt.u64.u32 	%rd145, %r193;
	add.s64 	%rd146, %rd142, %rd145;
	add.s32 	%r194, %r182, 1536;
	mul.wide.u32 	%rd147, %r194, 4;
	add.s64 	%rd148, %rd2, %rd147;
	ld.global.u32 	%r195, [%rd148];
	not.b32 	%r196, %r195;
	and.b32  	%r197, %r196, 1;
	cvt.u64.u32 	%rd149, %r197;
	add.s64 	%rd150, %rd146, %rd149;
	add.s32 	%r198, %r182, 2048;
	mul.wide.u32 	%rd151, %r198, 4;
	add.s64 	%rd152, %rd2, %rd151;
	ld.global.u32 	%r199, [%rd152];
	not.b32 	%r200, %r199;
	and.b32  	%r201, %r200, 1;
	cvt.u64.u32 	%rd153, %r201;
	add.s64 	%rd154, %rd150, %rd153;
	add.s32 	%r202, %r182, 2560;
	mul.wide.u32 	%rd155, %r202, 4;
	add.s64 	%rd156, %rd2, %rd155;
	ld.global.u32 	%r203, [%rd156];
	not.b32 	%r204, %r203;
	and.b32  	%r205, %r204, 1;
	cvt.u64.u32 	%rd157, %r205;
	add.s64 	%rd158, %rd154, %rd157;
	add.s32 	%r206, %r182, 3072;
	mul.wide.u32 	%rd159, %r206, 4;
	add.s64 	%rd160, %rd2, %rd159;
	ld.global.u32 	%r207, [%rd160];
	not.b32 	%r208, %r207;
	and.b32  	%r209, %r208, 1;
	cvt.u64.u32 	%rd161, %r209;
	add.s64 	%rd162, %rd158, %rd161;
	add.s32 	%r210, %r182, 3584;
	mul.wide.u32 	%rd163, %r210, 4;
	add.s64 	%rd164, %rd2, %rd163;
	ld.global.u32 	%r211, [%rd164];
	not.b32 	%r212, %r211;
	and.b32  	%r213, %r212, 1;
	cvt.u64.u32 	%rd165, %r213;
	add.s64 	%rd419, %rd162, %rd165;
	add.s32 	%r515, %r515, 4096;
$L__BB14_40:
	setp.eq.s32 	%p13, %r39, 0;
	@%p13 bra 	$L__BB14_46;
	and.b32  	%r42, %r26, 3;
	setp.lt.u32 	%p14, %r39, 4;
	@%p14 bra 	$L__BB14_43;
	add.s32 	%r214, %r515, %r510;
	mul.wide.u32 	%rd167, %r214, 4;
	add.s64 	%rd168, %rd2, %rd167;
	ld.global.u32 	%r215, [%rd168];
	not.b32 	%r216, %r215;
	and.b32  	%r217, %r216, 1;
	cvt.u64.u32 	%rd169, %r217;
	add.s64 	%rd170, %rd419, %rd169;
	add.s32 	%r218, %r214, 512;
	mul.wide.u32 	%rd171, %r218, 4;
	add.s64 	%rd172, %rd2, %rd171;
	ld.global.u32 	%r219, [%rd172];
	not.b32 	%r220, %r219;
	and.b32  	%r221, %r220, 1;
	cvt.u64.u32 	%rd173, %r221;
	add.s64 	%rd174, %rd170, %rd173;
	add.s32 	%r222, %r214, 1024;
	mul.wide.u32 	%rd175, %r222, 4;
	add.s64 	%rd176, %rd2, %rd175;
	ld.global.u32 	%r223, [%rd176];
	not.b32 	%r224, %r223;
	and.b32  	%r225, %r224, 1;
	cvt.u64.u32 	%rd177, %r225;
	add.s64 	%rd178, %rd174, %rd177;
	add.s32 	%r226, %r214, 1536;
	mul.wide.u32 	%rd179, %r226, 4;
	add.s64 	%rd180, %rd2, %rd179;
	ld.global.u32 	%r227, [%rd180];
	not.b32 	%r228, %r227;
	and.b32  	%r229, %r228, 1;
	cvt.u64.u32 	%rd181, %r229;
	add.s64 	%rd419, %rd178, %rd181;
	add.s32 	%r515, %r515, 2048;
$L__BB14_43:
	setp.eq.s32 	%p15, %r42, 0;
	@%p15 bra 	$L__BB14_46;
	add.s32 	%r518, %r515, %r510;
	neg.s32 	%r517, %r42;
$L__BB14_45:
	.pragma "nounroll";
	mul.wide.u32 	%rd182, %r518, 4;
	add.s64 	%rd183, %rd2, %rd182;
	ld.global.u32 	%r230, [%rd183];
	not.b32 	%r231, %r230;
	and.b32  	%r232, %r231, 1;
	cvt.u64.u32 	%rd184, %r232;
	add.s64 	%rd419, %rd419, %rd184;
	add.s32 	%r518, %r518, 512;
	add.s32 	%r517, %r517, 1;
	setp.ne.s32 	%p16, %r517, 0;
	@%p16 bra 	$L__BB14_45;
$L__BB14_46:
	// begin inline asm
	mov.u32 %r233, %laneid;
	// end inline asm
	mov.b64 	{%r235, %r240}, %rd419;
	mov.b32 	%r241, 1;
	mov.b32 	%r282, 31;
	mov.b32 	%r283, -1;
	// begin inline asm
	shfl.sync.down.b32 %r234, %r235, %r241, %r282, %r283;
	// end inline asm
	// begin inline asm
	shfl.sync.down.b32 %r239, %r240, %r241, %r282, %r283;
	// end inline asm
	mov.b64 	%rd185, {%r234, %r239};
	setp.gt.s32 	%p17, %r233, 30;
	selp.b64 	%rd186, 0, %rd185, %p17;
	add.s64 	%rd187, %rd186, %rd419;
	mov.b64 	{%r245, %r250}, %rd187;
	mov.b32 	%r251, 2;
	// begin inline asm
	shfl.sync.down.b32 %r244, %r245, %r251, %r282, %r283;
	// end inline asm
	// begin inline asm
	shfl.sync.down.b32 %r249, %r250, %r251, %r282, %r283;
	// end inline asm
	mov.b64 	%rd188, {%r244, %r249};
	setp.gt.s32 	%p18, %r233, 29;
	selp.b64 	%rd189, 0, %rd188, %p18;
	add.s64 	%rd190, %rd189, %rd187;
	mov.b64 	{%r255, %r260}, %rd190;
	mov.b32 	%r261, 4;
	// begin inline asm
	shfl.sync.down.b32 %r254, %r255, %r261, %r282, %r283;
	// end inline asm
	// begin inline asm
	shfl.sync.down.b32 %r259, %r260, %r261, %r282, %r283;
	// end inline asm
	mov.b64 	%rd191, {%r254, %r259};
	setp.gt.s32 	%p19, %r233, 27;
	selp.b64 	%rd192, 0, %rd191, %p19;
	add.s64 	%rd193, %rd192, %rd190;
	mov.b64 	{%r265, %r270}, %rd193;
	mov.b32 	%r271, 8;
	// begin inline asm
	shfl.sync.down.b32 %r264, %r265, %r271, %r282, %r283;
	// end inline asm
	// begin inline asm
	shfl.sync.down.b32 %r269, %r270, %r271, %r282, %r283;
	// end inline asm
	mov.b64 	%rd194, {%r264, %r269};
	setp.gt.s32 	%p20, %r233, 23;
	selp.b64 	%rd195, 0, %rd194, %p20;
	add.s64 	%rd196, %rd195, %rd193;
	mov.b64 	{%r275, %r280}, %rd196;
	mov.b32 	%r281, 16;
	// begin inline asm
	shfl.sync.down.b32 %r274, %r275, %r281, %r282, %r283;
	// end inline asm
	// begin inline asm
	shfl.sync.down.b32 %r279, %r280, %r281, %r282, %r283;
	// end inline asm
	mov.b64 	%rd197, {%r274, %r279};
	setp.gt.s32 	%p21, %r233, 15;
	selp.b64 	%rd198, 0, %rd197, %p21;
	add.s64 	%rd420, %rd198, %rd196;
	setp.ne.s32 	%p22, %r233, 0;
	@%p22 bra 	$L__BB14_48;
	shr.u32 	%r284, %r21, 2;
	and.b32  	%r285, %r284, 248;
	mov.u32 	%r286, _ZZN3cub18CUB_300001_SM_10006detail6reduce28DeviceReduceSingleTileKernelINS2_10policy_hubIljN4cuda3std3__44plusIlEEE10Policy1000EN6thrust24THRUST_300001_SM_1000_NS18transform_iteratorI12even_functorNSD_6detail15normal_iteratorINSD_10device_ptrIiEEEEllEEPljS9_llNS7_10__identityEEEvT0_T1_T2_T3_T4_T6_E12temp_storage;
	add.s32 	%r287, %r286, %r285;
	st.shared.u64 	[%r287+16], %rd420;
$L__BB14_48:
	bar.sync 	0;
	setp.ne.s32 	%p23, %r21, 0;
	@%p23 bra 	$L__BB14_50;
	ld.shared.u64 	%rd199, [_ZZN3cub18CUB_300001_SM_10006detail6reduce28DeviceReduceSingleTileKernelINS2_10policy_hubIljN4cuda3std3__44plusIlEEE10Policy1000EN6thrust24THRUST_300001_SM_1000_NS18transform_iteratorI12even_functorNSD_6detail15normal_iteratorINSD_10device_ptrIiEEEEllEEPljS9_llNS7_10__identityEEEvT0_T1_T2_T3_T4_T6_E12temp_storage+24];
	add.s64 	%rd200, %rd199, %rd420;
	ld.shared.u64 	%rd201, [_ZZN3cub18CUB_300001_SM_10006detail6reduce28DeviceReduceSingleTileKernelINS2_10policy_hubIljN4cuda3std3__44plusIlEEE10Policy1000EN6thrust24THRUST_300001_SM_1000_NS18transform_iteratorI12even_functorNSD_6detail15normal_iteratorINSD_10device_ptrIiEEEEllEEPljS9_llNS7_10__identityEEEvT0_T1_T2_T3_T4_T6_E12temp_storage+32];
	add.s64 	%rd202, %rd200, %rd201;
	ld.shared.u64 	%rd203, [_ZZN3cub18CUB_300001_SM_10006detail6reduce28DeviceReduceSingleTileKernelINS2_10policy_hubIljN4cuda3std3__44plusIlEEE10Policy1000EN6thrust24THRUST_300001_SM_1000_NS18transform_iteratorI12even_functorNSD_6detail15normal_iteratorINSD_10device_ptrIiEEEEllEEPljS9_llNS7_10__identityEEEvT0_T1_T2_T3_T4_T6_E12temp_storage+40];
	add.s64 	%rd204, %rd202, %rd203;
	ld.shared.u64 	%rd205, [_ZZN3cub18CUB_300001_SM_10006detail6reduce28DeviceReduceSingleTileKernelINS2_10policy_hubIljN4cuda3std3__44plusIlEEE10Policy1000EN6thrust24THRUST_300001_SM_1000_NS18transform_iteratorI12even_functorNSD_6detail15normal_iteratorINSD_10device_ptrIiEEEEllEEPljS9_llNS7_10__identityEEEvT0_T1_T2_T3_T4_T6_E12temp_storage+48];
	add.s64 	%rd206, %rd204, %rd205;
	ld.shared.u64 	%rd207, [_ZZN3cub18CUB_300001_SM_10006detail6reduce28DeviceReduceSingleTileKernelINS2_10policy_hubIljN4cuda3std3__44plusIlEEE10Policy1000EN6thrust24THRUST_300001_SM_1000_NS18transform_iteratorI12even_functorNSD_6detail15normal_iteratorINSD_10device_ptrIiEEEEllEEPljS9_llNS7_10__identityEEEvT0_T1_T2_T3_T4_T6_E12temp_storage+56];
	add.s64 	%rd208, %rd206, %rd207;
	ld.shared.u64 	%rd209, [_ZZN3cub18CUB_300001_SM_10006detail6reduce28DeviceReduceSingleTileKernelINS2_10policy_hubIljN4cuda3std3__44plusIlEEE10Policy1000EN6thrust24THRUST_300001_SM_1000_NS18transform_iteratorI12even_functorNSD_6detail15normal_iteratorINSD_10device_ptrIiEEEEllEEPljS9_llNS7_10__identityEEEvT0_T1_T2_T3_T4_T6_E12temp_storage+64];
	add.s64 	%rd210, %rd208, %rd209;
	ld.shared.u64 	%rd211, [_ZZN3cub18CUB_300001_SM_10006detail6reduce28DeviceReduceSingleTileKernelINS2_10policy_hubIljN4cuda3std3__44plusIlEEE10Policy1000EN6thrust24THRUST_300001_SM_1000_NS18transform_iteratorI12even_functorNSD_6detail15normal_iteratorINSD_10device_ptrIiEEEEllEEPljS9_llNS7_10__identityEEEvT0_T1_T2_T3_T4_T6_E12temp_storage+72];
	add.s64 	%rd212, %rd210, %rd211;
	ld.shared.u64 	%rd213, [_ZZN3cub18CUB_300001_SM_10006detail6reduce28DeviceReduceSingleTileKernelINS2_10policy_hubIljN4cuda3std3__44plusIlEEE10Policy1000EN6thrust24THRUST_300001_SM_1000_NS18transform_iteratorI12even_functorNSD_6detail15normal_iteratorINSD_10device_ptrIiEEEEllEEPljS9_llNS7_10__identityEEEvT0_T1_T2_T3_T4_T6_E12temp_storage+80];
	add.s64 	%rd214, %rd212, %rd213;
	ld.shared.u64 	%rd215, [_ZZN3cub18CUB_300001_SM_10006detail6reduce28DeviceReduceSingleTileKernelINS2_10policy_hubIljN4cuda3std3__44plusIlEEE10Policy1000EN6thrust24THRUST_300001_SM_1000_NS18transform_iteratorI12even_functorNSD_6detail15normal_iteratorINSD_10device_ptrIiEEEEllEEPljS9_llNS7_10__identityEEEvT0_T1_T2_T3_T4_T6_E12temp_storage+88];
	add.s64 	%rd216, %rd214, %rd215;
	ld.shared.u64 	%rd217, [_ZZN3cub18CUB_300001_SM_10006detail6reduce28DeviceReduceSingleTileKernelINS2_10policy_hubIljN4cuda3std3__44plusIlEEE10Policy1000EN6thrust24THRUST_300001_SM_1000_NS18transform_iteratorI12even_functorNSD_6detail15normal_iteratorINSD_10device_ptrIiEEEEllEEPljS9_llNS7_10__identityEEEvT0_T1_T2_T3_T4_T6_E12temp_storage+96];
	add.s64 	%rd218, %rd216, %rd217;
	ld.shared.u64 	%rd219, [_ZZN3cub18CUB_300001_SM_10006detail6reduce28DeviceReduceSingleTileKernelINS2_10policy_hubIljN4cuda3std3__44plusIlEEE10Policy1000EN6thrust24THRUST_300001_SM_1000_NS18transform_iteratorI12even_functorNSD_6detail15normal_iteratorINSD_10device_ptrIiEEEEllEEPljS9_llNS7_10__identityEEEvT0_T1_T2_T3_T4_T6_E12temp_storage+104];
	add.s64 	%rd220, %rd218, %rd219;
	ld.shared.u64 	%rd221, [_ZZN3cub18CUB_300001_SM_10006detail6reduce28DeviceReduceSingleTileKernelINS2_10policy_hubIljN4cuda3std3__44plusIlEEE10Policy1000EN6thrust24THRUST_300001_SM_1000_NS18transform_iteratorI12even_functorNSD_6detail15normal_iteratorINSD_10device_ptrIiEEEEllEEPljS9_llNS7_10__identityEEEvT0_T1_T2_T3_T4_T6_E12temp_storage+112];
	add.s64 	%rd222, %rd220, %rd221;
	ld.shared.u64 	%rd223, [_ZZN3cub18CUB_300001_SM_10006detail6reduce28DeviceReduceSingleTileKernelINS2_10policy_hubIljN4cuda3std3__44plusIlEEE10Policy1000EN6thrust24THRUST_300001_SM_1000_NS18transform_iteratorI12even_functorNSD_6detail15normal_iteratorINSD_10device_ptrIiEEEEllEEPljS9_llNS7_10__identityEEEvT0_T1_T2_T3_T4_T6_E12temp_storage+120];
	add.s64 	%rd224, %rd222, %rd223;
	ld.shared.u64 	%rd225, [_ZZN3cub18CUB_300001_SM_10006detail6reduce28DeviceReduceSingleTileKernelINS2_10policy_hubIljN4cuda3std3__44plusIlEEE10Policy1000EN6thrust24THRUST_300001_SM_1000_NS18transform_iteratorI12even_functorNSD_6detail15normal_iteratorINSD_10device_ptrIiEEEEllEEPljS9_llNS7_10__identityEEEvT0_T1_T2_T3_T4_T6_E12temp_storage+128];
	add.s64 	%rd226, %rd224, %rd225;
	ld.shared.u64 	%rd227, [_ZZN3cub18CUB_300001_SM_10006detail6reduce28DeviceReduceSingleTileKernelINS2_10policy_hubIljN4cuda3std3__44plusIlEEE10Policy1000EN6thrust24THRUST_300001_SM_1000_NS18transform_iteratorI12even_functorNSD_6detail15normal_iteratorINSD_10device_ptrIiEEEEllEEPljS9_llNS7_10__identityEEEvT0_T1_T2_T3_T4_T6_E12temp_storage+136];
	add.s64 	%rd420, %rd226, %rd227;
$L__BB14_50:
	mov.u32 	%r500, %tid.x;
	setp.ne.s32 	%p65, %r500, 0;
	@%p65 bra 	$L__BB14_52;
	add.s64 	%rd396, %rd420, %rd50;
	st.global.u64 	[%rd1], %rd396;
$L__BB14_52:
	ret;

}
	// .globl	_ZN3cub18CUB_300001_SM_10006detail6reduce18DeviceReduceKernelINS2_10policy_hubIljN4cuda3std3__44plusIlEEE10Policy1000EN6thrust24THRUST_300001_SM_1000_NS18transform_iteratorI12even_functorNSD_6detail15normal_iteratorINSD_10device_ptrIiEEEEllEEjS9_lNS7_10__identityEEEvT0_PT3_T1_NS0_13GridEvenShareISQ_EET2_T4_
.visible .entry _ZN3cub18CUB_300001_SM_10006detail6reduce18DeviceReduceKernelINS2_10policy_hubIljN4cuda3std3__44plusIlEEE10Policy1000EN6thrust24THRUST_300001_SM_1000_NS18transform_iteratorI12even_functorNSD_6detail15normal_iteratorINSD_10device_ptrIiEEEEllEEjS9_lNS7_10__identityEEEvT0_PT3_T1_NS0_13GridEvenShareISQ_EET2_T4_(
	.param .align 8 .b8 _ZN3cub18CUB_300001_SM_10006detail6reduce18DeviceReduceKernelINS2_10policy_hubIljN4cuda3std3__44plusIlEEE10Policy1000EN6thrust24THRUST_300001_SM_1000_NS18transform_iteratorI12even_functorNSD_6detail15normal_iteratorINSD_10device_ptrIiEEEEllEEjS9_lNS7_10__identityEEEvT0_PT3_T1_NS0_13GridEvenShareISQ_EET2_T4__param_0[16],
	.param .u64 .ptr .align 1 _ZN3cub18CUB_300001_SM_10006detail6reduce18DeviceReduceKernelINS2_10policy_hubIljN4cuda3std3__44plusIlEEE10Policy1000EN6thrust24THRUST_300001_SM_1000_NS18transform_iteratorI12even_functorNSD_6detail15normal_iteratorINSD_10device_ptrIiEEEEllEEjS9_lNS7_10__identityEEEvT0_PT3_T1_NS0_13GridEvenShareISQ_EET2_T4__param_1,
	.param .u32 _ZN3cub18CUB_300001_SM_10006detail6reduce18DeviceReduceKernelINS2_10policy_hubIljN4cuda3std3__44plusIlEEE10Policy1000EN6thrust24THRUST_300001_SM_1000_NS18transform_iteratorI12even_functorNSD_6detail15normal_iteratorINSD_10device_ptrIiEEEEllEEjS9_lNS7_10__identityEEEvT0_PT3_T1_NS0_13GridEvenShareISQ_EET2_T4__param_2,
	.param .align 4 .b8 _ZN3cub18CUB_300001_SM_10006detail6reduce18DeviceReduceKernelINS2_10policy_hubIljN4cuda3std3__44plusIlEEE10Policy1000EN6thrust24THRUST_300001_SM_1000_NS18transform_iteratorI12even_functorNSD_6detail15normal_iteratorINSD_10device_ptrIiEEEEllEEjS9_lNS7_10__identityEEEvT0_PT3_T1_NS0_13GridEvenShareISQ_EET2_T4__param_3[40],
	.param .align 1 .b8 _ZN3cub18CUB_300001_SM_10006detail6reduce18DeviceReduceKernelINS2_10policy_hubIljN4cuda3std3__44plusIlEEE10Policy1000EN6thrust24THRUST_300001_SM_1000_NS18transform_iteratorI12even_functorNSD_6detail15normal_iteratorINSD_10device_ptrIiEEEEllEEjS9_lNS7_10__identityEEEvT0_PT3_T1_NS0_13GridEvenShareISQ_EET2_T4__param_4[1],
	.param .align 1 .b8 _ZN3cub18CUB_300001_SM_10006detail6reduce18DeviceReduceKernelINS2_10policy_hubIljN4cuda3std3__44plusIlEEE10Policy1000EN6thrust24THRUST_300001_SM_1000_NS18transform_iteratorI12even_functorNSD_6detail15normal_iteratorINSD_10device_ptrIiEEEEllEEjS9_lNS7_10__identityEEEvT0_PT3_T1_NS0_13GridEvenShareISQ_EET2_T4__param_5[1]
)
.maxntid 512
{
	.reg .pred 	%p<65>;
	.reg .b16 	%rs<4>;
	.reg .b32 	%r<574>;
	.reg .b64 	%rd<466>;
	// demoted variable
	.shared .align 8 .b8 _ZZN3cub18CUB_300001_SM_10006detail6reduce18DeviceReduceKernelINS2_10policy_hubIljN4cuda3std3__44plusIlEEE10Policy1000EN6thrust24THRUST_300001_SM_1000_NS18transform_iteratorI12even_functorNSD_6detail15normal_iteratorINSD_10device_ptrIiEEEEllEEjS9_lNS7_10__identityEEEvT0_PT3_T1_NS0_13GridEvenShareISQ_EET2_T4_E12temp_storage[152];
	ld.param.u32 	%r1, [_ZN3cub18CUB_300001_SM_10006detail6reduce18DeviceReduceKernelINS2_10policy_hubIljN4cuda3std3__44plusIlEEE10Policy1000EN6thrust24THRUST_300001_SM_1000_NS18transform_iteratorI12even_functorNSD_6detail15normal_iteratorINSD_10device_ptrIiEEEEllEEjS9_lNS7_10__identityEEEvT0_PT3_T1_NS0_13GridEvenShareISQ_EET2_T4__param_3+20];
	ld.param.u32 	%r2, [_ZN3cub18CUB_300001_SM_10006detail6reduce18DeviceReduceKernelINS2_10policy_hubIljN4cuda3std3__44plusIlEEE10Policy1000EN6thrust24THRUST_300001_SM_1000_NS18transform_iteratorI12even_functorNSD_6detail15normal_iteratorINSD_10device_ptrIiEEEEllEEjS9_lNS7_10__identityEEEvT0_PT3_T1_NS0_13GridEvenShareISQ_EET2_T4__param_3+24];
	ld.param.u64 	%rd41, [_ZN3cub18CUB_300001_SM_10006detail6reduce18DeviceReduceKernelINS2_10policy_hubIljN4cuda3std3__44plusIlEEE10Policy1000EN6thrust24THRUST_300001_SM_1000_NS18transform_iteratorI12even_functorNSD_6detail15normal_iteratorINSD_10device_ptrIiEEEEllEEjS9_lNS7_10__identityEEEvT0_PT3_T1_NS0_13GridEvenShareISQ_EET2_T4__param_0];
	cvta.to.global.u64 	%rd1, %rd41;
	mov.u32 	%r3, %ctaid.x;
	mul.lo.s32 	%r4, %r2, 3584;
	mul.lo.s32 	%r565, %r3, 3584;
	sub.s32 	%r6, %r1, %r565;
	setp.gt.u32 	%p1, %r6, 3583;
	@%p1 bra 	$L__BB15_26;
	mov.u32 	%r7, %tid.x;
	setp.ge.u32 	%p23, %r7, %r6;
	mov.b64 	%rd454, 0;
	mov.u32 	%r556, %r7;
	@%p23 bra 	$L__BB15_3;
	add.s32 	%r310, %r565, %r7;
	mul.wide.u32 	%rd223, %r310, 4;
	add.s64 	%rd224, %rd1, %rd223;
	ld.global.u32 	%r311, [%rd224];
	not.b32 	%r312, %r311;
	and.b32  	%r313, %r312, 1;
	cvt.u64.u32 	%rd454, %r313;
	add.s32 	%r556, %r7, 512;
$L__BB15_3:
	setp.ge.u32 	%p24, %r556, %r6;
	@%p24 bra 	$L__BB15_17;
	not.b32 	%r314, %r556;
	add.s32 	%r315, %r1, %r314;
	sub.s32 	%r316, %r315, %r565;
	shr.u32 	%r317, %r316, 9;
	add.s32 	%r10, %r317, 1;
	and.b32  	%r11, %r10, 15;
	setp.lt.u32 	%p25, %r316, 7680;
	@%p25 bra 	$L__BB15_8;
	or.b32  	%r555, %r556, 4096;
	add.s32 	%r554, %r556, %r565;
	and.b32  	%r318, %r10, 16777200;
	neg.s32 	%r553, %r318;
$L__BB15_6:
	.pragma "nounroll";
	mul.wide.u32 	%rd226, %r554, 4;
	add.s64 	%rd227, %rd1, %rd226;
	ld.global.u32 	%r319, [%rd227];
	not.b32 	%r320, %r319;
	and.b32  	%r321, %r320, 1;
	cvt.u64.u32 	%rd228, %r321;
	add.s64 	%rd229, %rd454, %rd228;
	add.s32 	%r322, %r554, 512;
	mul.wide.u32 	%rd230, %r322, 4;
	add.s64 	%rd231, %rd1, %rd230;
	ld.global.u32 	%r323, [%rd231];
	not.b32 	%r324, %r323;
	and.b32  	%r325, %r324, 1;
	cvt.u64.u32 	%rd232, %r325;
	add.s64 	%rd233, %rd229, %rd232;
	add.s32 	%r326, %r554, 1024;
	mul.wide.u32 	%rd234, %r326, 4;
	add.s64 	%rd235, %rd1, %rd234;
	ld.global.u32 	%r327, [%rd235];
	not.b32 	%r328, %r327;
	and.b32  	%r329, %r328, 1;
	cvt.u64.u32 	%rd236, %r329;
	add.s64 	%rd237, %rd233, %rd236;
	add.s32 	%r330, %r554, 1536;
	mul.wide.u32 	%rd238, %r330, 4;
	add.s64 	%rd239, %rd1, %rd238;
	ld.global.u32 	%r331, [%rd239];
	not.b32 	%r332, %r331;
	and.b32  	%r333, %r332, 1;
	cvt.u64.u32 	%rd240, %r333;
	add.s64 	%rd241, %rd237, %rd240;
	add.s32 	%r334, %r554, 2048;
	mul.wide.u32 	%rd242, %r334, 4;
	add.s64 	%rd243, %rd1, %rd242;
	ld.global.u32 	%r335, [%rd243];
	not.b32 	%r336, %r335;
	and.b32  	%r337, %r336, 1;
	cvt.u64.u32 	%rd244, %r337;
	add.s64 	%rd245, %rd241, %rd244;
	add.s32 	%r338, %r554, 2560;
	mul.wide.u32 	%rd246, %r338, 4;
	add.s64 	%rd247, %rd1, %rd246;
	ld.global.u32 	%r339, [%rd247];
	not.b32 	%r340, %r339;
	and.b32  	%r341, %r340, 1;
	cvt.u64.u32 	%rd248, %r341;
	add.s64 	%rd249, %rd245, %rd248;
	add.s32 	%r342, %r554, 3072;
	mul.wide.u32 	%rd250, %r342, 4;
	add.s64 	%rd251, %rd1, %rd250;
	ld.global.u32 	%r343, [%rd251];
	not.b32 	%r344, %r343;
	and.b32  	%r345, %r344, 1;
	cvt.u64.u32 	%rd252, %r345;
	add.s64 	%rd253, %rd249, %rd252;
	add.s32 	%r346, %r554, 3584;
	mul.wide.u32 	%rd254, %r346, 4;
	add.s64 	%rd255, %rd1, %rd254;
	ld.global.u32 	%r347, [%rd255];
	not.b32 	%r348, %r347;
	and.b32  	%r349, %r348, 1;
	cvt.u64.u32 	%rd256, %r349;
	add.s64 	%rd257, %rd253, %rd256;
	add.s32 	%r350, %r554, 4096;
	mul.wide.u32 	%rd258, %r350, 4;
	add.s64 	%rd259, %rd1, %rd258;
	ld.global.u32 	%r351, [%rd259];
	not.b32 	%r352, %r351;
	and.b32  	%r353, %r352, 1;
	cvt.u64.u32 	%rd260, %r353;
	add.s64 	%rd261, %rd257, %rd260;
	add.s32 	%r354, %r554, 4608;
	mul.wide.u32 	%rd262, %r354, 4;
	add.s64 	%rd263, %rd1, %rd262;
	ld.global.u32 	%r355, [%rd263];
	not.b32 	%r356, %r355;
	and.b32  	%r357, %r356, 1;
	cvt.u64.u32 	%rd264, %r357;
	add.s64 	%rd265, %rd261, %rd264;
	add.s32 	%r358, %r554, 5120;
	mul.wide.u32 	%rd266, %r358, 4;
	add.s64 	%rd267, %rd1, %rd266;
	ld.global.u32 	%r359, [%rd267];
	not.b32 	%r360, %r359;
	and.b32  	%r361, %r360, 1;
	cvt.u64.u32 	%rd268, %r361;
	add.s64 	%rd269, %rd265, %rd268;
	add.s32 	%r362, %r554, 5632;
	mul.wide.u32 	%rd270, %r362, 4;
	add.s64 	%rd271, %rd1, %rd270;
	ld.global.u32 	%r363, [%rd271];
	not.b32 	%r364, %r363;
	and.b32  	%r365, %r364, 1;
	cvt.u64.u32 	%rd272, %r365;
	add.s64 	%rd273, %rd269, %rd272;
	add.s32 	%r366, %r554, 6144;
	mul.wide.u32 	%rd274, %r366, 4;
	add.s64 	%rd275, %rd1, %rd274;
	ld.global.u32 	%r367, [%rd275];
	not.b32 	%r368, %r367;
	and.b32  	%r369, %r368, 1;
	cvt.u64.u32 	%rd276, %r369;
	add.s64 	%rd277, %rd273, %rd276;
	add.s32 	%r370, %r554, 6656;
	mul.wide.u32 	%rd278, %r370, 4;
	add.s64 	%rd279, %rd1, %rd278;
	ld.global.u32 	%r371, [%rd279];
	not.b32 	%r372, %r371;
	and.b32  	%r373, %r372, 1;
	cvt.u64.u32 	%rd280, %r373;
	add.s64 	%rd281, %rd277, %rd280;
	add.s32 	%r374, %r554, 7168;
	mul.wide.u32 	%rd282, %r374, 4;
	add.s64 	%rd283, %rd1, %rd282;
	ld.global.u32 	%r375, [%rd283];
	not.b32 	%r376, %r375;
	and.b32  	%r377, %r376, 1;
	cvt.u64.u32 	%rd284, %r377;
	add.s64 	%rd285, %rd281, %rd284;
	add.s32 	%r378, %r554, 7680;
	mul.wide.u32 	%rd286, %r378, 4;
	add.s64 	%rd287, %rd1, %rd286;
	ld.global.u32 	%r379, [%rd287];
	not.b32 	%r380, %r379;
	and.b32  	%r381, %r380, 1;
	cvt.u64.u32 	%rd288, %r381;
	add.s64 	%rd454, %rd285, %rd288;
	add.s32 	%r555, %r555, 8192;
	add.s32 	%r554, %r554, 8192;
	add.s32 	%r553, %r553, 16;
	setp.ne.s32 	%p26, %r553, 0;
	@%p26 bra 	$L__BB15_6;
	add.s32 	%r556, %r555, -4096;
$L__BB15_8:
	setp.eq.s32 	%p27, %r11, 0;
	@%p27 bra 	$L__BB15_17;
	and.b32  	%r23, %r10, 7;
	setp.lt.u32 	%p28, %r11, 8;
	@%p28 bra 	$L__BB15_11;
	add.s32 	%r382, %r556, %r565;
	mul.wide.u32 	%rd290, %r382, 4;
	add.s64 	%rd291, %rd1, %rd290;
	ld.global.u32 	%r383, [%rd291];
	not.b32 	%r384, %r383;
	and.b32  	%r385, %r384, 1;
	cvt.u64.u32 	%rd292, %r385;
	add.s64 	%rd293, %rd454, %rd292;
	add.s32 	%r386, %r382, 512;
	mul.wide.u32 	%rd294, %r386, 4;
	add.s64 	%rd295, %rd1, %rd294;
	ld.global.u32 	%r387, [%rd295];
	not.b32 	%r388, %r387;
	and.b32  	%r389, %r388, 1;
	cvt.u64.u32 	%rd296, %r389;
	add.s64 	%rd297, %rd293, %rd296;
	add.s32 	%r390, %r382, 1024;
	mul.wide.u32 	%rd298, %r390, 4;
	add.s64 	%rd299, %rd1, %rd298;
	ld.global.u32 	%r391, [%rd299];
	not.b32 	%r392, %r391;
	and.b32  	%r393, %r392, 1;
	cvt.u64.u32 	%rd300, %r393;
	add.s64 	%rd301, %rd297, %rd300;
	add.s32 	%r394, %r382, 1536;
	mul.wide.u32 	%rd302, %r394, 4;
	add.s64 	%rd303, %rd1, %rd302;
	ld.global.u32 	%r395, [%rd303];
	not.b32 	%r396, %r395;
	and.b32  	%r397, %r396, 1;
	cvt.u64.u32 	%rd304, %r397;
	add.s64 	%rd305, %rd301, %rd304;
	add.s32 	%r398, %r382, 2048;
	mul.wide.u32 	%rd306, %r398, 4;
	add.s64 	%rd307, %rd1, %rd306;
	ld.global.u32 	%r399, [%rd307];
	not.b32 	%r400, %r399;
	and.b32  	%r401, %r400, 1;
	cvt.u64.u32 	%rd308, %r401;
	add.s64 	%rd309, %rd305, %rd308;
	add.s32 	%r402, %r382, 2560;
	mul.wide.u32 	%rd310, %r402, 4;
	add.s64 	%rd311, %rd1, %rd310;
	ld.global.u32 	%r403, [%rd311];
	not.b32 	%r404, %r403;
	and.b32  	%r405, %r404, 1;
	cvt.u64.u32 	%rd312, %r405;
	add.s64 	%rd313, %rd309, %rd312;
	add.s32 	%r406, %r382, 3072;
	mul.wide.u32 	%rd314, %r406, 4;
	add.s64 	%rd315, %rd1, %rd314;
	ld.global.u32 	%r407, [%rd315];
	not.b32 	%r408, %r407;
	and.b32  	%r409, %r408, 1;
	cvt.u64.u32 	%rd316, %r409;
	add.s64 	%rd317, %rd313, %rd316;
	add.s32 	%r410, %r382, 3584;
	mul.wide.u32 	%rd318, %r410, 4;
	add.s64 	%rd319, %rd1, %rd318;
	ld.global.u32 	%r411, [%rd319];
	not.b32 	%r412, %r411;
	and.b32  	%r413, %r412, 1;
	cvt.u64.u32 	%rd320, %r413;
	add.s64 	%rd454, %rd317, %rd320;
	add.s32 	%r556, %r556, 4096;
$L__BB15_11:
	setp.eq.s32 	%p29, %r23, 0;
	@%p29 bra 	$L__BB15_17;
	and.b32  	%r26, %r10, 3;
	setp.lt.u32 	%p30, %r23, 4;
	@%p30 bra 	$L__BB15_14;
	add.s32 	%r414, %r556, %r565;
	mul.wide.u32 	%rd322, %r414, 4;
	add.s64 	%rd323, %rd1, %rd322;
	ld.global.u32 	%r415, [%rd323];
	not.b32 	%r416, %r415;
	and.b32  	%r417, %r416, 1;
	cvt.u64.u32 	%rd324, %r417;
	add.s64 	%rd325, %rd454, %rd324;
	add.s32 	%r418, %r414, 512;
	mul.wide.u32 	%rd326, %r418, 4;
	add.s64 	%rd327, %rd1, %rd326;
	ld.global.u32 	%r419, [%rd327];
	not.b32 	%r420, %r419;
	and.b32  	%r421, %r420, 1;
	cvt.u64.u32 	%rd328, %r421;
	add.s64 	%rd329, %rd325, %rd328;
	add.s32 	%r422, %r414, 1024;
	mul.wide.u32 	%rd330, %r422, 4;
	add.s64 	%rd331, %rd1, %rd330;
	ld.global.u32 	%r423, [%rd331];
	not.b32 	%r424, %r423;
	and.b32  	%r425, %r424, 1;
	cvt.u64.u32 	%rd332, %r425;
	add.s64 	%rd333, %rd329, %rd332;
	add.s32 	%r426, %r414, 1536;
	mul.wide.u32 	%rd334, %r426, 4;
	add.s64 	%rd335, %rd1, %rd334;
	ld.global.u32 	%r427, [%rd335];
	not.b32 	%r428, %r427;
	and.b32  	%r429, %r428, 1;
	cvt.u64.u32 	%rd336, %r429;
	add.s64 	%rd454, %rd333, %rd336;
	add.s32 	%r556, %r556, 2048;
$L__BB15_14:
	setp.eq.s32 	%p31, %r26, 0;
	@%p31 bra 	$L__BB15_17;
	add.s32 	%r560, %r556, %r565;
	neg.s32 	%r559, %r26;
$L__BB15_16:
	.pragma "nounroll";
	mul.wide.u32 	%rd337, %r560, 4;
	add.s64 	%rd338, %rd1, %rd337;
	ld.global.u32 	%r430, [%rd338];
	not.b32 	%r431, %r430;
	and.b32  	%r432, %r431, 1;
	cvt.u64.u32 	%rd339, %r432;
	add.s64 	%rd454, %rd454, %rd339;
	add.s32 	%r560, %r560, 512;
	add.s32 	%r559, %r559, 1;
	setp.ne.s32 	%p32, %r559, 0;
	@%p32 bra 	$L__BB15_16;
$L__BB15_17:
	setp.lt.u32 	%p33, %r6, 512;
	@%p33 bra 	$L__BB15_22;
	// begin inline asm
	mov.u32 %r496, %laneid;
	// end inline asm
	mov.b64 	{%r498, %r503}, %rd454;
	mov.b32 	%r504, 1;
	mov.b32 	%r545, 31;
	mov.b32 	%r546, -1;
	// begin inline asm
	shfl.sync.down.b32 %r497, %r498, %r504, %r545, %r546;
	// end inline asm
	// begin inline asm
	shfl.sync.down.b32 %r502, %r503, %r504, %r545, %r546;
	// end inline asm
	mov.b64 	%rd398, {%r497, %r502};
	setp.gt.s32 	%p57, %r496, 30;
	selp.b64 	%rd399, 0, %rd398, %p57;
	add.s64 	%rd400, %rd399, %rd454;
	mov.b64 	{%r508, %r513}, %rd400;
	mov.b32 	%r514, 2;
	// begin inline asm
	shfl.sync.down.b32 %r507, %r508, %r514, %r545, %r546;
	// end inline asm
	// begin inline asm
	shfl.sync.down.b32 %r512, %r513, %r514, %r545, %r546;
	// end inline asm
	mov.b64 	%rd401, {%r507, %r512};
	setp.gt.s32 	%p58, %r496, 29;
	selp.b64 	%rd402, 0, %rd401, %p58;
	add.s64 	%rd403, %rd402, %rd400;
	mov.b64 	{%r518, %r523}, %rd403;
	mov.b32 	%r524, 4;
	// begin inline asm
	shfl.sync.down.b32 %r517, %r518, %r524, %r545, %r546;
	// end inline asm
	// begin inline asm
	shfl.sync.down.b32 %r522, %r523, %r524, %r545, %r546;
	// end inline asm
	mov.b64 	%rd404, {%r517, %r522};
	setp.gt.s32 	%p59, %r496, 27;
	selp.b64 	%rd405, 0, %rd404, %p59;
	add.s64 	%rd406, %rd405, %rd403;
	mov.b64 	{%r528, %r533}, %rd406;
	mov.b32 	%r534, 8;
	// begin inline asm
	shfl.sync.down.b32 %r527, %r528, %r534, %r545, %r546;
	// end inline asm
	// begin inline asm
	shfl.sync.down.b32 %r532, %r533, %r534, %r545, %r546;
	// end inline asm
	mov.b64 	%rd407, {%r527, %r532};
	setp.gt.s32 	%p60, %r496, 23;
	selp.b64 	%rd408, 0, %rd407, %p60;
	add.s64 	%rd409, %rd408, %rd406;
	mov.b64 	{%r538, %r543}, %rd409;
	mov.b32 	%r544, 16;
	// begin inline asm
	shfl.sync.down.b32 %r537, %r538, %r544, %r545, %r546;
	// end inline asm
	// begin inline asm
	shfl.sync.down.b32 %r542, %r543, %r544, %r545, %r546;
	// end inline asm
	mov.b64 	%rd410, {%r537, %r542};
	setp.gt.s32 	%p61, %r496, 15;
	selp.b64 	%rd411, 0, %rd410, %p61;
	add.s64 	%rd465, %rd411, %rd409;
	setp.ne.s32 	%p62, %r496, 0;
	@%p62 bra 	$L__BB15_20;
	shr.u32 	%r547, %r7, 2;
	and.b32  	%r548, %r547, 248;
	mov.u32 	%r549, _ZZN3cub18CUB_300001_SM_10006detail6reduce18DeviceReduceKernelINS2_10policy_hubIljN4cuda3std3__44plusIlEEE10Policy1000EN6thrust24THRUST_300001_SM_1000_NS18transform_iteratorI12even_functorNSD_6detail15normal_iteratorINSD_10device_ptrIiEEEEllEEjS9_lNS7_10__identityEEEvT0_PT3_T1_NS0_13GridEvenShareISQ_EET2_T4_E12temp_storage;
	add.s32 	%r550, %r549, %r548;
	st.shared.u64 	[%r550+16], %rd465;
$L__BB15_20:
	bar.sync 	0;
	setp.ne.s32 	%p63, %r7, 0;
	@%p63 bra 	$L__BB15_48;
	ld.shared.u64 	%rd412, [_ZZN3cub18CUB_300001_SM_10006detail6reduce18DeviceReduceKernelINS2_10policy_hubIljN4cuda3std3__44plusIlEEE10Policy1000EN6thrust24THRUST_300001_SM_1000_NS18transform_iteratorI12even_functorNSD_6detail15normal_iteratorINSD_10device_ptrIiEEEEllEEjS9_lNS7_10__identityEEEvT0_PT3_T1_NS0_13GridEvenShareISQ_EET2_T4_E12temp_storage+24];
	add.s64 	%rd413, %rd412, %rd465;
	ld.shared.u64 	%rd414, [_ZZN3cub18CUB_300001_SM_10006detail6reduce18DeviceReduceKernelINS2_10policy_hubIljN4cuda3std3__44plusIlEEE10Policy1000EN6thrust24THRUST_300001_SM_1000_NS18transform_iteratorI12even_functorNSD_6detail15normal_iteratorINSD_10device_ptrIiEEEEllEEjS9_lNS7_10__identityEEEvT0_PT3_T1_NS0_13GridEvenShareISQ_EET2_T4_E12temp_storage+32];
	add.s64 	%rd415, %rd413, %rd414;
	ld.shared.u64 	%rd416, [_ZZN3cub18CUB_300001_SM_10006detail6reduce18DeviceReduceKernelINS2_10policy_hubIljN4cuda3std3__44plusIlEEE10Policy1000EN6thrust24THRUST_300001_SM_1000_NS18transform_iteratorI12even_functorNSD_6detail15normal_iteratorINSD_10device_ptrIiEEEEllEEjS9_lNS7_10__identityEEEvT0_PT3_T1_NS0_13GridEvenShareISQ_EET2_T4_E12temp_storage+40];
	add.s64 	%rd417, %rd415, %rd416;
	ld.shared.u64 	%rd418, [_ZZN3cub18CUB_300001_SM_10006detail6reduce18DeviceReduceKernelINS2_10policy_hubIljN4cuda3std3__44plusIlEEE10Policy1000EN6thrust24THRUST_300001_SM_1000_NS18transform_iteratorI12even_functorNSD_6detail15normal_iteratorINSD_10device_ptrIiEEEEllEEjS9_lNS7_10__identityEEEvT0_PT3_T1_NS0_13GridEvenShareISQ_EET2_T4_E12temp_storage+48];
	add.s64 	%rd419, %rd417, %rd418;
	ld.shared.u64 	%rd420, [_ZZN3cub18CUB_300001_SM_10006detail6reduce18DeviceReduceKernelINS2_10policy_hubIljN4cuda3std3__44plusIlEEE10Policy1000EN6thrust24THRUST_300001_SM_1000_NS18transform_iteratorI12even_functorNSD_6detail15normal_iteratorINSD_10device_ptrIiEEEEllEEjS9_lNS7_10__identityEEEvT0_PT3_T1_NS0_13GridEvenShareISQ_EET2_T4_E12temp_storage+56];
	add.s64 	%rd421, %rd419, %rd420;
	ld.shared.u64 	%rd422, [_ZZN3cub18CUB_300001_SM_10006detail6reduce18DeviceReduceKernelINS2_10policy_hubIljN4cuda3std3__44plusIlEEE10Policy1000EN6thrust24THRUST_300001_SM_1000_NS18transform_iteratorI12even_functorNSD_6detail15normal_iteratorINSD_10device_ptrIiEEEEllEEjS9_lNS7_10__identityEEEvT0_PT3_T1_NS0_13GridEvenShareISQ_EET2_T4_E12temp_storage+64];
	add.s64 	%rd423, %rd421, %rd422;
	ld.shared.u64 	%rd424, [_ZZN3cub18CUB_300001_SM_10006detail6reduce18DeviceReduceKernelINS2_10policy_hubIljN4cuda3std3__44plusIlEEE10Policy1000EN6thrust24THRUST_300001_SM_1000_NS18transform_iteratorI12even_functorNSD_6detail15normal_iteratorINSD_10device_ptrIiEEEEllEEjS9_lNS7_10__identityEEEvT0_PT3_T1_NS0_13GridEvenShareISQ_EET2_T4_E12temp_storage+72];
	add.s64 	%rd425, %rd423, %rd424;
	ld.shared.u64 	%rd426, [_ZZN3cub18CUB_300001_SM_10006detail6reduce18DeviceReduceKernelINS2_10policy_hubIljN4cuda3std3__44plusIlEEE10Policy1000EN6thrust24THRUST_300001_SM_1000_NS18transform_iteratorI12even_functorNSD_6detail15normal_iteratorINSD_10device_ptrIiEEEEllEEjS9_lNS7_10__identityEEEvT0_PT3_T1_NS0_13GridEvenShareISQ_EET2_T4_E12temp_storage+80];
	add.s64 	%rd427, %rd425, %rd426;
	ld.shared.u64 	%rd428, [_ZZN3cub18CUB_300001_SM_10006detail6reduce18DeviceReduceKernelINS2_10policy_hubIljN4cuda3std3__44plusIlEEE10Policy1000EN6thrust24THRUST_300001_SM_1000_NS18transform_iteratorI12even_functorNSD_6detail15normal_iteratorINSD_10device_ptrIiEEEEllEEjS9_lNS7_10__identityEEEvT0_PT3_T1_NS0_13GridEvenShareISQ_EET2_T4_E12temp_storage+88];
	add.s64 	%rd429, %rd427, %rd428;
	ld.shared.u64 	%rd430, [_ZZN3cub18CUB_300001_SM_10006detail6reduce18DeviceReduceKernelINS2_10policy_hubIljN4cuda3std3__44plusIlEEE10Policy1000EN6thrust24THRUST_300001_SM_1000_NS18transform_iteratorI12even_functorNSD_6detail15normal_iteratorINSD_10device_ptrIiEEEEllEEjS9_lNS7_10__identityEEEvT0_PT3_T1_NS0_13GridEvenShareISQ_EET2_T4_E12temp_storage+96];
	add.s64 	%rd431, %rd429, %rd430;
	ld.shared.u64 	%rd432, [_ZZN3cub18CUB_300001_SM_10006detail6reduce18DeviceReduceKernelINS2_10policy_hubIljN4cuda3std3__44plusIlEEE10Policy1000EN6thrust24THRUST_300001_SM_1000_NS18transform_iteratorI12even_functorNSD_6detail15normal_iteratorINSD_10device_ptrIiEEEEllEEjS9_lNS7_10__identityEEEvT0_PT3_T1_NS0_13GridEvenShareISQ_EET2_T4_E12temp_storage+104];
	add.s64 	%rd433, %rd431, %rd432;
	ld.shared.u64 	%rd434, [_ZZN3cub18CUB_300001_SM_10006detail6reduce18DeviceReduceKernelINS2_10policy_hubIljN4cuda3std3__44plusIlEEE10Policy1000EN6thrust24THRUST_300001_SM_1000_NS18transform_iteratorI12even_functorNSD_6detail15normal_iteratorINSD_10device_ptrIiEEEEllEEjS9_lNS7_10__identityEEEvT0_PT3_T1_NS0_13GridEvenShareISQ_EET2_T4_E12temp_storage+112];
	add.s64 	%rd435, %rd433, %rd434;
	ld.shared.u64 	%rd436, [_ZZN3cub18CUB_300001_SM_10006detail6reduce18DeviceReduceKernelINS2_10policy_hubIljN4cuda3std3__44plusIlEEE10Policy1000EN6thrust24THRUST_300001_SM_1000_NS18transform_iteratorI12even_functorNSD_6detail15normal_iteratorINSD_10device_ptrIiEEEEllEEjS9_lNS7_10__identityEEEvT0_PT3_T1_NS0_13GridEvenShareISQ_EET2_T4_E12temp_storage+120];
	add.s64 	%rd437, %rd435, %rd436;
	ld.shared.u64 	%rd438, [_ZZN3cub18CUB_300001_SM_10006detail6reduce18DeviceReduceKernelINS2_10policy_hubIljN4cuda3std3__44plusIlEEE10Policy1000EN6thrust24THRUST_300001_SM_1000_NS18transform_iteratorI12even_functorNSD_6detail15normal_iteratorINSD_10device_ptrIiEEEEllEEjS9_lNS7_10__identityEEEvT0_PT3_T1_NS0_13GridEvenShareISQ_EET2_T4_E12temp_storage+128];
	add.s64 	%rd439, %rd437, %rd438;
	ld.shared.u64 	%rd440, [_ZZN3cub18CUB_300001_SM_10006detail6reduce18DeviceReduceKernelINS2_10policy_hubIljN4cuda3std3__44plusIlEEE10Policy1000EN6thrust24THRUST_300001_SM_1000_NS18transform_iteratorI12even_functorNSD_6detail15normal_iteratorINSD_10device_ptrIiEEEEllEEjS9_lNS7_10__identityEEEvT0_PT3_T1_NS0_13GridEvenShareISQ_EET2_T4_E12temp_storage+136];
	add.s64 	%rd465, %rd439, %rd440;
	bra.uni 	$L__BB15_48;
$L__BB15_22:
	// begin inline asm
	mov.u32 %r433, %laneid;
	// end inline asm
	and.b32  	%r484, %r7, 992;
	add.s32 	%r485, %r484, 32;
	setp.gt.u32 	%p34, %r485, %r6;
	not.b32 	%r486, %r484;
	add.s32 	%r487, %r6, %r486;
	selp.b32 	%r482, %r487, 31, %p34;
	mov.b64 	{%r435, %r440}, %rd454;
	mov.b32 	%r441, 1;
	mov.b32 	%r483, -1;
	// begin inline asm
	shfl.sync.down.b32 %r434, %r435, %r441, %r482, %r483;
	// end inline asm
	// begin inline asm
	shfl.sync.down.b32 %r439, %r440, %r441, %r482, %r483;
	// end inline asm
	mov.b64 	%rd340, {%r434, %r439};
	setp.lt.s32 	%p35, %r433, %r482;
	selp.b64 	%rd341, %rd340, 0, %p35;
	add.s64 	%rd342, %rd341, %rd454;
	mov.b64 	{%r445, %r450}, %rd342;
	mov.b32 	%r451, 2;
	// begin inline asm
	shfl.sync.down.b32 %r444, %r445, %r451, %r482, %r483;
	// end inline asm
	// begin inline asm
	shfl.sync.down.b32 %r449, %r450, %r451, %r482, %r483;
	// end inline asm
	mov.b64 	%rd343, {%r444, %r449};
	add.s32 	%r488, %r433, 2;
	setp.gt.s32 	%p36, %r488, %r482;
	selp.b64 	%rd344, 0, %rd343, %p36;
	add.s64 	%rd345, %rd344, %rd342;
	mov.b64 	{%r455, %r460}, %rd345;
	mov.b32 	%r461, 4;
	// begin inline asm
	shfl.sync.down.b32 %r454, %r455, %r461, %r482, %r483;
	// end inline asm
	// begin inline asm
	shfl.sync.down.b32 %r459, %r460, %r461, %r482, %r483;
	// end inline asm
	mov.b64 	%rd346, {%r454, %r459};
	add.s32 	%r489, %r433, 4;
	setp.gt.s32 	%p37, %r489, %r482;
	selp.b64 	%rd347, 0, %rd346, %p37;
	add.s64 	%rd348, %rd347, %rd345;
	mov.b64 	{%r465, %r470}, %rd348;
	mov.b32 	%r471, 8;
	// begin inline asm
	shfl.sync.down.b32 %r464, %r465, %r471, %r482, %r483;
	// end inline asm
	// begin inline asm
	shfl.sync.down.b32 %r469, %r470, %r471, %r482, %r483;
	// end inline asm
	mov.b64 	%rd349, {%r464, %r469};
	add.s32 	%r490, %r433, 8;
	setp.gt.s32 	%p38, %r490, %r482;
	selp.b64 	%rd350, 0, %rd349, %p38;
	add.s64 	%rd351, %rd350, %rd348;
	mov.b64 	{%r475, %r480}, %rd351;
	mov.b32 	%r481, 16;
	// begin inline asm
	shfl.sync.down.b32 %r474, %r475, %r481, %r482, %r483;
	// end inline asm
	// begin inline asm
	shfl.sync.down.b32 %r479, %r480, %r481, %r482, %r483;
	// end inline asm
	mov.b64 	%rd352, {%r474, %r479};
	add.s32 	%r491, %r433, 16;
	setp.gt.s32 	%p39, %r491, %r482;
	selp.b64 	%rd353, 0, %rd352, %p39;
	add.s64 	%rd465, %rd353, %rd351;
	setp.ne.s32 	%p40, %r433, 0;
	@%p40 bra 	$L__BB15_24;
	shr.u32 	%r492, %r7, 2;
	and.b32  	%r493, %r492, 248;
	mov.u32 	%r494, _ZZN3cub18CUB_300001_SM_10006detail6reduce18DeviceReduceKernelINS2_10policy_hubIljN4cuda3std3__44plusIlEEE10Policy1000EN6thrust24THRUST_300001_SM_1000_NS18transform_iteratorI12even_functorNSD_6detail15normal_iteratorINSD_10device_ptrIiEEEEllEEjS9_lNS7_10__identityEEEvT0_PT3_T1_NS0_13GridEvenShareISQ_EET2_T4_E12temp_storage;
	add.s32 	%r495, %r494, %r493;
	st.shared.u64 	[%r495+16], %rd465;
$L__BB15_24:
	bar.sync 	0;
	setp.ne.s32 	%p41, %r7, 0;
	@%p41 bra 	$L__BB15_48;
	setp.gt.u32 	%p42, %r6, 32;
	ld.shared.u64 	%rd354, [_ZZN3cub18CUB_300001_SM_10006detail6reduce18DeviceReduceKernelINS2_10policy_hubIljN4cuda3std3__44plusIlEEE10Policy1000EN6thrust24THRUST_300001_SM_1000_NS18transform_iteratorI12even_functorNSD_6detail15normal_iteratorINSD_10device_ptrIiEEEEllEEjS9_lNS7_10__identityEEEvT0_PT3_T1_NS0_13GridEvenShareISQ_EET2_T4_E12temp_storage+24];
	selp.b64 	%rd355, %rd354, 0, %p42;
	add.s64 	%rd356, %rd355, %rd465;
	setp.gt.u32 	%p43, %r6, 64;
	ld.shared.u64 	%rd357, [_ZZN3cub18CUB_300001_SM_10006detail6reduce18DeviceReduceKernelINS2_10policy_hubIljN4cuda3std3__44plusIlEEE10Policy1000EN6thrust24THRUST_300001_SM_1000_NS18transform_iteratorI12even_functorNSD_6detail15normal_iteratorINSD_10device_ptrIiEEEEllEEjS9_lNS7_10__identityEEEvT0_PT3_T1_NS0_13GridEvenShareISQ_EET2_T4_E12temp_storage+32];
	selp.b64 	%rd358, %rd357, 0, %p43;
	add.s64 	%rd359, %rd356, %rd358;
	setp.gt.u32 	%p44, %r6, 96;
	ld.shared.u64 	%rd360, [_ZZN3cub18CUB_300001_SM_10006detail6reduce18DeviceReduceKernelINS2_10policy_hubIljN4cuda3std3__44plusIlEEE10Policy1000EN6thrust24THRUST_300001_SM_1000_NS18transform_iteratorI12even_functorNSD_6detail15normal_iteratorINSD_10device_ptrIiEEEEllEEjS9_lNS7_10__identityEEEvT0_PT3_T1_NS0_13GridEvenShareISQ_EET2_T4_E12temp_storage+40];
	selp.b64 	%rd361, %rd360, 0, %p44;
	add.s64 	%rd362, %rd359, %rd361;
	setp.gt.u32 	%p45, %r6, 128;
	ld.shared.u64 	%rd363, [_ZZN3cub18CUB_300001_SM_10006detail6reduce18DeviceReduceKernelINS2_10policy_hubIljN4cuda3std3__44plusIlEEE10Policy1000EN6thrust24THRUST_300001_SM_1000_NS18transform_iteratorI12even_functorNSD_6detail15normal_iteratorINSD_10device_ptrIiEEEEllEEjS9_lNS7_10__identityEEEvT0_PT3_T1_NS0_13GridEvenShareISQ_EET2_T4_E12temp_storage+48];
	selp.b64 	%rd364, %rd363, 0, %p45;
	add.s64 	%rd365, %rd362, %rd364;
	setp.gt.u32 	%p46, %r6, 160;
	ld.shared.u64 	%rd366, [_ZZN3cub18CUB_300001_SM_10006detail6reduce18DeviceReduceKernelINS2_10policy_hubIljN4cuda3std3__44plusIlEEE10Policy1000EN6thrust24THRUST_300001_SM_1000_NS18transform_iteratorI12even_functorNSD_6detail15normal_iteratorINSD_10device_ptrIiEEEEllEEjS9_lNS7_10__identityEEEvT0_PT3_T1_NS0_13GridEvenShareISQ_EET2_T4_E12temp_storage+56];
	selp.b64 	%rd367, %rd366, 0, %p46;
	add.s64 	%rd368, %rd365, %rd367;
	setp.gt.u32 	%p47, %r6, 192;
	ld.shared.u64 	%rd369, [_ZZN3cub18CUB_300001_SM_10006detail6reduce18DeviceReduceKernelINS2_10policy_hubIljN4cuda3std3__44plusIlEEE10Policy1000EN6thrust24THRUST_300001_SM_1000_NS18transform_iteratorI12even_functorNSD_6detail15normal_iteratorINSD_10device_ptrIiEEEEllEEjS9_lNS7_10__identityEEEvT0_PT3_T1_NS0_13GridEvenShareISQ_EET2_T4_E12temp_storage+64];
	selp.b64 	%rd370, %rd369, 0, %p47;
	add.s64 	%rd371, %rd368, %rd370;
	setp.gt.u32 	%p48, %r6, 224;
	ld.shared.u64 	%rd372, [_ZZN3cub18CUB_300001_SM_10006detail6reduce18DeviceReduceKernelINS2_10policy_hubIljN4cuda3std3__44plusIlEEE10Policy1000EN6thrust24THRUST_300001_SM_1000_NS18transform_iteratorI12even_functorNSD_6detail15normal_iteratorINSD_10device_ptrIiEEEEllEEjS9_lNS7_10__identityEEEvT0_PT3_T1_NS0_13GridEvenShareISQ_EET2_T4_E12temp_storage+72];
	selp.b64 	%rd373, %rd372, 0, %p48;
	add.s64 	%rd374, %rd371, %rd373;
	setp.gt.u32 	%p49, %r6, 256;
	ld.shared.u64 	%rd375, [_ZZN3cub18CUB_300001_SM_10006detail6reduce18DeviceReduceKernelINS2_10policy_hubIljN4cuda3std3__44plusIlEEE10Policy1000EN6thrust24THRUST_300001_SM_1000_NS18transform_iteratorI12even_functorNSD_6detail15normal_iteratorINSD_10device_ptrIiEEEEllEEjS9_lNS7_10__identityEEEvT0_PT3_T1_NS0_13GridEvenShareISQ_EET2_T4_E12temp_storage+80];
	selp.b64 	%rd376, %rd375, 0, %p49;
	add.s64 	%rd377, %rd374, %rd376;
	setp.gt.u32 	%p50, %r6, 288;
	ld.shared.u64 	%rd378, [_ZZN3cub18CUB_300001_SM_10006detail6reduce18DeviceReduceKernelINS2_10policy_hubIljN4cuda3std3__44plusIlEEE10Policy1000EN6thrust24THRUST_300001_SM_1000_NS18transform_iteratorI12even_functorNSD_6detail15normal_iteratorINSD_10device_ptrIiEEEEllEEjS9_lNS7_10__identityEEEvT0_PT3_T1_NS0_13GridEvenShareISQ_EET2_T4_E12temp_storage+88];
	selp.b64 	%rd379, %rd378, 0, %p50;
	add.s64 	%rd380, %rd377, %rd379;
	setp.gt.u32 	%p51, %r6, 320;
	ld.shared.u64 	%rd381, [_ZZN3cub18CUB_300001_SM_10006detail6reduce18DeviceReduceKernelINS2_10policy_hubIljN4cuda3std3__44plusIlEEE10Policy1000EN6thrust24THRUST_300001_SM_1000_NS18transform_iteratorI12even_functorNSD_6detail15normal_iteratorINSD_10device_ptrIiEEEEllEEjS9_lNS7_10__identityEEEvT0_PT3_T1_NS0_13GridEvenShareISQ_EET2_T4_E12temp_storage+96];
	selp.b64 	%rd382, %rd381, 0, %p51;
	add.s64 	%rd383, %rd380, %rd382;
	setp.gt.u32 	%p52, %r6, 352;
	ld.shared.u64 	%rd384, [_ZZN3cub18CUB_300001_SM_10006detail6reduce18DeviceReduceKernelINS2_10policy_hubIljN4cuda3std3__44plusIlEEE10Policy1000EN6thrust24THRUST_300001_SM_1000_NS18transform_iteratorI12even_functorNSD_6detail15normal_iteratorINSD_10device_ptrIiEEEEllEEjS9_lNS7_10__identityEEEvT0_PT3_T1_NS0_13GridEvenShareISQ_EET2_T4_E12temp_storage+104];
	selp.b64 	%rd385, %rd384, 0, %p52;
	add.s64 	%rd386, %rd383, %rd385;
	setp.gt.u32 	%p53, %r6, 384;
	ld.shared.u64 	%rd387, [_ZZN3cub18CUB_300001_SM_10006detail6reduce18DeviceReduceKernelINS2_10policy_hubIljN4cuda3std3__44plusIlEEE10Policy1000EN6thrust24THRUST_300001_SM_1000_NS18transform_iteratorI12even_functorNSD_6detail15normal_iteratorINSD_10device_ptrIiEEEEllEEjS9_lNS7_10__identityEEEvT0_PT3_T1_NS0_13GridEvenShareISQ_EET2_T4_E12temp_storage+112];
	selp.b64 	%rd388, %rd387, 0, %p53;
	add.s64 	%rd389, %rd386, %rd388;
	setp.gt.u32 	%p54, %r6, 416;
	ld.shared.u64 	%rd390, [_ZZN3cub18CUB_300001_SM_10006detail6reduce18DeviceReduceKernelINS2_10policy_hubIljN4cuda3std3__44plusIlEEE10Policy1000EN6thrust24THRUST_300001_SM_1000_NS18transform_iteratorI12even_functorNSD_6detail15normal_iteratorINSD_10device_ptrIiEEEEllEEjS9_lNS7_10__identityEEEvT0_PT3_T1_NS0_13GridEvenShareISQ_EET2_T4_E12temp_storage+120];
	selp.b64 	%rd391, %rd390, 0, %p54;
	add.s64 	%rd392, %rd389, %rd391;
	setp.gt.u32 	%p55, %r6, 448;
	ld.shared.u64 	%rd393, [_ZZN3cub18CUB_300001_SM_10006detail6reduce18DeviceReduceKernelINS2_10policy_hubIljN4cuda3std3__44plusIlEEE10Policy1000EN6thrust24THRUST_300001_SM_1000_NS18transform_iteratorI12even_functorNSD_6detail15normal_iteratorINSD_10device_ptrIiEEEEllEEjS9_lNS7_10__identityEEEvT0_PT3_T1_NS0_13GridEvenShareISQ_EET2_T4_E12temp_storage+128];
	selp.b64 	%rd394, %rd393, 0, %p55;
	add.s64 	%rd395, %rd392, %rd394;
	setp.gt.u32 	%p56, %r6, 480;
	ld.shared.u64 	%rd396, [_ZZN3cub18CUB_300001_SM_10006detail6reduce18DeviceReduceKernelINS2_10policy_hubIljN4cuda3std3__44plusIlEEE10Policy1000EN6thrust24THRUST_300001_SM_1000_NS18transform_iteratorI12even_functorNSD_6detail15normal_iteratorINSD_10device_ptrIiEEEEllEEjS9_lNS7_10__identityEEEvT0_PT3_T1_NS0_13GridEvenShareISQ_EET2_T4_E12temp_storage+136];
	selp.b64 	%rd397, %rd396, 0, %p56;
	add.s64 	%rd465, %rd395, %rd397;
	bra.uni 	$L__BB15_48;
$L__BB15_26:
	mov.u32 	%r35, %tid.x;
	add.s32 	%r72, %r565, %r35;
	mul.wide.u32 	%rd42, %r72, 4;
	add.s64 	%rd43, %rd1, %rd42;
	ld.global.u32 	%r73, [%rd43];
	not.b32 	%r74, %r73;
	and.b32  	%r75, %r74, 1;
	ld.global.u32 	%r76, [%rd43+2048];
	not.b32 	%r77, %r76;
	and.b32  	%r78, %r77, 1;
	ld.global.u32 	%r79, [%rd43+4096];
	not.b32 	%r80, %r79;
	and.b32  	%r81, %r80, 1;
	ld.global.u32 	%r82, [%rd43+6144];
	not.b32 	%r83, %r82;
	and.b32  	%r84, %r83, 1;
	ld.global.u32 	%r85, [%rd43+8192];
	not.b32 	%r86, %r85;
	and.b32  	%r87, %r86, 1;
	ld.global.u32 	%r88, [%rd43+10240];
	not.b32 	%r89, %r88;
	and.b32  	%r90, %r89, 1;
	ld.global.u32 	%r91, [%rd43+12288];
	not.b32 	%r92, %r91;
	and.b32  	%r93, %r92, 1;
	cvt.u64.u32 	%rd44, %r93;
	add.s32 	%r94, %r78, %r75;
	add.s32 	%r95, %r81, %r94;
	add.s32 	%r96, %r84, %r95;
	add.s32 	%r97, %r87, %r96;
	add.s32 	%r98, %r90, %r97;
	cvt.u64.u32 	%rd45, %r98;
	add.s64 	%rd464, %rd44, %rd45;
	setp.lt.u32 	%p2, %r6, %r4;
	@%p2 bra 	$L__BB15_44;
	add.s32 	%r36, %r4, %r565;
	not.b32 	%r100, %r35;
	add.s32 	%r101, %r100, %r1;
	sub.s32 	%r102, %r101, %r4;
	sub.s32 	%r562, %r102, %r565;
	add.s32 	%r103, %r36, %r35;
	add.s32 	%r561, %r103, 4096;
	mov.b32 	%r564, 0;
	cvt.u64.u32 	%rd47, %r35;
	mov.u32 	%r563, %r36;
$L__BB15_28:
	add.s32 	%r565, %r565, %r4;
	add.s32 	%r104, %r1, -3584;
	setp.gt.u32 	%p3, %r565, %r104;
	@%p3 bra 	$L__BB15_30;
	cvt.u64.u32 	%rd46, %r565;
	add.s64 	%rd48, %rd47, %rd46;
	shl.b64 	%rd49, %rd48, 2;
	add.s64 	%rd50, %rd1, %rd49;
	ld.global.u32 	%r105, [%rd50];
	not.b32 	%r106, %r105;
	and.b32  	%r107, %r106, 1;
	cvt.u64.u32 	%rd51, %r107;
	ld.global.u32 	%r108, [%rd50+2048];
	not.b32 	%r109, %r108;
	and.b32  	%r110, %r109, 1;
	cvt.u64.u32 	%rd52, %r110;
	ld.global.u32 	%r111, [%rd50+4096];
	not.b32 	%r112, %r111;
	and.b32  	%r113, %r112, 1;
	cvt.u64.u32 	%rd53, %r113;
	ld.global.u32 	%r114, [%rd50+6144];
	not.b32 	%r115, %r114;
	and.b32  	%r116, %r115, 1;
	cvt.u64.u32 	%rd54, %r116;
	ld.global.u32 	%r117, [%rd50+8192];
	not.b32 	%r118, %r117;
	and.b32  	%r119, %r118, 1;
	cvt.u64.u32 	%rd55, %r119;
	ld.global.u32 	%r120, [%rd50+10240];
	not.b32 	%r121, %r120;
	and.b32  	%r122, %r121, 1;
	cvt.u64.u32 	%rd56, %r122;
	ld.global.u32 	%r123, [%rd50+12288];
	not.b32 	%r124, %r123;
	and.b32  	%r125, %r124, 1;
	cvt.u64.u32 	%rd57, %r125;
	add.s64 	%rd58, %rd464, %rd51;
	add.s64 	%rd59, %rd58, %rd52;
	add.s64 	%rd60, %rd59, %rd53;
	add.s64 	%rd61, %rd60, %rd54;
	add.s64 	%rd62, %rd61, %rd55;
	add.s64 	%rd63, %rd62, %rd56;
	add.s64 	%rd464, %rd63, %rd57;
	sub.s32 	%r126, %r1, %r565;
	setp.lt.u32 	%p4, %r126, %r4;
	add.s32 	%r564, %r564, 1;
	add.s32 	%r563, %r563, %r4;
	sub.s32 	%r562, %r562, %r4;
	add.s32 	%r561, %r561, %r4;
	@%p4 bra 	$L__BB15_44;
	bra.uni 	$L__BB15_28;
$L__BB15_30:
	setp.le.u32 	%p5, %r1, %r565;
	sub.s32 	%r127, %r1, %r565;
	setp.ge.s32 	%p6, %r35, %r127;
	or.pred  	%p7, %p5, %p6;
	@%p7 bra 	$L__BB15_44;
	not.b32 	%r129, %r35;
	add.s32 	%r130, %r1, %r129;
	sub.s32 	%r131, %r130, %r36;
	mul.lo.s32 	%r132, %r2, %r564;
	mad.lo.s32 	%r133, %r132, -3584, %r131;
	shr.u32 	%r134, %r133, 9;
	add.s32 	%r49, %r134, 1;
	and.b32  	%r50, %r49, 15;
	setp.lt.u32 	%p8, %r133, 7680;
	mov.u32 	%r570, %r35;
	@%p8 bra 	$L__BB15_35;
	or.b32  	%r568, %r35, 4096;
	shr.u32 	%r135, %r562, 9;
	add.s32 	%r136, %r135, 1;
	and.b32  	%r137, %r136, 16777200;
	neg.s32 	%r566, %r137;
$L__BB15_33:
	.pragma "nounroll";
	add.s32 	%r138, %r561, -4096;
	mul.wide.u32 	%rd65, %r138, 4;
	add.s64 	%rd66, %rd1, %rd65;
	ld.global.u32 	%r139, [%rd66];
	not.b32 	%r140, %r139;
	and.b32  	%r141, %r140, 1;
	cvt.u64.u32 	%rd67, %r141;
	add.s64 	%rd68, %rd464, %rd67;
	add.s32 	%r142, %r561, -3584;
	mul.wide.u32 	%rd69, %r142, 4;
	add.s64 	%rd70, %rd1, %rd69;
	ld.global.u32 	%r143, [%rd70];
	not.b32 	%r144, %r143;
	and.b32  	%r145, %r144, 1;
	cvt.u64.u32 	%rd71, %r145;
	add.s64 	%rd72, %rd68, %rd71;
	add.s32 	%r146, %r561, -3072;
	mul.wide.u32 	%rd73, %r146, 4;
	add.s64 	%rd74, %rd1, %rd73;
	ld.global.u32 	%r147, [%rd74];
	not.b32 	%r148, %r147;
	and.b32  	%r149, %r148, 1;
	cvt.u64.u32 	%rd75, %r149;
	add.s64 	%rd76, %rd72, %rd75;
	add.s32 	%r150, %r561, -2560;
	mul.wide.u32 	%rd77, %r150, 4;
	add.s64 	%rd78, %rd1, %rd77;
	ld.global.u32 	%r151, [%rd78];
	not.b32 	%r152, %r151;
	and.b32  	%r153, %r152, 1;
	cvt.u64.u32 	%rd79, %r153;
	add.s64 	%rd80, %rd76, %rd79;
	add.s32 	%r154, %r561, -2048;
	mul.wide.u32 	%rd81, %r154, 4;
	add.s64 	%rd82, %rd1, %rd81;
	ld.global.u32 	%r155, [%rd82];
	not.b32 	%r156, %r155;
	and.b32  	%r157, %r156, 1;
	cvt.u64.u32 	%rd83, %r157;
	add.s64 	%rd84, %rd80, %rd83;
	add.s32 	%r158, %r561, -1536;
	mul.wide.u32 	%rd85, %r158, 4;
	add.s64 	%rd86, %rd1, %rd85;
	ld.global.u32 	%r159, [%rd86];
	not.b32 	%r160, %r159;
	and.b32  	%r161, %r160, 1;
	cvt.u64.u32 	%rd87, %r161;
	add.s64 	%rd88, %rd84, %rd87;
	add.s32 	%r162, %r561, -1024;
	mul.wide.u32 	%rd89, %r162, 4;
	add.s64 	%rd90, %rd1, %rd89;
	ld.global.u32 	%r163, [%rd90];
	not.b32 	%r164, %r163;
	and.b32  	%r165, %r164, 1;
	cvt.u64.u32 	%rd91, %r165;
	add.s64 	%rd92, %rd88, %rd91;
	add.s32 	%r166, %r561, 3584;
	add.s32 	%r167, %r561, -512;
	mul.wide.u32 	%rd93, %r167, 4;
	add.s64 	%rd94, %rd1, %rd93;
	ld.global.u32 	%r168, [%rd94];
	not.b32 	%r169, %r168;
	and.b32  	%r170, %r169, 1;
	cvt.u64.u32 	%rd95, %r170;
	add.s64 	%rd96, %rd92, %rd95;
	mul.wide.u32 	%rd97, %r561, 4;
	add.s64 	%rd98, %rd1, %rd97;
	ld.global.u32 	%r171, [%rd98];
	not.b32 	%r172, %r171;
	and.b32  	%r173, %r172, 1;
	cvt.u64.u32 	%rd99, %r173;
	add.s64 	%rd100, %rd96, %rd99;
	add.s32 	%r174, %r561, 512;
	mul.wide.u32 	%rd101, %r174, 4;
	add.s64 	%rd102, %rd1, %rd101;
	ld.global.u32 	%r175, [%rd102];
	not.b32 	%r176, %r175;
	and.b32  	%r177, %r176, 1;
	cvt.u64.u32 	%rd103, %r177;
	add.s64 	%rd104, %rd100, %rd103;
	add.s32 	%r178, %r561, 1024;
	mul.wide.u32 	%rd105, %r178, 4;
	add.s64 	%rd106, %rd1, %rd105;
	ld.global.u32 	%r179, [%rd106];
	not.b32 	%r180, %r179;
	and.b32  	%r181, %r180, 1;
	cvt.u64.u32 	%rd107, %r181;
	add.s64 	%rd108, %rd104, %rd107;
	add.s32 	%r182, %r561, 1536;
	mul.wide.u32 	%rd109, %r182, 4;
	add.s64 	%rd110, %rd1, %rd109;
	ld.global.u32 	%r183, [%rd110];
	not.b32 	%r184, %r183;
	and.b32  	%r185, %r184, 1;
	cvt.u64.u32 	%rd111, %r185;
	add.s64 	%rd112, %rd108, %rd111;
	add.s32 	%r186, %r561, 2048;
	mul.wide.u32 	%rd113, %r186, 4;
	add.s64 	%rd114, %rd1, %rd113;
	ld.global.u32 	%r187, [%rd114];
	not.b32 	%r188, %r187;
	and.b32  	%r189, %r188, 1;
	cvt.u64.u32 	%rd115, %r189;
	add.s64 	%rd116, %rd112, %rd115;
	add.s32 	%r190, %r561, 2560;
	mul.wide.u32 	%rd117, %r190, 4;
	add.s64 	%rd118, %rd1, %rd117;
	ld.global.u32 	%r191, [%rd118];
	not.b32 	%r192, %r191;
	and.b32  	%r193, %r192, 1;
	cvt.u64.u32 	%rd119, %r193;
	add.s64 	%rd120, %rd116, %rd119;
	add.s32 	%r194, %r561, 3072;
	mul.wide.u32 	%rd121, %r194, 4;
	add.s64 	%rd122, %rd1, %rd121;
	ld.global.u32 	%r195, [%rd122];
	not.b32 	%r196, %r195;
	and.b32  	%r197, %r196, 1;
	cvt.u64.u32 	%rd123, %r197;
	add.s64 	%rd124, %rd120, %rd123;
	mul.wide.u32 	%rd125, %r166, 4;
	add.s64 	%rd126, %rd1, %rd125;
	ld.global.u32 	%r198, [%rd126];
	not.b32 	%r199, %r198;
	and.b32  	%r200, %r199, 1;
	cvt.u64.u32 	%rd127, %r200;
	add.s64 	%rd464, %rd124, %rd127;
	add.s32 	%r568, %r568, 8192;
	add.s32 	%r561, %r561, 8192;
	add.s32 	%r566, %r566, 16;
	setp.ne.s32 	%p9, %r566, 0;
	@%p9 bra 	$L__BB15_33;
	add.s32 	%r570, %r568, -4096;
$L__BB15_35:
	setp.eq.s32 	%p10, %r50, 0;
	@%p10 bra 	$L__BB15_44;
	and.b32  	%r61, %r49, 7;
	setp.lt.u32 	%p11, %r50, 8;
	@%p11 bra 	$L__BB15_38;
	add.s32 	%r201, %r570, %r565;
	mul.wide.u32 	%rd129, %r201, 4;
	add.s64 	%rd130, %rd1, %rd129;
	ld.global.u32 	%r202, [%rd130];
	not.b32 	%r203, %r202;
	and.b32  	%r204, %r203, 1;
	cvt.u64.u32 	%rd131, %r204;
	add.s64 	%rd132, %rd464, %rd131;
	add.s32 	%r205, %r201, 512;
	mul.wide.u32 	%rd133, %r205, 4;
	add.s64 	%rd134, %rd1, %rd133;
	ld.global.u32 	%r206, [%rd134];
	not.b32 	%r207, %r206;
	and.b32  	%r208, %r207, 1;
	cvt.u64.u32 	%rd135, %r208;
	add.s64 	%rd136, %rd132, %rd135;
	add.s32 	%r209, %r201, 1024;
	mul.wide.u32 	%rd137, %r209, 4;
	add.s64 	%rd138, %rd1, %rd137;
	ld.global.u32 	%r210, [%rd138];
	not.b32 	%r211, %r210;
	and.b32  	%r212, %r211, 1;
	cvt.u64.u32 	%rd139, %r212;
	add.s64 	%rd140, %rd136, %rd139;
	add.s32 	%r213, %r201, 1536;
	mul.wide.u32 	%rd141, %r213, 4;
	add.s64 	%rd142, %rd1, %rd141;
	ld.global.u32 	%r214, [%rd142];
	not.b32 	%r215, %r214;
	and.b32  	%r216, %r215, 1;
	cvt.u64.u32 	%rd143, %r216;
	add.s64 	%rd144, %rd140, %rd143;
	add.s32 	%r217, %r201, 2048;
	mul.wide.u32 	%rd145, %r217, 4;
	add.s64 	%rd146, %rd1, %rd145;
	ld.global.u32 	%r218, [%rd146];
	not.b32 	%r219, %r218;
	and.b32  	%r220, %r219, 1;
	cvt.u64.u32 	%rd147, %r220;
	add.s64 	%rd148, %rd144, %rd147;
	add.s32 	%r221, %r201, 2560;
	mul.wide.u32 	%rd149, %r221, 4;
	add.s64 	%rd150, %rd1, %rd149;
	ld.global.u32 	%r222, [%rd150];
	not.b32 	%r223, %r222;
	and.b32  	%r224, %r223, 1;
	cvt.u64.u32 	%rd151, %r224;
	add.s64 	%rd152, %rd148, %rd151;
	add.s32 	%r225, %r201, 3072;
	mul.wide.u32 	%rd153, %r225, 4;
	add.s64 	%rd154, %rd1, %rd153;
	ld.global.u32 	%r226, [%rd154];
	not.b32 	%r227, %r226;
	and.b32  	%r228, %r227, 1;
	cvt.u64.u32 	%rd155, %r228;
	add.s64 	%rd156, %rd152, %rd155;
	add.s32 	%r229, %r201, 3584;
	mul.wide.u32 	%rd157, %r229, 4;
	add.s64 	%rd158, %rd1, %rd157;
	ld.global.u32 	%r230, [%rd158];
	not.b32 	%r231, %r230;
	and.b32  	%r232, %r231, 1;
	cvt.u64.u32 	%rd159, %r232;
	add.s64 	%rd464, %rd156, %rd159;
	add.s32 	%r570, %r570, 4096;
$L__BB15_38:
	setp.eq.s32 	%p12, %r61, 0;
	@%p12 bra 	$L__BB15_44;
	setp.lt.u32 	%p13, %r61, 4;
	@%p13 bra 	$L__BB15_41;
	add.s32 	%r233, %r570, %r565;
	mul.wide.u32 	%rd161, %r233, 4;
	add.s64 	%rd162, %rd1, %rd161;
	ld.global.u32 	%r234, [%rd162];
	not.b32 	%r235, %r234;
	and.b32  	%r236, %r235, 1;
	cvt.u64.u32 	%rd163, %r236;
	add.s64 	%rd164, %rd464, %rd163;
	add.s32 	%r237, %r233, 512;
	mul.wide.u32 	%rd165, %r237, 4;
	add.s64 	%rd166, %rd1, %rd165;
	ld.global.u32 	%r238, [%rd166];
	not.b32 	%r239, %r238;
	and.b32  	%r240, %r239, 1;
	cvt.u64.u32 	%rd167, %r240;
	add.s64 	%rd168, %rd164, %rd167;
	add.s32 	%r241, %r233, 1024;
	mul.wide.u32 	%rd169, %r241, 4;
	add.s64 	%rd170, %rd1, %rd169;
	ld.global.u32 	%r242, [%rd170];
	not.b32 	%r243, %r242;
	and.b32  	%r244, %r243, 1;
	cvt.u64.u32 	%rd171, %r244;
	add.s64 	%rd172, %rd168, %rd171;
	add.s32 	%r245, %r233, 1536;
	mul.wide.u32 	%rd173, %r245, 4;
	add.s64 	%rd174, %rd1, %rd173;
	ld.global.u32 	%r246, [%rd174];
	not.b32 	%r247, %r246;
	and.b32  	%r248, %r247, 1;
	cvt.u64.u32 	%rd175, %r248;
	add.s64 	%rd464, %rd172, %rd175;
	add.s32 	%r570, %r570, 2048;
$L__BB15_41:
	and.b32  	%r249, %r49, 3;
	setp.eq.s32 	%p14, %r249, 0;
	@%p14 bra 	$L__BB15_44;
	add.s32 	%r573, %r570, %r563;
	cvt.u16.u32 	%rs1, %r562;
	shr.u16 	%rs2, %rs1, 9;
	add.s16 	%rs3, %rs2, 1;
	cvt.u32.u16 	%r250, %rs3;
	and.b32  	%r251, %r250, 3;
	neg.s32 	%r572, %r251;
$L__BB15_43:
	.pragma "nounroll";
	mul.wide.u32 	%rd176, %r573, 4;
	add.s64 	%rd177, %rd1, %rd176;
	ld.global.u32 	%r252, [%rd177];
	not.b32 	%r253, %r252;
	and.b32  	%r254, %r253, 1;
	cvt.u64.u32 	%rd178, %r254;
	add.s64 	%rd464, %rd464, %rd178;
	add.s32 	%r573, %r573, 512;
	add.s32 	%r572, %r572, 1;
	setp.ne.s32 	%p15, %r572, 0;
	@%p15 bra 	$L__BB15_43;
$L__BB15_44:
	// begin inline asm
	mov.u32 %r255, %laneid;
	// end inline asm
	mov.b64 	{%r257, %r262}, %rd464;
	mov.b32 	%r263, 1;
	mov.b32 	%r304, 31;
	mov.b32 	%r305, -1;
	// begin inline asm
	shfl.sync.down.b32 %r256, %r257, %r263, %r304, %r305;
	// end inline asm
	// begin inline asm
	shfl.sync.down.b32 %r261, %r262, %r263, %r304, %r305;
	// end inline asm
	mov.b64 	%rd179, {%r256, %r261};
	setp.gt.s32 	%p16, %r255, 30;
	selp.b64 	%rd180, 0, %rd179, %p16;
	add.s64 	%rd181, %rd180, %rd464;
	mov.b64 	{%r267, %r272}, %rd181;
	mov.b32 	%r273, 2;
	// begin inline asm
	shfl.sync.down.b32 %r266, %r267, %r273, %r304, %r305;
	// end inline asm
	// begin inline asm
	shfl.sync.down.b32 %r271, %r272, %r273, %r304, %r305;
	// end inline asm
	mov.b64 	%rd182, {%r266, %r271};
	setp.gt.s32 	%p17, %r255, 29;
	selp.b64 	%rd183, 0, %rd182, %p17;
	add.s64 	%rd184, %rd183, %rd181;
	mov.b64 	{%r277, %r282}, %rd184;
	mov.b32 	%r283, 4;
	// begin inline asm
	shfl.sync.down.b32 %r276, %r277, %r283, %r304, %r305;
	// end inline asm
	// begin inline asm
	shfl.sync.down.b32 %r281, %r282, %r283, %r304, %r305;
	// end inline asm
	mov.b64 	%rd185, {%r276, %r281};
	setp.gt.s32 	%p18, %r255, 27;
	selp.b64 	%rd186, 0, %rd185, %p18;
	add.s64 	%rd187, %rd186, %rd184;
	mov.b64 	{%r287, %r292}, %rd187;
	mov.b32 	%r293, 8;
	// begin inline asm
	shfl.sync.down.b32 %r286, %r287, %r293, %r304, %r305;
	// end inline asm
	// begin inline asm
	shfl.sync.down.b32 %r291, %r292, %r293, %r304, %r305;
	// end inline asm
	mov.b64 	%rd188, {%r286, %r291};
	setp.gt.s32 	%p19, %r255, 23;
	selp.b64 	%rd189, 0, %rd188, %p19;
	add.s64 	%rd190, %rd189, %rd187;
	mov.b64 	{%r297, %r302}, %rd190;
	mov.b32 	%r303, 16;
	// begin inline asm
	shfl.sync.down.b32 %r296, %r297, %r303, %r304, %r305;
	// end inline asm
	// begin inline asm
	shfl.sync.down.b32 %r301, %r302, %r303, %r304, %r305;
	// end inline asm
	mov.b64 	%rd191, {%r296, %r301};
	setp.gt.s32 	%p20, %r255, 15;
	selp.b64 	%rd192, 0, %rd191, %p20;
	add.s64 	%rd465, %rd192, %rd190;
	setp.ne.s32 	%p21, %r255, 0;
	@%p21 bra 	$L__BB15_46;
	shr.u32 	%r306, %r35, 2;
	and.b32  	%r307, %r306, 248;
	mov.u32 	%r308, _ZZN3cub18CUB_300001_SM_10006detail6reduce18DeviceReduceKernelINS2_10policy_hubIljN4cuda3std3__44plusIlEEE10Policy1000EN6thrust24THRUST_300001_SM_1000_NS18transform_iteratorI12even_functorNSD_6detail15normal_iteratorINSD_10device_ptrIiEEEEllEEjS9_lNS7_10__identityEEEvT0_PT3_T1_NS0_13GridEvenShareISQ_EET2_T4_E12temp_storage;
	add.s32 	%r309, %r308, %r307;
	st.shared.u64 	[%r309+16], %rd465;
$L__BB15_46:
	bar.sync 	0;
	setp.ne.s32 	%p22, %r35, 0;
	@%p22 bra 	$L__BB15_48;
	ld.shared.u64 	%rd193, [_ZZN3cub18CUB_300001_SM_10006detail6reduce18DeviceReduceKernelINS2_10policy_hubIljN4cuda3std3__44plusIlEEE10Policy1000EN6thrust24THRUST_300001_SM_1000_NS18transform_iteratorI12even_functorNSD_6detail15normal_iteratorINSD_10device_ptrIiEEEEllEEjS9_lNS7_10__identityEEEvT0_PT3_T1_NS0_13GridEvenShareISQ_EET2_T4_E12temp_storage+24];
	add.s64 	%rd194, %rd193, %rd465;
	ld.shared.u64 	%rd195, [_ZZN3cub18CUB_300001_SM_10006detail6reduce18DeviceReduceKernelINS2_10policy_hubIljN4cuda3std3__44plusIlEEE10Policy1000EN6thrust24THRUST_300001_SM_1000_NS18transform_iteratorI12even_functorNSD_6detail15normal_iteratorINSD_10device_ptrIiEEEEllEEjS9_lNS7_10__identityEEEvT0_PT3_T1_NS0_13GridEvenShareISQ_EET2_T4_E12temp_storage+32];
	add.s64 	%rd196, %rd194, %rd195;
	ld.shared.u64 	%rd197, [_ZZN3cub18CUB_300001_SM_10006detail6reduce18DeviceReduceKernelINS2_10policy_hubIljN4cuda3std3__44plusIlEEE10Policy1000EN6thrust24THRUST_300001_SM_1000_NS18transform_iteratorI12even_functorNSD_6detail15normal_iteratorINSD_10device_ptrIiEEEEllEEjS9_lNS7_10__identityEEEvT0_PT3_T1_NS0_13GridEvenShareISQ_EET2_T4_E12temp_storage+40];
	add.s64 	%rd198, %rd196, %rd197;
	ld.shared.u64 	%rd199, [_ZZN3cub18CUB_300001_SM_10006detail6reduce18DeviceReduceKernelINS2_10policy_hubIljN4cuda3std3__44plusIlEEE10Policy1000EN6thrust24THRUST_300001_SM_1000_NS18transform_iteratorI12even_functorNSD_6detail15normal_iteratorINSD_10device_ptrIiEEEEllEEjS9_lNS7_10__identityEEEvT0_PT3_T1_NS0_13GridEvenShareISQ_EET2_T4_E12temp_storage+48];
	add.s64 	%rd200, %rd198, %rd199;
	ld.shared.u64 	%rd201, [_ZZN3cub18CUB_300001_SM_10006detail6reduce18DeviceReduceKernelINS2_10policy_hubIljN4cuda3std3__44plusIlEEE10Policy1000EN6thrust24THRUST_300001_SM_1000_NS18transform_iteratorI12even_functorNSD_6detail15normal_iteratorINSD_10device_ptrIiEEEEllEEjS9_lNS7_10__identityEEEvT0_PT3_T1_NS0_13GridEvenShareISQ_EET2_T4_E12temp_storage+56];
	add.s64 	%rd202, %rd200, %rd201;
	ld.shared.u64 	%rd203, [_ZZN3cub18CUB_300001_SM_10006detail6reduce18DeviceReduceKernelINS2_10policy_hubIljN4cuda3std3__44plusIlEEE10Policy1000EN6thrust24THRUST_300001_SM_1000_NS18transform_iteratorI12even_functorNSD_6detail15normal_iteratorINSD_10device_ptrIiEEEEllEEjS9_lNS7_10__identityEEEvT0_PT3_T1_NS0_13GridEvenShareISQ_EET2_T4_E12temp_storage+64];
	add.s64 	%rd204, %rd202, %rd203;
	ld.shared.u64 	%rd205, [_ZZN3cub18CUB_300001_SM_10006detail6reduce18DeviceReduceKernelINS2_10policy_hubIljN4cuda3std3__44plusIlEEE10Policy1000EN6thrust24THRUST_300001_SM_1000_NS18transform_iteratorI12even_functorNSD_6detail15normal_iteratorINSD_10device_ptrIiEEEEllEEjS9_lNS7_10__identityEEEvT0_PT3_T1_NS0_13GridEvenShareISQ_EET2_T4_E12temp_storage+72];
	add.s64 	%rd206, %rd204, %rd205;
	ld.shared.u64 	%rd207, [_ZZN3cub18CUB_300001_SM_10006detail6reduce18DeviceReduceKernelINS2_10policy_hubIljN4cuda3std3__44plusIlEEE10Policy1000EN6thrust24THRUST_300001_SM_1000_NS18transform_iteratorI12even_functorNSD_6detail15normal_iteratorINSD_10device_ptrIiEEEEllEEjS9_lNS7_10__identityEEEvT0_PT3_T1_NS0_13GridEvenShareISQ_EET2_T4_E12temp_storage+80];
	add.s64 	%rd208, %rd206, %rd207;
	ld.shared.u64 	%rd209, [_ZZN3cub18CUB_300001_SM_10006detail6reduce18DeviceReduceKernelINS2_10policy_hubIljN4cuda3std3__44plusIlEEE10Policy1000EN6thrust24THRUST_300001_SM_1000_NS18transform_iteratorI12even_functorNSD_6detail15normal_iteratorINSD_10device_ptrIiEEEEllEEjS9_lNS7_10__identityEEEvT0_PT3_T1_NS0_13GridEvenShareISQ_EET2_T4_E12temp_storage+88];
	add.s64 	%rd210, %rd208, %rd209;
	ld.shared.u64 	%rd211, [_ZZN3cub18CUB_300001_SM_10006detail6reduce18DeviceReduceKernelINS2_10policy_hubIljN4cuda3std3__44plusIlEEE10Policy1000EN6thrust24THRUST_300001_SM_1000_NS18transform_iteratorI12even_functorNSD_6detail15normal_iteratorINSD_10device_ptrIiEEEEllEEjS9_lNS7_10__identityEEEvT0_PT3_T1_NS0_13GridEvenShareISQ_EET2_T4_E12temp_storage+96];
	add.s64 	%rd212, %rd210, %rd211;
	ld.shared.u64 	%rd213, [_ZZN3cub18CUB_300001_SM_10006detail6reduce18DeviceReduceKernelINS2_10policy_hubIljN4cuda3std3__44plusIlEEE10Policy1000EN6thrust24THRUST_300001_SM_1000_NS18transform_iteratorI12even_functorNSD_6detail15normal_iteratorINSD_10device_ptrIiEEEEllEEjS9_lNS7_10__identityEEEvT0_PT3_T1_NS0_13GridEvenShareISQ_EET2_T4_E12temp_storage+104];
	add.s64 	%rd214, %rd212, %rd213;
	ld.shared.u64 	%rd215, [_ZZN3cub18CUB_300001_SM_10006detail6reduce18DeviceReduceKernelINS2_10policy_hubIljN4cuda3std3__44plusIlEEE10Policy1000EN6thrust24THRUST_300001_SM_1000_NS18transform_iteratorI12even_functorNSD_6detail15normal_iteratorINSD_10device_ptrIiEEEEllEEjS9_lNS7_10__identityEEEvT0_PT3_T1_NS0_13GridEvenShareISQ_EET2_T4_E12temp_storage+112];
	add.s64 	%rd216, %rd214, %rd215;
	ld.shared.u64 	%rd217, [_ZZN3cub18CUB_300001_SM_10006detail6reduce18DeviceReduceKernelINS2_10policy_hubIljN4cuda3std3__44plusIlEEE10Policy1000EN6thrust24THRUST_300001_SM_1000_NS18transform_iteratorI12even_functorNSD_6detail15normal_iteratorINSD_10device_ptrIiEEEEllEEjS9_lNS7_10__identityEEEvT0_PT3_T1_NS0_13GridEvenShareISQ_EET2_T4_E12temp_storage+120];
	add.s64 	%rd218, %rd216, %rd217;
	ld.shared.u64 	%rd219, [_ZZN3cub18CUB_300001_SM_10006detail6reduce18DeviceReduceKernelINS2_10policy_hubIljN4cuda3std3__44plusIlEEE10Policy1000EN6thrust24THRUST_300001_SM_1000_NS18transform_iteratorI12even_functorNSD_6detail15normal_iteratorINSD_10device_ptrIiEEEEllEEjS9_lNS7_10__identityEEEvT0_PT3_T1_NS0_13GridEvenShareISQ_EET2_T4_E12temp_storage+128];
	add.s64 	%rd220, %rd218, %rd219;
	ld.shared.u64 	%rd221, [_ZZN3cub18CUB_300001_SM_10006detail6reduce18DeviceReduceKernelINS2_10policy_hubIljN4cuda3std3__44plusIlEEE10Policy1000EN6thrust24THRUST_300001_SM_1000_NS18transform_iteratorI12even_functorNSD_6detail15normal_iteratorINSD_10device_ptrIiEEEEllEEjS9_lNS7_10__identityEEEvT0_PT3_T1_NS0_13GridEvenShareISQ_EET2_T4_E12temp_storage+136];
	add.s64 	%rd465, %rd220, %rd221;
$L__BB15_48:
	mov.u32 	%r551, %tid.x;
	setp.ne.s32 	%p64, %r551, 0;
	@%p64 bra 	$L__BB15_50;
	ld.param.u64 	%rd444, [_ZN3cub18CUB_300001_SM_10006detail6reduce18DeviceReduceKernelINS2_10policy_hubIljN4cuda3std3__44plusIlEEE10Policy1000EN6thrust24THRUST_300001_SM_1000_NS18transform_iteratorI12even_functorNSD_6detail15normal_iteratorINSD_10device_ptrIiEEEEllEEjS9_lNS7_10__identityEEEvT0_PT3_T1_NS0_13GridEvenShareISQ_EET2_T4__param_1];
	cvta.to.global.u64 	%rd441, %rd444;
	mul.wide.u32 	%rd442, %r3, 8;
	add.s64 	%rd443, %rd441, %rd442;
	st.global.u64 	[%rd443], %rd465;
$L__BB15_50:
	ret;

}
	// .globl	_ZN3cub18CUB_300001_SM_10006detail6reduce28DeviceReduceSingleTileKernelINS2_10policy_hubIljN4cuda3std3__44plusIlEEE10Policy1000EPlSC_iS9_llNS7_10__identityEEEvT0_T1_T2_T3_T4_T6_
.visible .entry _ZN3cub18CUB_300001_SM_10006detail6reduce28DeviceReduceSingleTileKernelINS2_10policy_hubIljN4cuda3std3__44plusIlEEE10Policy1000EPlSC_iS9_llNS7_10__identityEEEvT0_T1_T2_T3_T4_T6_(
	.param .u64 .ptr .align 1 _ZN3cub18CUB_300001_SM_10006detail6reduce28DeviceReduceSingleTileKernelINS2_10policy_hubIljN4cuda3std3__44plusIlEEE10Policy1000EPlSC_iS9_llNS7_10__identityEEEvT0_T1_T2_T3_T4_T6__param_0,
	.param .u64 .ptr .align 1 _ZN3cub18CUB_300001_SM_10006detail6reduce28DeviceReduceSingleTileKernelINS2_10policy_hubIljN4cuda3std3__44plusIlEEE10Policy1000EPlSC_iS9_llNS7_10__identityEEEvT0_T1_T2_T3_T4_T6__param_1,
	.param .u32 _ZN3cub18CUB_300001_SM_10006detail6reduce28DeviceReduceSingleTileKernelINS2_10policy_hubIljN4cuda3std3__44plusIlEEE10Policy1000EPlSC_iS9_llNS7_10__identityEEEvT0_T1_T2_T3_T4_T6__param_2,
	.param .align 1 .b8 _ZN3cub18CUB_300001_SM_10006detail6reduce28DeviceReduceSingleTileKernelINS2_10policy_hubIljN4cuda3std3__44plusIlEEE10Policy1000EPlSC_iS9_llNS7_10__identityEEEvT0_T1_T2_T3_T4_T6__param_3[1],
	.param .u64 _ZN3cub18CUB_300001_SM_10006detail6reduce28DeviceReduceSingleTileKernelINS2_10policy_hubIljN4cuda3std3__44plusIlEEE10Policy1000EPlSC_iS9_llNS7_10__identityEEEvT0_T1_T2_T3_T4_T6__param_4,
	.param .align 1 .b8 _ZN3cub18CUB_300001_SM_10006detail6reduce28DeviceReduceSingleTileKernelINS2_10policy_hubIljN4cuda3std3__44plusIlEEE10Policy1000EPlSC_iS9_llNS7_10__identityEEEvT0_T1_T2_T3_T4_T6__param_5[1]
)
.maxntid 512
.minnctapersm 1
{
	.reg .pred 	%p<58>;
	.reg .b32 	%r<238>;
	.reg .b64 	%rd<281>;
	// demoted variable
	.shared .align 8 .b8 _ZZN3cub18CUB_300001_SM_10006detail6reduce28DeviceReduceSingleTileKernelINS2_10policy_hubIljN4cuda3std3__44plusIlEEE10Policy1000EPlSC_iS9_llNS7_10__identityEEEvT0_T1_T2_T3_T4_T6_E12temp_storage[152];
	ld.param.u64 	%rd35, [_ZN3cub18CUB_300001_SM_10006detail6reduce28DeviceReduceSingleTileKernelINS2_10policy_hubIljN4cuda3std3__44plusIlEEE10Policy1000EPlSC_iS9_llNS7_10__identityEEEvT0_T1_T2_T3_T4_T6__param_0];
	ld.param.u64 	%rd37, [_ZN3cub18CUB_300001_SM_10006detail6reduce28DeviceReduceSingleTileKernelINS2_10policy_hubIljN4cuda3std3__44plusIlEEE10Policy1000EPlSC_iS9_llNS7_10__identityEEEvT0_T1_T2_T3_T4_T6__param_1];
	ld.param.u32 	%r34, [_ZN3cub18CUB_300001_SM_10006detail6reduce28DeviceReduceSingleTileKernelINS2_10policy_hubIljN4cuda3std3__44plusIlEEE10Policy1000EPlSC_iS9_llNS7_10__identityEEEvT0_T1_T2_T3_T4_T6__param_2];
	ld.param.u64 	%rd36, [_ZN3cub18CUB_300001_SM_10006detail6reduce28DeviceReduceSingleTileKernelINS2_10policy_hubIljN4cuda3std3__44plusIlEEE10Policy1000EPlSC_iS9_llNS7_10__identityEEEvT0_T1_T2_T3_T4_T6__param_4];
	cvta.to.global.u64 	%rd1, %rd37;
	setp.ne.s32 	%p1, %r34, 0;
	@%p1 bra 	$L__BB16_3;
	mov.u32 	%r224, %tid.x;
	setp.ne.s32 	%p57, %r224, 0;
	@%p57 bra 	$L__BB16_39;
	st.global.u64 	[%rd1], %rd36;
	bra.uni 	$L__BB16_39;
$L__BB16_3:
	setp.gt.s32 	%p2, %r34, 3583;
	@%p2 bra 	$L__BB16_21;
	mov.u32 	%r1, %tid.x;
	setp.ge.s32 	%p19, %r1, %r34;
	mov.b64 	%rd271, 0;
	mov.u32 	%r228, %r1;
	@%p19 bra 	$L__BB16_6;
	mul.wide.u32 	%rd146, %r1, 8;
	add.s64 	%rd145, %rd35, %rd146;
	// begin inline asm
	ld.global.nc.u64 %rd271, [%rd145];
	// end inline asm
	add.s32 	%r228, %r1, 512;
$L__BB16_6:
	setp.ge.s32 	%p20, %r228, %r34;
	@%p20 bra 	$L__BB16_12;
	not.b32 	%r100, %r228;
	add.s32 	%r4, %r34, %r100;
	and.b32  	%r101, %r4, 1536;
	setp.eq.s32 	%p21, %r101, 1536;
	@%p21 bra 	$L__BB16_10;
	mul.wide.u32 	%rd148, %r228, 8;
	add.s64 	%rd266, %rd35, %rd148;
	shr.u32 	%r102, %r4, 9;
	add.s32 	%r103, %r102, 1;
	and.b32  	%r104, %r103, 3;
	neg.s32 	%r226, %r104;
$L__BB16_9:
	.pragma "nounroll";
	// begin inline asm
	ld.global.nc.u64 %rd149, [%rd266];
	// end inline asm
	add.s64 	%rd271, %rd149, %rd271;
	add.s32 	%r228, %r228, 512;
	add.s64 	%rd266, %rd266, 4096;
	add.s32 	%r226, %r226, 1;
	setp.ne.s32 	%p22, %r226, 0;
	@%p22 bra 	$L__BB16_9;
$L__BB16_10:
	setp.lt.u32 	%p23, %r4, 1536;
	@%p23 bra 	$L__BB16_12;
$L__BB16_11:
	mul.wide.s32 	%rd159, %r228, 8;
	add.s64 	%rd152, %rd35, %rd159;
	// begin inline asm
	ld.global.nc.u64 %rd151, [%rd152];
	// end inline asm
	add.s64 	%rd160, %rd151, %rd271;
	add.s64 	%rd154, %rd152, 4096;
	// begin inline asm
	ld.global.nc.u64 %rd153, [%rd154];
	// end inline asm
	add.s64 	%rd161, %rd153, %rd160;
	add.s64 	%rd156, %rd152, 8192;
	// begin inline asm
	ld.global.nc.u64 %rd155, [%rd156];
	// end inline asm
	add.s64 	%rd162, %rd155, %rd161;
	add.s64 	%rd158, %rd152, 12288;
	// begin inline asm
	ld.global.nc.u64 %rd157, [%rd158];
	// end inline asm
	add.s64 	%rd271, %rd157, %rd162;
	add.s32 	%r228, %r228, 2048;
	setp.lt.s32 	%p24, %r228, %r34;
	@%p24 bra 	$L__BB16_11;
$L__BB16_12:
	setp.lt.s32 	%p25, %r34, 512;
	@%p25 bra 	$L__BB16_17;
	// begin inline asm
	mov.u32 %r168, %laneid;
	// end inline asm
	mov.b64 	{%r170, %r175}, %rd271;
	mov.b32 	%r176, 1;
	mov.b32 	%r217, 31;
	mov.b32 	%r218, -1;
	// begin inline asm
	shfl.sync.down.b32 %r169, %r170, %r176, %r217, %r218;
	// end inline asm
	// begin inline asm
	shfl.sync.down.b32 %r174, %r175, %r176, %r217, %r218;
	// end inline asm
	mov.b64 	%rd221, {%r169, %r174};
	setp.gt.s32 	%p49, %r168, 30;
	selp.b64 	%rd222, 0, %rd221, %p49;
	add.s64 	%rd223, %rd222, %rd271;
	mov.b64 	{%r180, %r185}, %rd223;
	mov.b32 	%r186, 2;
	// begin inline asm
	shfl.sync.down.b32 %r179, %r180, %r186, %r217, %r218;
	// end inline asm
	// begin inline asm
	shfl.sync.down.b32 %r184, %r185, %r186, %r217, %r218;
	// end inline asm
	mov.b64 	%rd224, {%r179, %r184};
	setp.gt.s32 	%p50, %r168, 29;
	selp.b64 	%rd225, 0, %rd224, %p50;
	add.s64 	%rd226, %rd225, %rd223;
	mov.b64 	{%r190, %r195}, %rd226;
	mov.b32 	%r196, 4;
	// begin inline asm
	shfl.sync.down.b32 %r189, %r190, %r196, %r217, %r218;
	// end inline asm
	// begin inline asm
	shfl.sync.down.b32 %r194, %r195, %r196, %r217, %r218;
	// end inline asm
	mov.b64 	%rd227, {%r189, %r194};
	setp.gt.s32 	%p51, %r168, 27;
	selp.b64 	%rd228, 0, %rd227, %p51;
	add.s64 	%rd229, %rd228, %rd226;
	mov.b64 	{%r200, %r205}, %rd229;
	mov.b32 	%r206, 8;
	// begin inline asm
	shfl.sync.down.b32 %r199, %r200, %r206, %r217, %r218;
	// end inline asm
	// begin inline asm
	shfl.sync.down.b32 %r204, %r205, %r206, %r217, %r218;
	// end inline asm
	mov.b64 	%rd230, {%r199, %r204};
	setp.gt.s32 	%p52, %r168, 23;
	selp.b64 	%rd231, 0, %rd230, %p52;
	add.s64 	%rd232, %rd231, %rd229;
	mov.b64 	{%r210, %r215}, %rd232;
	mov.b32 	%r216, 16;
	// begin inline asm
	shfl.sync.down.b32 %r209, %r210, %r216, %r217, %r218;
	// end inline asm
	// begin inline asm
	shfl.sync.down.b32 %r214, %r215, %r216, %r217, %r218;
	// end inline asm
	mov.b64 	%rd233, {%r209, %r214};
	setp.gt.s32 	%p53, %r168, 15;
	selp.b64 	%rd234, 0, %rd233, %p53;
	add.s64 	%rd280, %rd234, %rd232;
	setp.ne.s32 	%p54, %r168, 0;
	@%p54 bra 	$L__BB16_15;
	shr.u32 	%r219, %r1, 2;
	and.b32  	%r220, %r219, 248;
	mov.u32 	%r221, _ZZN3cub18CUB_300001_SM_10006detail6reduce28DeviceReduceSingleTileKernelINS2_10policy_hubIljN4cuda3std3__44plusIlEEE10Policy1000EPlSC_iS9_llNS7_10__identityEEEvT0_T1_T2_T3_T4_T6_E12temp_storage;
	add.s32 	%r222, %r221, %r220;
	st.shared.u64 	[%r222+16], %rd280;
$L__BB16_15:
	bar.sync 	0;
	setp.ne.s32 	%p55, %r1, 0;
	@%p55 bra 	$L__BB16_37;
	ld.shared.u64 	%rd235, [_ZZN3cub18CUB_300001_SM_10006detail6reduce28DeviceReduceSingleTileKernelINS2_10policy_hubIljN4cuda3std3__44plusIlEEE10Policy1000EPlSC_iS9_llNS7_10__identityEEEvT0_T1_T2_T3_T4_T6_E12temp_storage+24];
	add.s64 	%rd236, %rd235, %rd280;
	ld.shared.u64 	%rd237, [_ZZN3cub18CUB_300001_SM_10006detail6reduce28DeviceReduceSingleTileKernelINS2_10policy_hubIljN4cuda3std3__44plusIlEEE10Policy1000EPlSC_iS9_llNS7_10__identityEEEvT0_T1_T2_T3_T4_T6_E12temp_storage+32];
	add.s64 	%rd238, %rd236, %rd237;
	ld.shared.u64 	%rd239, [_ZZN3cub18CUB_300001_SM_10006detail6reduce28DeviceReduceSingleTileKernelINS2_10policy_hubIljN4cuda3std3__44plusIlEEE10Policy1000EPlSC_iS9_llNS7_10__identityEEEvT0_T1_T2_T3_T4_T6_E12temp_storage+40];
	add.s64 	%rd240, %rd238, %rd239;
	ld.shared.u64 	%rd241, [_ZZN3cub18CUB_300001_SM_10006detail6reduce28DeviceReduceSingleTileKernelINS2_10policy_hubIljN4cuda3std3__44plusIlEEE10Policy1000EPlSC_iS9_llNS7_10__identityEEEvT0_T1_T2_T3_T4_T6_E12temp_storage+48];
	add.s64 	%rd242, %rd240, %rd241;
	ld.shared.u64 	%rd243, [_ZZN3cub18CUB_300001_SM_10006detail6reduce28DeviceReduceSingleTileKernelINS2_10policy_hubIljN4cuda3std3__44plusIlEEE10Policy1000EPlSC_iS9_llNS7_10__identityEEEvT0_T1_T2_T3_T4_T6_E12temp_storage+56];
	add.s64 	%rd244, %rd242, %rd243;
	ld.shared.u64 	%rd245, [_ZZN3cub18CUB_300001_SM_10006detail6reduce28DeviceReduceSingleTileKernelINS2_10policy_hubIljN4cuda3std3__44plusIlEEE10Policy1000EPlSC_iS9_llNS7_10__identityEEEvT0_T1_T2_T3_T4_T6_E12temp_storage+64];
	add.s64 	%rd246, %rd244, %rd245;
	ld.shared.u64 	%rd247, [_ZZN3cub18CUB_300001_SM_10006detail6reduce28DeviceReduceSingleTileKernelINS2_10policy_hubIljN4cuda3std3__44plusIlEEE10Policy1000EPlSC_iS9_llNS7_10__identityEEEvT0_T1_T2_T3_T4_T6_E12temp_storage+72];
	add.s64 	%rd248, %rd246, %rd247;
	ld.shared.u64 	%rd249, [_ZZN3cub18CUB_300001_SM_10006detail6reduce28DeviceReduceSingleTileKernelINS2_10policy_hubIljN4cuda3std3__44plusIlEEE10Policy1000EPlSC_iS9_llNS7_10__identityEEEvT0_T1_T2_T3_T4_T6_E12temp_storage+80];
	add.s64 	%rd250, %rd248, %rd249;
	ld.shared.u64 	%rd251, [_ZZN3cub18CUB_300001_SM_10006detail6reduce28DeviceReduceSingleTileKernelINS2_10policy_hubIljN4cuda3std3__44plusIlEEE10Policy1000EPlSC_iS9_llNS7_10__identityEEEvT0_T1_T2_T3_T4_T6_E12temp_storage+88];
	add.s64 	%rd252, %rd250, %rd251;
	ld.shared.u64 	%rd253, [_ZZN3cub18CUB_300001_SM_10006detail6reduce28DeviceReduceSingleTileKernelINS2_10policy_hubIljN4cuda3std3__44plusIlEEE10Policy1000EPlSC_iS9_llNS7_10__identityEEEvT0_T1_T2_T3_T4_T6_E12temp_storage+96];
	add.s64 	%rd254, %rd252, %rd253;
	ld.shared.u64 	%rd255, [_ZZN3cub18CUB_300001_SM_10006detail6reduce28DeviceReduceSingleTileKernelINS2_10policy_hubIljN4cuda3std3__44plusIlEEE10Policy1000EPlSC_iS9_llNS7_10__identityEEEvT0_T1_T2_T3_T4_T6_E12temp_storage+104];
	add.s64 	%rd256, %rd254, %rd255;
	ld.shared.u64 	%rd257, [_ZZN3cub18CUB_300001_SM_10006detail6reduce28DeviceReduceSingleTileKernelINS2_10policy_hubIljN4cuda3std3__44plusIlEEE10Policy1000EPlSC_iS9_llNS7_10__identityEEEvT0_T1_T2_T3_T4_T6_E12temp_storage+112];
	add.s64 	%rd258, %rd256, %rd257;
	ld.shared.u64 	%rd259, [_ZZN3cub18CUB_300001_SM_10006detail6reduce28DeviceReduceSingleTileKernelINS2_10policy_hubIljN4cuda3std3__44plusIlEEE10Policy1000EPlSC_iS9_llNS7_10__identityEEEvT0_T1_T2_T3_T4_T6_E12temp_storage+120];
	add.s64 	%rd260, %rd258, %rd259;
	ld.shared.u64 	%rd261, [_ZZN3cub18CUB_300001_SM_10006detail6reduce28DeviceReduceSingleTileKernelINS2_10policy_hubIljN4cuda3std3__44plusIlEEE10Policy1000EPlSC_iS9_llNS7_10__identityEEEvT0_T1_T2_T3_T4_T6_E12temp_storage+128];
	add.s64 	%rd262, %rd260, %rd261;
	ld.shared.u64 	%rd263, [_ZZN3cub18CUB_300001_SM_10006detail6reduce28DeviceReduceSingleTileKernelINS2_10policy_hubIljN4cuda3std3__44plusIlEEE10Policy1000EPlSC_iS9_llNS7_10__identityEEEvT0_T1_T2_T3_T4_T6_E12temp_storage+136];
	add.s64 	%rd280, %rd262, %rd263;
	bra.uni 	$L__BB16_37;
$L__BB16_17:
	// begin inline asm
	mov.u32 %r105, %laneid;
	// end inline asm
	and.b32  	%r156, %r1, 992;
	add.s32 	%r157, %r156, 32;
	setp.gt.s32 	%p26, %r157, %r34;
	not.b32 	%r158, %r156;
	add.s32 	%r159, %r34, %r158;
	selp.b32 	%r154, %r159, 31, %p26;
	mov.b64 	{%r107, %r112}, %rd271;
	mov.b32 	%r113, 1;
	mov.b32 	%r155, -1;
	// begin inline asm
	shfl.sync.down.b32 %r106, %r107, %r113, %r154, %r155;
	// end inline asm
	// begin inline asm
	shfl.sync.down.b32 %r111, %r112, %r113, %r154, %r155;
	// end inline asm
	mov.b64 	%rd163, {%r106, %r111};
	setp.lt.s32 	%p27, %r105, %r154;
	selp.b64 	%rd164, %rd163, 0, %p27;
	add.s64 	%rd165, %rd164, %rd271;
	mov.b64 	{%r117, %r122}, %rd165;
	mov.b32 	%r123, 2;
	// begin inline asm
	shfl.sync.down.b32 %r116, %r117, %r123, %r154, %r155;
	// end inline asm
	// begin inline asm
	shfl.sync.down.b32 %r121, %r122, %r123, %r154, %r155;
	// end inline asm
	mov.b64 	%rd166, {%r116, %r121};
	add.s32 	%r160, %r105, 2;
	setp.gt.s32 	%p28, %r160, %r154;
	selp.b64 	%rd167, 0, %rd166, %p28;
	add.s64 	%rd168, %rd167, %rd165;
	mov.b64 	{%r127, %r132}, %rd168;
	mov.b32 	%r133, 4;
	// begin inline asm
	shfl.sync.down.b32 %r126, %r127, %r133, %r154, %r155;
	// end inline asm
	// begin inline asm
	shfl.sync.down.b32 %r131, %r132, %r133, %r154, %r155;
	// end inline asm
	mov.b64 	%rd169, {%r126, %r131};
	add.s32 	%r161, %r105, 4;
	setp.gt.s32 	%p29, %r161, %r154;
	selp.b64 	%rd170, 0, %rd169, %p29;
	add.s64 	%rd171, %rd170, %rd168;
	mov.b64 	{%r137, %r142}, %rd171;
	mov.b32 	%r143, 8;
	// begin inline asm
	shfl.sync.down.b32 %r136, %r137, %r143, %r154, %r155;
	// end inline asm
	// begin inline asm
	shfl.sync.down.b32 %r141, %r142, %r143, %r154, %r155;
	// end inline asm
	mov.b64 	%rd172, {%r136, %r141};
	add.s32 	%r162, %r105, 8;
	setp.gt.s32 	%p30, %r162, %r154;
	selp.b64 	%rd173, 0, %rd172, %p30;
	add.s64 	%rd174, %rd173, %rd171;
	mov.b64 	{%r147, %r152}, %rd174;
	mov.b32 	%r153, 16;
	// begin inline asm
	shfl.sync.down.b32 %r146, %r147, %r153, %r154, %r155;
	// end inline asm
	// begin inline asm
	shfl.sync.down.b32 %r151, %r152, %r153, %r154, %r155;
	// end inline asm
	mov.b64 	%rd175, {%r146, %r151};
	add.s32 	%r163, %r105, 16;
	setp.gt.s32 	%p31, %r163, %r154;
	selp.b64 	%rd176, 0, %rd175, %p31;
	add.s64 	%rd280, %rd176, %rd174;
	setp.ne.s32 	%p32, %r105, 0;
	@%p32 bra 	$L__BB16_19;
	shr.u32 	%r164, %r1, 2;
	and.b32  	%r165, %r164, 248;
	mov.u32 	%r166, _ZZN3cub18CUB_300001_SM_10006detail6reduce28DeviceReduceSingleTileKernelINS2_10policy_hubIljN4cuda3std3__44plusIlEEE10Policy1000EPlSC_iS9_llNS7_10__identityEEEvT0_T1_T2_T3_T4_T6_E12temp_storage;
	add.s32 	%r167, %r166, %r165;
	st.shared.u64 	[%r167+16], %rd280;
$L__BB16_19:
	bar.sync 	0;
	setp.ne.s32 	%p33, %r1, 0;
	@%p33 bra 	$L__BB16_37;
	setp.gt.s32 	%p34, %r34, 32;
	ld.shared.u64 	%rd177, [_ZZN3cub18CUB_300001_SM_10006detail6reduce28DeviceReduceSingleTileKernelINS2_10policy_hubIljN4cuda3std3__44plusIlEEE10Policy1000EPlSC_iS9_llNS7_10__identityEEEvT0_T1_T2_T3_T4_T6_E12temp_storage+24];
	selp.b64 	%rd178, %rd177, 0, %p34;
	add.s64 	%rd179, %rd178, %rd280;
	setp.gt.s32 	%p35, %r34, 64;
	ld.shared.u64 	%rd180, [_ZZN3cub18CUB_300001_SM_10006detail6reduce28DeviceReduceSingleTileKernelINS2_10policy_hubIljN4cuda3std3__44plusIlEEE10Policy1000EPlSC_iS9_llNS7_10__identityEEEvT0_T1_T2_T3_T4_T6_E12temp_storage+32];
	selp.b64 	%rd181, %rd180, 0, %p35;
	add.s64 	%rd182, %rd179, %rd181;
	setp.gt.s32 	%p36, %r34, 96;
	ld.shared.u64 	%rd183, [_ZZN3cub18CUB_300001_SM_10006detail6reduce28DeviceReduceSingleTileKernelINS2_10policy_hubIljN4cuda3std3__44plusIlEEE10Policy1000EPlSC_iS9_llNS7_10__identityEEEvT0_T1_T2_T3_T4_T6_E12temp_storage+40];
	selp.b64 	%rd184, %rd183, 0, %p36;
	add.s64 	%rd185, %rd182, %rd184;
	setp.gt.s32 	%p37, %r34, 128;
	ld.shared.u64 	%rd186, [_ZZN3cub18CUB_300001_SM_10006detail6reduce28DeviceReduceSingleTileKernelINS2_10policy_hubIljN4cuda3std3__44plusIlEEE10Policy1000EPlSC_iS9_llNS7_10__identityEEEvT0_T1_T2_T3_T4_T6_E12temp_storage+48];
	selp.b64 	%rd187, %rd186, 0, %p37;
	add.s64 	%rd188, %rd185, %rd187;
	setp.gt.s32 	%p38, %r34, 160;
	ld.shared.u64 	%rd189, [_ZZN3cub18CUB_300001_SM_10006detail6reduce28DeviceReduceSingleTileKernelINS2_10policy_hubIljN4cuda3std3__44plusIlEEE10Policy1000EPlSC_iS9_llNS7_10__identityEEEvT0_T1_T2_T3_T4_T6_E12temp_storage+56];
	selp.b64 	%rd190, %rd189, 0, %p38;
	add.s64 	%rd191, %rd188, %rd190;
	setp.gt.s32 	%p39, %r34, 192;
	ld.shared.u64 	%rd192, [_ZZN3cub18CUB_300001_SM_10006detail6reduce28DeviceReduceSingleTileKernelINS2_10policy_hubIljN4cuda3std3__44plusIlEEE10Policy1000EPlSC_iS9_llNS7_10__identityEEEvT0_T1_T2_T3_T4_T6_E12temp_storage+64];
	selp.b64 	%rd193, %rd192, 0, %p39;
	add.s64 	%rd194, %rd191, %rd193;
	setp.gt.s32 	%p40, %r34, 224;
	ld.shared.u64 	%rd195, [_ZZN3cub18CUB_300001_SM_10006detail6reduce28DeviceReduceSingleTileKernelINS2_10policy_hubIljN4cuda3std3__44plusIlEEE10Policy1000EPlSC_iS9_llNS7_10__identityEEEvT0_T1_T2_T3_T4_T6_E12temp_storage+72];
	selp.b64 	%rd196, %rd195, 0, %p40;
	add.s64 	%rd197, %rd194, %rd196;
	setp.gt.s32 	%p41, %r34, 256;
	ld.shared.u64 	%rd198, [_ZZN3cub18CUB_300001_SM_10006detail6reduce28DeviceReduceSingleTileKernelINS2_10policy_hubIljN4cuda3std3__44plusIlEEE10Policy1000EPlSC_iS9_llNS7_10__identityEEEvT0_T1_T2_T3_T4_T6_E12temp_storage+80];
	selp.b64 	%rd199, %rd198, 0, %p41;
	add.s64 	%rd200, %rd197, %rd199;
	setp.gt.s32 	%p42, %r34, 288;
	ld.shared.u64 	%rd201, [_ZZN3cub18CUB_300001_SM_10006detail6reduce28DeviceReduceSingleTileKernelINS2_10policy_hubIljN4cuda3std3__44plusIlEEE10Policy1000EPlSC_iS9_llNS7_10__identityEEEvT0_T1_T2_T3_T4_T6_E12temp_storage+88];
	selp.b64 	%rd202, %rd201, 0, %p42;
	add.s64 	%rd203, %rd200, %rd202;
	setp.gt.s32 	%p43, %r34, 320;
	ld.shared.u64 	%rd204, [_ZZN3cub18CUB_300001_SM_10006detail6reduce28DeviceReduceSingleTileKernelINS2_10policy_hubIljN4cuda3std3__44plusIlEEE10Policy1000EPlSC_iS9_llNS7_10__identityEEEvT0_T1_T2_T3_T4_T6_E12temp_storage+96];
	selp.b64 	%rd205, %rd204, 0, %p43;
	add.s64 	%rd206, %rd203, %rd205;
	setp.gt.s32 	%p44, %r34, 352;
	ld.shared.u64 	%rd207, [_ZZN3cub18CUB_300001_SM_10006detail6reduce28DeviceReduceSingleTileKernelINS2_10policy_hubIljN4cuda3std3__44plusIlEEE10Policy1000EPlSC_iS9_llNS7_10__identityEEEvT0_T1_T2_T3_T4_T6_E12temp_storage+104];
	selp.b64 	%rd208, %rd207, 0, %p44;
	add.s64 	%rd209, %rd206, %rd208;
	setp.gt.s32 	%p45, %r34, 384;
	ld.shared.u64 	%rd210, [_ZZN3cub18CUB_300001_SM_10006detail6reduce28DeviceReduceSingleTileKernelINS2_10policy_hubIljN4cuda3std3__44plusIlEEE10Policy1000EPlSC_iS9_llNS7_10__identityEEEvT0_T1_T2_T3_T4_T6_E12temp_storage+112];
	selp.b64 	%rd211, %rd210, 0, %p45;
	add.s64 	%rd212, %rd209, %rd211;
	setp.gt.s32 	%p46, %r34, 416;
	ld.shared.u64 	%rd213, [_ZZN3cub18CUB_300001_SM_10006detail6reduce28DeviceReduceSingleTileKernelINS2_10policy_hubIljN4cuda3std3__44plusIlEEE10Policy1000EPlSC_iS9_llNS7_10__identityEEEvT0_T1_T2_T3_T4_T6_E12temp_storage+120];
	selp.b64 	%rd214, %rd213, 0, %p46;
	add.s64 	%rd215, %rd212, %rd214;
	setp.gt.s32 	%p47, %r34, 448;
	ld.shared.u64 	%rd216, [_ZZN3cub18CUB_300001_SM_10006detail6reduce28DeviceReduceSingleTileKernelINS2_10policy_hubIljN4cuda3std3__44plusIlEEE10Policy1000EPlSC_iS9_llNS7_10__identityEEEvT0_T1_T2_T3_T4_T6_E12temp_storage+128];
	selp.b64 	%rd217, %rd216, 0, %p47;
	add.s64 	%rd218, %rd215, %rd217;
	setp.gt.s32 	%p48, %r34, 480;
	ld.shared.u64 	%rd219, [_ZZN3cub18CUB_300001_SM_10006detail6reduce28DeviceReduceSingleTileKernelINS2_10policy_hubIljN4cuda3std3__44plusIlEEE10Policy1000EPlSC_iS9_llNS7_10__identityEEEvT0_T1_T2_T3_T4_T6_E12temp_storage+136];
	selp.b64 	%rd220, %rd219, 0, %p48;
	add.s64 	%rd280, %rd218, %rd220;
	bra.uni 	$L__BB16_37;
$L__BB16_21:
	mov.u32 	%r13, %tid.x;
	mul.wide.u32 	%rd52, %r13, 8;
	add.s64 	%rd39, %rd35, %rd52;
	// begin inline asm
	ld.global.nc.u64 %rd38, [%rd39];
	// end inline asm
	add.s64 	%rd41, %rd39, 4096;
	// begin inline asm
	ld.global.nc.u64 %rd40, [%rd41];
	// end inline asm
	add.s64 	%rd43, %rd39, 8192;
	// begin inline asm
	ld.global.nc.u64 %rd42, [%rd43];
	// end inline asm
	add.s64 	%rd45, %rd39, 12288;
	// begin inline asm
	ld.global.nc.u64 %rd44, [%rd45];
	// end inline asm
	add.s64 	%rd47, %rd39, 16384;
	// begin inline asm
	ld.global.nc.u64 %rd46, [%rd47];
	// end inline asm
	add.s64 	%rd49, %rd39, 20480;
	// begin inline asm
	ld.global.nc.u64 %rd48, [%rd49];
	// end inline asm
	add.s64 	%rd51, %rd39, 24576;
	// begin inline asm
	ld.global.nc.u64 %rd50, [%rd51];
	// end inline asm
	add.s64 	%rd53, %rd40, %rd38;
	add.s64 	%rd54, %rd42, %rd53;
	add.s64 	%rd55, %rd44, %rd54;
	add.s64 	%rd56, %rd46, %rd55;
	add.s64 	%rd57, %rd48, %rd56;
	add.s64 	%rd279, %rd50, %rd57;
	setp.lt.u32 	%p3, %r34, 7168;
	mov.b32 	%r231, 3584;
	@%p3 bra 	$L__BB16_25;
	add.s32 	%r14, %r34, -3584;
	mov.b32 	%r231, 3584;
$L__BB16_23:
	add.s32 	%r37, %r231, %r13;
	mul.wide.u32 	%rd72, %r37, 8;
	add.s64 	%rd59, %rd35, %rd72;
	// begin inline asm
	ld.global.nc.u64 %rd58, [%rd59];
	// end inline asm
	add.s64 	%rd61, %rd59, 4096;
	// begin inline asm
	ld.global.nc.u64 %rd60, [%rd61];
	// end inline asm
	add.s64 	%rd63, %rd59, 8192;
	// begin inline asm
	ld.global.nc.u64 %rd62, [%rd63];
	// end inline asm
	add.s64 	%rd65, %rd59, 12288;
	// begin inline asm
	ld.global.nc.u64 %rd64, [%rd65];
	// end inline asm
	add.s64 	%rd67, %rd59, 16384;
	// begin inline asm
	ld.global.nc.u64 %rd66, [%rd67];
	// end inline asm
	add.s64 	%rd69, %rd59, 20480;
	// begin inline asm
	ld.global.nc.u64 %rd68, [%rd69];
	// end inline asm
	add.s64 	%rd71, %rd59, 24576;
	// begin inline asm
	ld.global.nc.u64 %rd70, [%rd71];
	// end inline asm
	add.s64 	%rd73, %rd58, %rd279;
	add.s64 	%rd74, %rd60, %rd73;
	add.s64 	%rd75, %rd62, %rd74;
	add.s64 	%rd76, %rd64, %rd75;
	add.s64 	%rd77, %rd66, %rd76;
	add.s64 	%rd78, %rd68, %rd77;
	add.s64 	%rd279, %rd70, %rd78;
	sub.s32 	%r38, %r34, %r231;
	setp.lt.s32 	%p4, %r38, 3584;
	@%p4 bra 	$L__BB16_33;
	add.s32 	%r231, %r231, 3584;
	setp.le.s32 	%p5, %r231, %r14;
	@%p5 bra 	$L__BB16_23;
$L__BB16_25:
	setp.le.s32 	%p6, %r34, %r231;
	@%p6 bra 	$L__BB16_33;
	sub.s32 	%r18, %r34, %r231;
	setp.ge.s32 	%p7, %r13, %r18;
	@%p7 bra 	$L__BB16_33;
	not.b32 	%r39, %r13;
	add.s32 	%r40, %r34, %r39;
	sub.s32 	%r19, %r40, %r231;
	and.b32  	%r41, %r19, 1536;
	setp.eq.s32 	%p8, %r41, 1536;
	mov.u32 	%r235, %r13;
	@%p8 bra 	$L__BB16_30;
	add.s32 	%r233, %r13, %r231;
	shr.u32 	%r42, %r19, 9;
	add.s32 	%r43, %r42, 1;
	and.b32  	%r44, %r43, 3;
	neg.s32 	%r232, %r44;
	mov.u32 	%r235, %r13;
$L__BB16_29:
	.pragma "nounroll";
	mul.wide.u32 	%rd82, %r233, 8;
	add.s64 	%rd81, %rd35, %rd82;
	// begin inline asm
	ld.global.nc.u64 %rd80, [%rd81];
	// end inline asm
	add.s64 	%rd279, %rd80, %rd279;
	add.s32 	%r235, %r235, 512;
	add.s32 	%r233, %r233, 512;
	add.s32 	%r232, %r232, 1;
	setp.ne.s32 	%p9, %r232, 0;
	@%p9 bra 	$L__BB16_29;
$L__BB16_30:
	setp.lt.u32 	%p10, %r19, 1536;
	@%p10 bra 	$L__BB16_33;
	cvt.u64.u32 	%rd83, %r235;
	cvt.u64.u32 	%rd84, %r231;
	add.s64 	%rd85, %rd83, %rd84;
	shl.b64 	%rd86, %rd85, 3;
	add.s64 	%rd87, %rd86, %rd35;
	add.s64 	%rd277, %rd87, 8192;
	add.s32 	%r236, %r235, %r231;
$L__BB16_32:
	mul.wide.u32 	%rd96, %r236, 8;
	add.s64 	%rd89, %rd35, %rd96;
	// begin inline asm
	ld.global.nc.u64 %rd88, [%rd89];
	// end inline asm
	add.s64 	%rd97, %rd88, %rd279;
	add.s64 	%rd91, %rd277, -4096;
	// begin inline asm
	ld.global.nc.u64 %rd90, [%rd91];
	// end inline asm
	add.s64 	%rd98, %rd90, %rd97;
	// begin inline asm
	ld.global.nc.u64 %rd92, [%rd277];
	// end inline asm
	add.s64 	%rd99, %rd92, %rd98;
	add.s64 	%rd95, %rd277, 4096;
	// begin inline asm
	ld.global.nc.u64 %rd94, [%rd95];
	// end inline asm
	add.s64 	%rd279, %rd94, %rd99;
	add.s32 	%r235, %r235, 2048;
	add.s64 	%rd277, %rd277, 16384;
	add.s32 	%r236, %r236, 2048;
	setp.lt.s32 	%p11, %r235, %r18;
	@%p11 bra 	$L__BB16_32;
$L__BB16_33:
	// begin inline asm
	mov.u32 %r45, %laneid;
	// end inline asm
	mov.b64 	{%r47, %r52}, %rd279;
	mov.b32 	%r53, 1;
	mov.b32 	%r94, 31;
	mov.b32 	%r95, -1;
	// begin inline asm
	shfl.sync.down.b32 %r46, %r47, %r53, %r94, %r95;
	// end inline asm
	// begin inline asm
	shfl.sync.down.b32 %r51, %r52, %r53, %r94, %r95;
	// end inline asm
	mov.b64 	%rd100, {%r46, %r51};
	setp.gt.s32 	%p12, %r45, 30;
	selp.b64 	%rd101, 0, %rd100, %p12;
	add.s64 	%rd102, %rd101, %rd279;
	mov.b64 	{%r57, %r62}, %rd102;
	mov.b32 	%r63, 2;
	// begin inline asm
	shfl.sync.down.b32 %r56, %r57, %r63, %r94, %r95;
	// end inline asm
	// begin inline asm
	shfl.sync.down.b32 %r61, %r62, %r63, %r94, %r95;
	// end inline asm
	mov.b64 	%rd103, {%r56, %r61};
	setp.gt.s32 	%p13, %r45, 29;
	selp.b64 	%rd104, 0, %rd103, %p13;
	add.s64 	%rd105, %rd104, %rd102;
	mov.b64 	{%r67, %r72}, %rd105;
	mov.b32 	%r73, 4;
	// begin inline asm
	shfl.sync.down.b32 %r66, %r67, %r73, %r94, %r95;
	// end inline asm
	// begin inline asm
	shfl.sync.down.b32 %r71, %r72, %r73, %r94, %r95;
	// end inline asm
	mov.b64 	%rd106, {%r66, %r71};
	setp.gt.s32 	%p14, %r45, 27;
	selp.b64 	%rd107, 0, %rd106, %p14;
	add.s64 	%rd108, %rd107, %rd105;
	mov.b64 	{%r77, %r82}, %rd108;
	mov.b32 	%r83, 8;
	// begin inline asm
	shfl.sync.down.b32 %r76, %r77, %r83, %r94, %r95;
	// end inline asm
	// begin inline asm
	shfl.sync.down.b32 %r81, %r82, %r83, %r94, %r95;
	// end inline asm
	mov.b64 	%rd109, {%r76, %r81};
	setp.gt.s32 	%p15, %r45, 23;
	selp.b64 	%rd110, 0, %rd109, %p15;
	add.s64 	%rd111, %rd110, %rd108;
	mov.b64 	{%r87, %r92}, %rd111;
	mov.b32 	%r93, 16;
	// begin inline asm
	shfl.sync.down.b32 %r86, %r87, %r93, %r94, %r95;
	// end inline asm
	// begin inline asm
	shfl.sync.down.b32 %r91, %r92, %r93, %r94, %r95;
	// end inline asm
	mov.b64 	%rd112, {%r86, %r91};
	setp.gt.s32 	%p16, %r45, 15;
	selp.b64 	%rd113, 0, %rd112, %p16;
	add.s64 	%rd280, %rd113, %rd111;
	setp.ne.s32 	%p17, %r45, 0;
	@%p17 bra 	$L__BB16_35;
	shr.u32 	%r96, %r13, 2;
	and.b32  	%r97, %r96, 248;
	mov.u32 	%r98, _ZZN3cub18CUB_300001_SM_10006detail6reduce28DeviceReduceSingleTileKernelINS2_10policy_hubIljN4cuda3std3__44plusIlEEE10Policy1000EPlSC_iS9_llNS7_10__identityEEEvT0_T1_T2_T3_T4_T6_E12temp_storage;
	add.s32 	%r99, %r98, %r97;
	st.shared.u64 	[%r99+16], %rd280;
$L__BB16_35:
	bar.sync 	0;
	setp.ne.s32 	%p18, %r13, 0;
	@%p18 bra 	$L__BB16_37;
	ld.shared.u64 	%rd114, [_ZZN3cub18CUB_300001_SM_10006detail6reduce28DeviceReduceSingleTileKernelINS2_10policy_hubIljN4cuda3std3__44plusIlEEE10Policy1000EPlSC_iS9_llNS7_10__identityEEEvT0_T1_T2_T3_T4_T6_E12temp_storage+24];
	add.s64 	%rd115, %rd114, %rd280;
	ld.shared.u64 	%rd116, [_ZZN3cub18CUB_300001_SM_10006detail6reduce28DeviceReduceSingleTileKernelINS2_10policy_hubIljN4cuda3std3__44plusIlEEE10Policy1000EPlSC_iS9_llNS7_10__identityEEEvT0_T1_T2_T3_T4_T6_E12temp_storage+32];
	add.s64 	%rd117, %rd115, %rd116;
	ld.shared.u64 	%rd118, [_ZZN3cub18CUB_300001_SM_10006detail6reduce28DeviceReduceSingleTileKernelINS2_10policy_hubIljN4cuda3std3__44plusIlEEE10Policy1000EPlSC_iS9_llNS7_10__identityEEEvT0_T1_T2_T3_T4_T6_E12temp_storage+40];
	add.s64 	%rd119, %rd117, %rd118;
	ld.shared.u64 	%rd120, [_ZZN3cub18CUB_300001_SM_10006detail6reduce28DeviceReduceSingleTileKernelINS2_10policy_hubIljN4cuda3std3__44plusIlEEE10Policy1000EPlSC_iS9_llNS7_10__identityEEEvT0_T1_T2_T3_T4_T6_E12temp_storage+48];
	add.s64 	%rd121, %rd119, %rd120;
	ld.shared.u64 	%rd122, [_ZZN3cub18CUB_300001_SM_10006detail6reduce28DeviceReduceSingleTileKernelINS2_10policy_hubIljN4cuda3std3__44plusIlEEE10Policy1000EPlSC_iS9_llNS7_10__identityEEEvT0_T1_T2_T3_T4_T6_E12temp_storage+56];
	add.s64 	%rd123, %rd121, %rd122;
	ld.shared.u64 	%rd124, [_ZZN3cub18CUB_300001_SM_10006detail6reduce28DeviceReduceSingleTileKernelINS2_10policy_hubIljN4cuda3std3__44plusIlEEE10Policy1000EPlSC_iS9_llNS7_10__identityEEEvT0_T1_T2_T3_T4_T6_E12temp_storage+64];
	add.s64 	%rd125, %rd123, %rd124;
	ld.shared.u64 	%rd126, [_ZZN3cub18CUB_300001_SM_10006detail6reduce28DeviceReduceSingleTileKernelINS2_10policy_hubIljN4cuda3std3__44plusIlEEE10Policy1000EPlSC_iS9_llNS7_10__identityEEEvT0_T1_T2_T3_T4_T6_E12temp_storage+72];
	add.s64 	%rd127, %rd125, %rd126;
	ld.shared.u64 	%rd128, [_ZZN3cub18CUB_300001_SM_10006detail6reduce28DeviceReduceSingleTileKernelINS2_10policy_hubIljN4cuda3std3__44plusIlEEE10Policy1000EPlSC_iS9_llNS7_10__identityEEEvT0_T1_T2_T3_T4_T6_E12temp_storage+80];
	add.s64 	%rd129, %rd127, %rd128;
	ld.shared.u64 	%rd130, [_ZZN3cub18CUB_300001_SM_10006detail6reduce28DeviceReduceSingleTileKernelINS2_10policy_hubIljN4cuda3std3__44plusIlEEE10Policy1000EPlSC_iS9_llNS7_10__identityEEEvT0_T1_T2_T3_T4_T6_E12temp_storage+88];
	add.s64 	%rd131, %rd129, %rd130;
	ld.shared.u64 	%rd132, [_ZZN3cub18CUB_300001_SM_10006detail6reduce28DeviceReduceSingleTileKernelINS2_10policy_hubIljN4cuda3std3__44plusIlEEE10Policy1000EPlSC_iS9_llNS7_10__identityEEEvT0_T1_T2_T3_T4_T6_E12temp_storage+96];
	add.s64 	%rd133, %rd131, %rd132;
	ld.shared.u64 	%rd134, [_ZZN3cub18CUB_300001_SM_10006detail6reduce28DeviceReduceSingleTileKernelINS2_10policy_hubIljN4cuda3std3__44plusIlEEE10Policy1000EPlSC_iS9_llNS7_10__identityEEEvT0_T1_T2_T3_T4_T6_E12temp_storage+104];
	add.s64 	%rd135, %rd133, %rd134;
	ld.shared.u64 	%rd136, [_ZZN3cub18CUB_300001_SM_10006detail6reduce28DeviceReduceSingleTileKernelINS2_10policy_hubIljN4cuda3std3__44plusIlEEE10Policy1000EPlSC_iS9_llNS7_10__identityEEEvT0_T1_T2_T3_T4_T6_E12temp_storage+112];
	add.s64 	%rd137, %rd135, %rd136;
	ld.shared.u64 	%rd138, [_ZZN3cub18CUB_300001_SM_10006detail6reduce28DeviceReduceSingleTileKernelINS2_10policy_hubIljN4cuda3std3__44plusIlEEE10Policy1000EPlSC_iS9_llNS7_10__identityEEEvT0_T1_T2_T3_T4_T6_E12temp_storage+120];
	add.s64 	%rd139, %rd137, %rd138;
	ld.shared.u64 	%rd140, [_ZZN3cub18CUB_300001_SM_10006detail6reduce28DeviceReduceSingleTileKernelINS2_10policy_hubIljN4cuda3std3__44plusIlEEE10Policy1000EPlSC_iS9_llNS7_10__identityEEEvT0_T1_T2_T3_T4_T6_E12temp_storage+128];
	add.s64 	%rd141, %rd139, %rd140;
	ld.shared.u64 	%rd142, [_ZZN3cub18CUB_300001_SM_10006detail6reduce28DeviceReduceSingleTileKernelINS2_10policy_hubIljN4cuda3std3__44plusIlEEE10Policy1000EPlSC_iS9_llNS7_10__identityEEEvT0_T1_T2_T3_T4_T6_E12temp_storage+136];
	add.s64 	%rd280, %rd141, %rd142;
$L__BB16_37:
	mov.u32 	%r223, %tid.x;
	setp.ne.s32 	%p56, %r223, 0;
	@%p56 bra 	$L__BB16_39;
	add.s64 	%rd264, %rd280, %rd36;
	st.global.u64 	[%rd1], %rd264;
$L__BB16_39:
	ret;

}
	// .globl	_ZN3cub18CUB_300001_SM_10006detail6reduce28DeviceReduceSingleTileKernelINS2_10policy_hubIlyN4cuda3std3__44plusIlEEE10Policy1000EN6thrust24THRUST_300001_SM_1000_NS18transform_iteratorI12even_functorNSD_6detail15normal_iteratorINSD_10device_ptrIiEEEEllEEPlyS9_llNS7_10__identityEEEvT0_T1_T2_T3_T4_T6_
.visible .entry _ZN3cub18CUB_300001_SM_10006detail6reduce28DeviceReduceSingleTileKernelINS2_10policy_hubIlyN4cuda3std3__44plusIlEEE10Policy1000EN6thrust24THRUST_300001_SM_1000_NS18transform_iteratorI12even_functorNSD_6detail15normal_iteratorINSD_10device_ptrIiEEEEllEEPlyS9_llNS7_10__identityEEEvT0_T1_T2_T3_T4_T6_(
	.param .align 8 .b8 _ZN3cub18CUB_300001_SM_10006detail6reduce28DeviceReduceSingleTileKernelINS2_10policy_hubIlyN4cuda3std3__44plusIlEEE10Policy1000EN6thrust24THRUST_300001_SM_1000_NS18transform_iteratorI12even_functorNSD_6detail15normal_iteratorINSD_10device_ptrIiEEEEllEEPlyS9_llNS7_10__identityEEEvT0_T1_T2_T3_T4_T6__param_0[16],
	.param .u64 .ptr .align 1 _ZN3cub18CUB_300001_SM_10006detail6reduce28DeviceReduceSingleTileKernelINS2_10policy_hubIlyN4cuda3std3__44plusIlEEE10Policy1000EN6thrust24THRUST_300001_SM_1000_NS18transform_iteratorI12even_functorNSD_6detail15normal_iteratorINSD_10device_ptrIiEEEEllEEPlyS9_llNS7_10__identityEEEvT0_T1_T2_T3_T4_T6__param_1,
	.param .u64 _ZN3cub18CUB_300001_SM_10006detail6reduce28DeviceReduceSingleTileKernelINS2_10policy_hubIlyN4cuda3std3__44plusIlEEE10Policy1000EN6thrust24THRUST_300001_SM_1000_NS18transform_iteratorI12even_functorNSD_6detail15normal_iteratorINSD_10device_ptrIiEEEEllEEPlyS9_llNS7_10__identityEEEvT0_T1_T2_T3_T4_T6__param_2,
	.param .align 1 .b8 _ZN3cub18CUB_300001_SM_10006detail6reduce28DeviceReduceSingleTileKernelINS2_10policy_hubIlyN4cuda3std3__44plusIlEEE10Policy1000EN6thrust24THRUST_300001_SM_1000_NS18transform_iteratorI12even_functorNSD_6detail15normal_iteratorINSD_10device_ptrIiEEEEllEEPlyS9_llNS7_10__identityEEEvT0_T1_T2_T3_T4_T6__param_3[1],
	.param .u64 _ZN3cub18CUB_300001_SM_10006detail6reduce28DeviceReduceSingleTileKernelINS2_10policy_hubIlyN4cuda3std3__44plusIlEEE10Policy1000EN6thrust24THRUST_300001_SM_1000_NS18transform_iteratorI12even_functorNSD_6detail15normal_iteratorINSD_10device_ptrIiEEEEllEEPlyS9_llNS7_10__identityEEEvT0_T1_T2_T3_T4_T6__param_4,
	.param .align 1 .b8 _ZN3cub18CUB_300001_SM_10006detail6reduce28DeviceReduceSingleTileKernelINS2_10policy_hubIlyN4cuda3std3__44plusIlEEE10Policy1000EN6thrust24THRUST_300001_SM_1000_NS18transform_iteratorI12even_functorNSD_6detail15normal_iteratorINSD_10device_ptrIiEEEEllEEPlyS9_llNS7_10__identityEEEvT0_T1_T2_T3_T4_T6__param_5[1]
)
.maxntid 512
.minnctapersm 1
{
	.reg .pred 	%p<67>;
	.reg .b16 	%rs<9>;
	.reg .b32 	%r<480>;
	.reg .b64 	%rd<393>;
	// demoted variable
	.shared .align 8 .b8 _ZZN3cub18CUB_300001_SM_10006detail6reduce28DeviceReduceSingleTileKernelINS2_10policy_hubIlyN4cuda3std3__44plusIlEEE10Policy1000EN6thrust24THRUST_300001_SM_1000_NS18transform_iteratorI12even_functorNSD_6detail15normal_iteratorINSD_10device_ptrIiEEEEllEEPlyS9_llNS7_10__identityEEEvT0_T1_T2_T3_T4_T6_E12temp_storage[152];
	ld.param.u64 	%rd57, [_ZN3cub18CUB_300001_SM_10006detail6reduce28DeviceReduceSingleTileKernelINS2_10policy_hubIlyN4cuda3std3__44plusIlEEE10Policy1000EN6thrust24THRUST_300001_SM_1000_NS18transform_iteratorI12even_functorNSD_6detail15normal_iteratorINSD_10device_ptrIiEEEEllEEPlyS9_llNS7_10__identityEEEvT0_T1_T2_T3_T4_T6__param_0];
	ld.param.u64 	%rd60, [_ZN3cub18CUB_300001_SM_10006detail6reduce28DeviceReduceSingleTileKernelINS2_10policy_hubIlyN4cuda3std3__44plusIlEEE10Policy1000EN6thrust24THRUST_300001_SM_1000_NS18transform_iteratorI12even_functorNSD_6detail15normal_iteratorINSD_10device_ptrIiEEEEllEEPlyS9_llNS7_10__identityEEEvT0_T1_T2_T3_T4_T6__param_1];
	ld.param.u64 	%rd58, [_ZN3cub18CUB_300001_SM_10006detail6reduce28DeviceReduceSingleTileKernelINS2_10policy_hubIlyN4cuda3std3__44plusIlEEE10Policy1000EN6thrust24THRUST_300001_SM_1000_NS18transform_iteratorI12even_functorNSD_6detail15normal_iteratorINSD_10device_ptrIiEEEEllEEPlyS9_llNS7_10__identityEEEvT0_T1_T2_T3_T4_T6__param_2];
	ld.param.u64 	%rd59, [_ZN3cub18CUB_300001_SM_10006detail6reduce28DeviceReduceSingleTileKernelINS2_10policy_hubIlyN4cuda3std3__44plusIlEEE10Policy1000EN6thrust24THRUST_300001_SM_1000_NS18transform_iteratorI12even_functorNSD_6detail15normal_iteratorINSD_10device_ptrIiEEEEllEEPlyS9_llNS7_10__identityEEEvT0_T1_T2_T3_T4_T6__param_4];
	cvta.to.global.u64 	%rd1, %rd60;
	setp.ne.s64 	%p1, %rd58, 0;
	@%p1 bra 	$L__BB17_3;
	mov.u32 	%r465, %tid.x;
	setp.ne.s32 	%p66, %r465, 0;
	@%p66 bra 	$L__BB17_51;
	st.global.u64 	[%rd1], %rd59;
	bra.uni 	$L__BB17_51;
$L__BB17_3:
	cvta.to.global.u64 	%rd2, %rd57;
	setp.gt.u64 	%p2, %rd58, 3583;
	@%p2 bra 	$L__BB17_28;
	cvt.u32.u64 	%r1, %rd58;
	mov.u32 	%r2, %tid.x;
	setp.ge.u32 	%p24, %r2, %r1;
	mov.b64 	%rd376, 0;
	mov.u32 	%r469, %r2;
	@%p24 bra 	$L__BB17_6;
	mul.wide.u32 	%rd197, %r2, 4;
	add.s64 	%rd198, %rd2, %rd197;
	ld.global.u32 	%r252, [%rd198];
	not.b32 	%r253, %r252;
	and.b32  	%r254, %r253, 1;
	cvt.u64.u32 	%rd376, %r254;
	add.s32 	%r469, %r2, 512;
$L__BB17_6:
	setp.ge.u32 	%p25, %r469, %r1;
	@%p25 bra 	$L__BB17_19;
	not.b32 	%r255, %r469;
	add.s32 	%r256, %r255, %r1;
	shr.u32 	%r257, %r256, 9;
	add.s32 	%r5, %r257, 1;
	and.b32  	%r6, %r5, 15;
	setp.lt.u32 	%p26, %r256, 7680;
	@%p26 bra 	$L__BB17_10;
	and.b32  	%r258, %r5, 16777200;
	neg.s32 	%r467, %r258;
	mul.wide.u32 	%rd200, %r469, 4;
	add.s64 	%rd201, %rd200, %rd2;
	add.s64 	%rd367, %rd201, 16384;
$L__BB17_9:
	.pragma "nounroll";
	ld.global.u32 	%r259, [%rd367+-16384];
	not.b32 	%r260, %r259;
	and.b32  	%r261, %r260, 1;
	cvt.u64.u32 	%rd202, %r261;
	add.s64 	%rd203, %rd376, %rd202;
	ld.global.u32 	%r262, [%rd367+-14336];
	not.b32 	%r263, %r262;
	and.b32  	%r264, %r263, 1;
	cvt.u64.u32 	%rd204, %r264;
	add.s64 	%rd205, %rd203, %rd204;
	ld.global.u32 	%r265, [%rd367+-12288];
	not.b32 	%r266, %r265;
	and.b32  	%r267, %r266, 1;
	cvt.u64.u32 	%rd206, %r267;
	add.s64 	%rd207, %rd205, %rd206;
	ld.global.u32 	%r268, [%rd367+-10240];
	not.b32 	%r269, %r268;
	and.b32  	%r270, %r269, 1;
	cvt.u64.u32 	%rd208, %r270;
	add.s64 	%rd209, %rd207, %rd208;
	ld.global.u32 	%r271, [%rd367+-8192];
	not.b32 	%r272, %r271;
	and.b32  	%r273, %r272, 1;
	cvt.u64.u32 	%rd210, %r273;
	add.s64 	%rd211, %rd209, %rd210;
	ld.global.u32 	%r274, [%rd367+-6144];
	not.b32 	%r275, %r274;
	and.b32  	%r276, %r275, 1;
	cvt.u64.u32 	%rd212, %r276;
	add.s64 	%rd213, %rd211, %rd212;
	ld.global.u32 	%r277, [%rd367+-4096];
	not.b32 	%r278, %r277;
	and.b32  	%r279, %r278, 1;
	cvt.u64.u32 	%rd214, %r279;
	add.s64 	%rd215, %rd213, %rd214;
	ld.global.u32 	%r280, [%rd367+-2048];
	not.b32 	%r281, %r280;
	and.b32  	%r282, %r281, 1;
	cvt.u64.u32 	%rd216, %r282;
	add.s64 	%rd217, %rd215, %rd216;
	ld.global.u32 	%r283, [%rd367];
	not.b32 	%r284, %r283;
	and.b32  	%r285, %r284, 1;
	cvt.u64.u32 	%rd218, %r285;
	add.s64 	%rd219, %rd217, %rd218;
	ld.global.u32 	%r286, [%rd367+2048];
	not.b32 	%r287, %r286;
	and.b32  	%r288, %r287, 1;
	cvt.u64.u32 	%rd220, %r288;
	add.s64 	%rd221, %rd219, %rd220;
	ld.global.u32 	%r289, [%rd367+4096];
	not.b32 	%r290, %r289;
	and.b32  	%r291, %r290, 1;
	cvt.u64.u32 	%rd222, %r291;
	add.s64 	%rd223, %rd221, %rd222;
	ld.global.u32 	%r292, [%rd367+6144];
	not.b32 	%r293, %r292;
	and.b32  	%r294, %r293, 1;
	cvt.u64.u32 	%rd224, %r294;
	add.s64 	%rd225, %rd223, %rd224;
	ld.global.u32 	%r295, [%rd367+8192];
	not.b32 	%r296, %r295;
	and.b32  	%r297, %r296, 1;
	cvt.u64.u32 	%rd226, %r297;
	add.s64 	%rd227, %rd225, %rd226;
	ld.global.u32 	%r298, [%rd367+10240];
	not.b32 	%r299, %r298;
	and.b32  	%r300, %r299, 1;
	cvt.u64.u32 	%rd228, %r300;
	add.s64 	%rd229, %rd227, %rd228;
	ld.global.u32 	%r301, [%rd367+12288];
	not.b32 	%r302, %r301;
	and.b32  	%r303, %r302, 1;
	cvt.u64.u32 	%rd230, %r303;
	add.s64 	%rd231, %rd229, %rd230;
	ld.global.u32 	%r304, [%rd367+14336];
	not.b32 	%r305, %r304;
	and.b32  	%r306, %r305, 1;
	cvt.u64.u32 	%rd232, %r306;
	add.s64 	%rd376, %rd231, %rd232;
	add.s32 	%r469, %r469, 8192;
	add.s32 	%r467, %r467, 16;
	add.s64 	%rd367, %rd367, 32768;
	setp.ne.s32 	%p27, %r467, 0;
	@%p27 bra 	$L__BB17_9;
$L__BB17_10:
	setp.eq.s32 	%p28, %r6, 0;
	@%p28 bra 	$L__BB17_19;
	and.b32  	%r13, %r5, 7;
	setp.lt.u32 	%p29, %r6, 8;
	@%p29 bra 	$L__BB17_13;
	mul.wide.s32 	%rd234, %r469, 4;
	add.s64 	%rd235, %rd2, %rd234;
	ld.global.u32 	%r307, [%rd235];
	not.b32 	%r308, %r307;
	and.b32  	%r309, %r308, 1;
	cvt.u64.u32 	%rd236, %r309;
	add.s64 	%rd237, %rd376, %rd236;
	ld.global.u32 	%r310, [%rd235+2048];
	not.b32 	%r311, %r310;
	and.b32  	%r312, %r311, 1;
	cvt.u64.u32 	%rd238, %r312;
	add.s64 	%rd239, %rd237, %rd238;
	ld.global.u32 	%r313, [%rd235+4096];
	not.b32 	%r314, %r313;
	and.b32  	%r315, %r314, 1;
	cvt.u64.u32 	%rd240, %r315;
	add.s64 	%rd241, %rd239, %rd240;
	ld.global.u32 	%r316, [%rd235+6144];
	not.b32 	%r317, %r316;
	and.b32  	%r318, %r317, 1;
	cvt.u64.u32 	%rd242, %r318;
	add.s64 	%rd243, %rd241, %rd242;
	ld.global.u32 	%r319, [%rd235+8192];
	not.b32 	%r320, %r319;
	and.b32  	%r321, %r320, 1;
	cvt.u64.u32 	%rd244, %r321;
	add.s64 	%rd245, %rd243, %rd244;
	ld.global.u32 	%r322, [%rd235+10240];
	not.b32 	%r323, %r322;
	and.b32  	%r324, %r323, 1;
	cvt.u64.u32 	%rd246, %r324;
	add.s64 	%rd247, %rd245, %rd246;
	ld.global.u32 	%r325, [%rd235+12288];
	not.b32 	%r326, %r325;
	and.b32  	%r327, %r326, 1;
	cvt.u64.u32 	%rd248, %r327;
	add.s64 	%rd249, %rd247, %rd248;
	ld.global.u32 	%r328, [%rd235+14336];
	not.b32 	%r329, %r328;
	and.b32  	%r330, %r329, 1;
	cvt.u64.u32 	%rd250, %r330;
	add.s64 	%rd376, %rd249, %rd250;
	add.s32 	%r469, %r469, 4096;
$L__BB17_13:
	setp.eq.s32 	%p30, %r13, 0;
	@%p30 bra 	$L__BB17_19;
	and.b32  	%r16, %r5, 3;
	setp.lt.u32 	%p31, %r13, 4;
	@%p31 bra 	$L__BB17_16;
	mul.wide.s32 	%rd252, %r469, 4;
	add.s64 	%rd253, %rd2, %rd252;
	ld.global.u32 	%r331, [%rd253];
	not.b32 	%r332, %r331;
	and.b32  	%r333, %r332, 1;
	cvt.u64.u32 	%rd254, %r333;
	add.s64 	%rd255, %rd376, %rd254;
	ld.global.u32 	%r334, [%rd253+2048];
	not.b32 	%r335, %r334;
	and.b32  	%r336, %r335, 1;
	cvt.u64.u32 	%rd256, %r336;
	add.s64 	%rd257, %rd255, %rd256;
	ld.global.u32 	%r337, [%rd253+4096];
	not.b32 	%r338, %r337;
	and.b32  	%r339, %r338, 1;
	cvt.u64.u32 	%rd258, %r339;
	add.s64 	%rd259, %rd257, %rd258;
	ld.global.u32 	%r340, [%rd253+6144];
	not.b32 	%r341, %r340;
	and.b32  	%r342, %r341, 1;
	cvt.u64.u32 	%rd260, %r342;
	add.s64 	%rd376, %rd259, %rd260;
	add.s32 	%r469, %r469, 2048;
$L__BB17_16:
	setp.eq.s32 	%p32, %r16, 0;
	@%p32 bra 	$L__BB17_19;
	neg.s32 	%r472, %r16;
$L__BB17_18:
	.pragma "nounroll";
	mul.wide.s32 	%rd261, %r469, 4;
	add.s64 	%rd262, %rd2, %rd261;
	ld.global.u32 	%r343, [%rd262];
	not.b32 	%r344, %r343;
	and.b32  	%r345, %r344, 1;
	cvt.u64.u32 	%rd263, %r345;
	add.s64 	%rd376, %rd376, %rd263;
	add.s32 	%r469, %r469, 512;
	add.s32 	%r472, %r472, 1;
	setp.ne.s32 	%p33, %r472, 0;
	@%p33 bra 	$L__BB17_18;
$L__BB17_19:
	setp.lt.u64 	%p34, %rd58, 512;
	@%p34 bra 	$L__BB17_24;
	// begin inline asm
	mov.u32 %r409, %laneid;
	// end inline asm
	mov.b64 	{%r411, %r416}, %rd376;
	mov.b32 	%r417, 1;
	mov.b32 	%r458, 31;
	mov.b32 	%r459, -1;
	// begin inline asm
	shfl.sync.down.b32 %r410, %r411, %r417, %r458, %r459;
	// end inline asm
	// begin inline asm
	shfl.sync.down.b32 %r415, %r416, %r417, %r458, %r459;
	// end inline asm
	mov.b64 	%rd322, {%r410, %r415};
	setp.gt.s32 	%p58, %r409, 30;
	selp.b64 	%rd323, 0, %rd322, %p58;
	add.s64 	%rd324, %rd323, %rd376;
	mov.b64 	{%r421, %r426}, %rd324;
	mov.b32 	%r427, 2;
	// begin inline asm
	shfl.sync.down.b32 %r420, %r421, %r427, %r458, %r459;
	// end inline asm
	// begin inline asm
	shfl.sync.down.b32 %r425, %r426, %r427, %r458, %r459;
	// end inline asm
	mov.b64 	%rd325, {%r420, %r425};
	setp.gt.s32 	%p59, %r409, 29;
	selp.b64 	%rd326, 0, %rd325, %p59;
	add.s64 	%rd327, %rd326, %rd324;
	mov.b64 	{%r431, %r436}, %rd327;
	mov.b32 	%r437, 4;
	// begin inline asm
	shfl.sync.down.b32 %r430, %r431, %r437, %r458, %r459;
	// end inline asm
	// begin inline asm
	shfl.sync.down.b32 %r435, %r436, %r437, %r458, %r459;
	// end inline asm
	mov.b64 	%rd328, {%r430, %r435};
	setp.gt.s32 	%p60, %r409, 27;
	selp.b64 	%rd329, 0, %rd328, %p60;
	add.s64 	%rd330, %rd329, %rd327;
	mov.b64 	{%r441, %r446}, %rd330;
	mov.b32 	%r447, 8;
	// begin inline asm
	shfl.sync.down.b32 %r440, %r441, %r447, %r458, %r459;
	// end inline asm
	// begin inline asm
	shfl.sync.down.b32 %r445, %r446, %r447, %r458, %r459;
	// end inline asm
	mov.b64 	%rd331, {%r440, %r445};
	setp.gt.s32 	%p61, %r409, 23;
	selp.b64 	%rd332, 0, %rd331, %p61;
	add.s64 	%rd333, %rd332, %rd330;
	mov.b64 	{%r451, %r456}, %rd333;
	mov.b32 	%r457, 16;
	// begin inline asm
	shfl.sync.down.b32 %r450, %r451, %r457, %r458, %r459;
	// end inline asm
	// begin inline asm
	shfl.sync.down.b32 %r455, %r456, %r457, %r458, %r459;
	// end inline asm
	mov.b64 	%rd334, {%r450, %r455};
	setp.gt.s32 	%p62, %r409, 15;
	selp.b64 	%rd335, 0, %rd334, %p62;
	add.s64 	%rd392, %rd335, %rd333;
	setp.ne.s32 	%p63, %r409, 0;
	@%p63 bra 	$L__BB17_22;
	shr.u32 	%r460, %r2, 2;
	and.b32  	%r461, %r460, 248;
	mov.u32 	%r462, _ZZN3cub18CUB_300001_SM_10006detail6reduce28DeviceReduceSingleTileKernelINS2_10policy_hubIlyN4cuda3std3__44plusIlEEE10Policy1000EN6thrust24THRUST_300001_SM_1000_NS18transform_iteratorI12even_functorNSD_6detail15normal_iteratorINSD_10device_ptrIiEEEEllEEPlyS9_llNS7_10__identityEEEvT0_T1_T2_T3_T4_T6_E12temp_storage;
	add.s32 	%r463, %r462, %r461;
	st.shared.u64 	[%r463+16], %rd392;
$L__BB17_22:
	bar.sync 	0;
	setp.ne.s32 	%p64, %r2, 0;
	@%p64 bra 	$L__BB17_49;
	ld.shared.u64 	%rd336, [_ZZN3cub18CUB_300001_SM_10006detail6reduce28DeviceReduceSingleTileKernelINS2_10policy_hubIlyN4cuda3std3__44plusIlEEE10Policy1000EN6thrust24THRUST_300001_SM_1000_NS18transform_iteratorI12even_functorNSD_6detail15normal_iteratorINSD_10device_ptrIiEEEEllEEPlyS9_llNS7_10__identityEEEvT0_T1_T2_T3_T4_T6_E12temp_storage+24];
	add.s64 	%rd337, %rd336, %rd392;
	ld.shared.u64 	%rd338, [_ZZN3cub18CUB_300001_SM_10006detail6reduce28DeviceReduceSingleTileKernelINS2_10policy_hubIlyN4cuda3std3__44plusIlEEE10Policy1000EN6thrust24THRUST_300001_SM_1000_NS18transform_iteratorI12even_functorNSD_6detail15normal_iteratorINSD_10device_ptrIiEEEEllEEPlyS9_llNS7_10__identityEEEvT0_T1_T2_T3_T4_T6_E12temp_storage+32];
	add.s64 	%rd339, %rd337, %rd338;
	ld.shared.u64 	%rd340, [_ZZN3cub18CUB_300001_SM_10006detail6reduce28DeviceReduceSingleTileKernelINS2_10policy_hubIlyN4cuda3std3__44plusIlEEE10Policy1000EN6thrust24THRUST_300001_SM_1000_NS18transform_iteratorI12even_functorNSD_6detail15normal_iteratorINSD_10device_ptrIiEEEEllEEPlyS9_llNS7_10__identityEEEvT0_T1_T2_T3_T4_T6_E12temp_storage+40];
	add.s64 	%rd341, %rd339, %rd340;
	ld.shared.u64 	%rd342, [_ZZN3cub18CUB_300001_SM_10006detail6reduce28DeviceReduceSingleTileKernelINS2_10policy_hubIlyN4cuda3std3__44plusIlEEE10Policy1000EN6thrust24THRUST_300001_SM_1000_NS18transform_iteratorI12even_functorNSD_6detail15normal_iteratorINSD_10device_ptrIiEEEEllEEPlyS9_llNS7_10__identityEEEvT0_T1_T2_T3_T4_T6_E12temp_storage+48];
	add.s64 	%rd343, %rd341, %rd342;
	ld.shared.u64 	%rd344, [_ZZN3cub18CUB_300001_SM_10006detail6reduce28DeviceReduceSingleTileKernelINS2_10policy_hubIlyN4cuda3std3__44plusIlEEE10Policy1000EN6thrust24THRUST_300001_SM_1000_NS18transform_iteratorI12even_functorNSD_6detail15normal_iteratorINSD_10device_ptrIiEEEEllEEPlyS9_llNS7_10__identityEEEvT0_T1_T2_T3_T4_T6_E12temp_storage+56];
	add.s64 	%rd345, %rd343, %rd344;
	ld.shared.u64 	%rd346, [_ZZN3cub18CUB_300001_SM_10006detail6reduce28DeviceReduceSingleTileKernelINS2_10policy_hubIlyN4cuda3std3__44plusIlEEE10Policy1000EN6thrust24THRUST_300001_SM_1000_NS18transform_iteratorI12even_functorNSD_6detail15normal_iteratorINSD_10device_ptrIiEEEEllEEPlyS9_llNS7_10__identityEEEvT0_T1_T2_T3_T4_T6_E12temp_storage+64];
	add.s64 	%rd347, %rd345, %rd346;
	ld.shared.u64 	%rd348, [_ZZN3cub18CUB_300001_SM_10006detail6reduce28DeviceReduceSingleTileKernelINS2_10policy_hubIlyN4cuda3std3__44plusIlEEE10Policy1000EN6thrust24THRUST_300001_SM_1000_NS18transform_iteratorI12even_functorNSD_6detail15normal_iteratorINSD_10device_ptrIiEEEEllEEPlyS9_llNS7_10__identityEEEvT0_T1_T2_T3_T4_T6_E12temp_storage+72];
	add.s64 	%rd349, %rd347, %rd348;
	ld.shared.u64 	%rd350, [_ZZN3cub18CUB_300001_SM_10006detail6reduce28DeviceReduceSingleTileKernelINS2_10policy_hubIlyN4cuda3std3__44plusIlEEE10Policy1000EN6thrust24THRUST_300001_SM_1000_NS18transform_iteratorI12even_functorNSD_6detail15normal_iteratorINSD_10device_ptrIiEEEEllEEPlyS9_llNS7_10__identityEEEvT0_T1_T2_T3_T4_T6_E12temp_storage+80];
	add.s64 	%rd351, %rd349, %rd350;
	ld.shared.u64 	%rd352, [_ZZN3cub18CUB_300001_SM_10006detail6reduce28DeviceReduceSingleTileKernelINS2_10policy_hubIlyN4cuda3std3__44plusIlEEE10Policy1000EN6thrust24THRUST_300001_SM_1000_NS18transform_iteratorI12even_functorNSD_6detail15normal_iteratorINSD_10device_ptrIiEEEEllEEPlyS9_llNS7_10__identityEEEvT0_T1_T2_T3_T4_T6_E12temp_storage+88];
	add.s64 	%rd353, %rd351, %rd352;
	ld.shared.u64 	%rd354, [_ZZN3cub18CUB_300001_SM_10006detail6reduce28DeviceReduceSingleTileKernelINS2_10policy_hubIlyN4cuda3std3__44plusIlEEE10Policy1000EN6thrust24THRUST_300001_SM_1000_NS18transform_iteratorI12even_functorNSD_6detail15normal_iteratorINSD_10device_ptrIiEEEEllEEPlyS9_llNS7_10__identityEEEvT0_T1_T2_T3_T4_T6_E12temp_storage+96];
	add.s64 	%rd355, %rd353, %rd354;
	ld.shared.u64 	%rd356, [_ZZN3cub18CUB_300001_SM_10006detail6reduce28DeviceReduceSingleTileKernelINS2_10policy_hubIlyN4cuda3std3__44plusIlEEE10Policy1000EN6thrust24THRUST_300001_SM_1000_NS18transform_iteratorI12even_functorNSD_6detail15normal_iteratorINSD_10device_ptrIiEEEEllEEPlyS9_llNS7_10__identityEEEvT0_T1_T2_T3_T4_T6_E12temp_storage+104];
	add.s64 	%rd357, %rd355, %rd356;
	ld.shared.u64 	%rd358, [_ZZN3cub18CUB_300001_SM_10006detail6reduce28DeviceReduceSingleTileKernelINS2_10policy_hubIlyN4cuda3std3__44plusIlEEE10Policy1000EN6thrust24THRUST_300001_SM_1000_NS18transform_iteratorI12even_functorNSD_6detail15normal_iteratorINSD_10device_ptrIiEEEEllEEPlyS9_llNS7_10__identityEEEvT0_T1_T2_T3_T4_T6_E12temp_storage+112];
	add.s64 	%rd359, %rd357, %rd358;
	ld.shared.u64 	%rd360, [_ZZN3cub18CUB_300001_SM_10006detail6reduce28DeviceReduceSingleTileKernelINS2_10policy_hubIlyN4cuda3std3__44plusIlEEE10Policy1000EN6thrust24THRUST_300001_SM_1000_NS18transform_iteratorI12even_functorNSD_6detail15normal_iteratorINSD_10device_ptrIiEEEEllEEPlyS9_llNS7_10__identityEEEvT0_T1_T2_T3_T4_T6_E12temp_storage+120];
	add.s64 	%rd361, %rd359, %rd360;
	ld.shared.u64 	%rd362, [_ZZN3cub18CUB_300001_SM_10006detail6reduce28DeviceReduceSingleTileKernelINS2_10policy_hubIlyN4cuda3std3__44plusIlEEE10Policy1000EN6thrust24THRUST_300001_SM_1000_NS18transform_iteratorI12even_functorNSD_6detail15normal_iteratorINSD_10device_ptrIiEEEEllEEPlyS9_llNS7_10__identityEEEvT0_T1_T2_T3_T4_T6_E12temp_storage+128];
	add.s64 	%rd363, %rd361, %rd362;
	ld.shared.u64 	%rd364, [_ZZN3cub18CUB_300001_SM_10006detail6reduce28DeviceReduceSingleTileKernelINS2_10policy_hubIlyN4cuda3std3__44plusIlEEE10Policy1000EN6thrust24THRUST_300001_SM_1000_NS18transform_iteratorI12even_functorNSD_6detail15normal_iteratorINSD_10device_ptrIiEEEEllEEPlyS9_llNS7_10__identityEEEvT0_T1_T2_T3_T4_T6_E12temp_storage+136];
	add.s64 	%rd392, %rd363, %rd364;
	bra.uni 	$L__BB17_49;
$L__BB17_24:
	// begin inline asm
	mov.u32 %r346, %laneid;
	// end inline asm
	and.b32  	%r397, %r2, 992;
	add.s32 	%r398, %r397, 32;
	setp.gt.u32 	%p35, %r398, %r1;
	not.b32 	%r399, %r397;
	add.s32 	%r400, %r1, %r399;
	selp.b32 	%r395, %r400, 31, %p35;
	mov.b64 	{%r348, %r353}, %rd376;
	mov.b32 	%r354, 1;
	mov.b32 	%r396, -1;
	// begin inline asm
	shfl.sync.down.b32 %r347, %r348, %r354, %r395, %r396;
	// end inline asm
	// begin inline asm
	shfl.sync.down.b32 %r352, %r353, %r354, %r395, %r396;
	// end inline asm
	mov.b64 	%rd264, {%r347, %r352};
	setp.lt.s32 	%p36, %r346, %r395;
	selp.b64 	%rd265, %rd264, 0, %p36;
	add.s64 	%rd266, %rd265, %rd376;
	mov.b64 	{%r358, %r363}, %rd266;
	mov.b32 	%r364, 2;
	// begin inline asm
	shfl.sync.down.b32 %r357, %r358, %r364, %r395, %r396;
	// end inline asm
	// begin inline asm
	shfl.sync.down.b32 %r362, %r363, %r364, %r395, %r396;
	// end inline asm
	mov.b64 	%rd267, {%r357, %r362};
	add.s32 	%r401, %r346, 2;
	setp.gt.s32 	%p37, %r401, %r395;
	selp.b64 	%rd268, 0, %rd267, %p37;
	add.s64 	%rd269, %rd268, %rd266;
	mov.b64 	{%r368, %r373}, %rd269;
	mov.b32 	%r374, 4;
	// begin inline asm
	shfl.sync.down.b32 %r367, %r368, %r374, %r395, %r396;
	// end inline asm
	// begin inline asm
	shfl.sync.down.b32 %r372, %r373, %r374, %r395, %r396;
	// end inline asm
	mov.b64 	%rd270, {%r367, %r372};
	add.s32 	%r402, %r346, 4;
	setp.gt.s32 	%p38, %r402, %r395;
	selp.b64 	%rd271, 0, %rd270, %p38;
	add.s64 	%rd272, %rd271, %rd269;
	mov.b64 	{%r378, %r383}, %rd272;
	mov.b32 	%r384, 8;
	// begin inline asm
	shfl.sync.down.b32 %r377, %r378, %r384, %r395, %r396;
	// end inline asm
	// begin inline asm
	shfl.sync.down.b32 %r382, %r383, %r384, %r395, %r396;
	// end inline asm
	mov.b64 	%rd273, {%r377, %r382};
	add.s32 	%r403, %r346, 8;
	setp.gt.s32 	%p39, %r403, %r395;
	selp.b64 	%rd274, 0, %rd273, %p39;
	add.s64 	%rd275, %rd274, %rd272;
	mov.b64 	{%r388, %r393}, %rd275;
	mov.b32 	%r394, 16;
	// begin inline asm
	shfl.sync.down.b32 %r387, %r388, %r394, %r395, %r396;
	// end inline asm
	// begin inline asm
	shfl.sync.down.b32 %r392, %r393, %r394, %r395, %r396;
	// end inline asm
	mov.b64 	%rd276, {%r387, %r392};
	add.s32 	%r404, %r346, 16;
	setp.gt.s32 	%p40, %r404, %r395;
	selp.b64 	%rd277, 0, %rd276, %p40;
	add.s64 	%rd392, %rd277, %rd275;
	setp.ne.s32 	%p41, %r346, 0;
	@%p41 bra 	$L__BB17_26;
	shr.u32 	%r405, %r2, 2;
	and.b32  	%r406, %r405, 248;
	mov.u32 	%r407, _ZZN3cub18CUB_300001_SM_10006detail6reduce28DeviceReduceSingleTileKernelINS2_10policy_hubIlyN4cuda3std3__44plusIlEEE10Policy1000EN6thrust24THRUST_300001_SM_1000_NS18transform_iteratorI12even_functorNSD_6detail15normal_iteratorINSD_10device_ptrIiEEEEllEEPlyS9_llNS7_10__identityEEEvT0_T1_T2_T3_T4_T6_E12temp_storage;
	add.s32 	%r408, %r407, %r406;
	st.shared.u64 	[%r408+16], %rd392;
$L__BB17_26:
	bar.sync 	0;
	setp.ne.s32 	%p42, %r2, 0;
	@%p42 bra 	$L__BB17_49;
	setp.gt.u64 	%p43, %rd58, 32;
	ld.shared.u64 	%rd278, [_ZZN3cub18CUB_300001_SM_10006detail6reduce28DeviceReduceSingleTileKernelINS2_10policy_hubIlyN4cuda3std3__44plusIlEEE10Policy1000EN6thrust24THRUST_300001_SM_1000_NS18transform_iteratorI12even_functorNSD_6detail15normal_iteratorINSD_10device_ptrIiEEEEllEEPlyS9_llNS7_10__identityEEEvT0_T1_T2_T3_T4_T6_E12temp_storage+24];
	selp.b64 	%rd279, %rd278, 0, %p43;
	add.s64 	%rd280, %rd279, %rd392;
	setp.gt.u64 	%p44, %rd58, 64;
	ld.shared.u64 	%rd281, [_ZZN3cub18CUB_300001_SM_10006detail6reduce28DeviceReduceSingleTileKernelINS2_10policy_hubIlyN4cuda3std3__44plusIlEEE10Policy1000EN6thrust24THRUST_300001_SM_1000_NS18transform_iteratorI12even_functorNSD_6detail15normal_iteratorINSD_10device_ptrIiEEEEllEEPlyS9_llNS7_10__identityEEEvT0_T1_T2_T3_T4_T6_E12temp_storage+32];
	selp.b64 	%rd282, %rd281, 0, %p44;
	add.s64 	%rd283, %rd280, %rd282;
	setp.gt.u64 	%p45, %rd58, 96;
	ld.shared.u64 	%rd284, [_ZZN3cub18CUB_300001_SM_10006detail6reduce28DeviceReduceSingleTileKernelINS2_10policy_hubIlyN4cuda3std3__44plusIlEEE10Policy1000EN6thrust24THRUST_300001_SM_1000_NS18transform_iteratorI12even_functorNSD_6detail15normal_iteratorINSD_10device_ptrIiEEEEllEEPlyS9_llNS7_10__identityEEEvT0_T1_T2_T3_T4_T6_E12temp_storage+40];
	selp.b64 	%rd285, %rd284, 0, %p45;
	add.s64 	%rd286, %rd283, %rd285;
	setp.gt.u64 	%p46, %rd58, 128;
	ld.shared.u64 	%rd287, [_ZZN3cub18CUB_300001_SM_10006detail6reduce28DeviceReduceSingleTileKernelINS2_10policy_hubIlyN4cuda3std3__44plusIlEEE10Policy1000EN6thrust24THRUST_300001_SM_1000_NS18transform_iteratorI12even_functorNSD_6detail15normal_iteratorINSD_10device_ptrIiEEEEllEEPlyS9_llNS7_10__identityEEEvT0_T1_T2_T3_T4_T6_E12temp_storage+48];
	selp.b64 	%rd288, %rd287, 0, %p46;
	add.s64 	%rd289, %rd286, %rd288;
	setp.gt.u64 	%p47, %rd58, 160;
	ld.shared.u64 	%rd290, [_ZZN3cub18CUB_300001_SM_10006detail6reduce28DeviceReduceSingleTileKernelINS2_10policy_hubIlyN4cuda3std3__44plusIlEEE10Policy1000EN6thrust24THRUST_300001_SM_1000_NS18transform_iteratorI12even_functorNSD_6detail15normal_iteratorINSD_10device_ptrIiEEEEllEEPlyS9_llNS7_10__identityEEEvT0_T1_T2_T3_T4_T6_E12temp_storage+56];
	selp.b64 	%rd291, %rd290, 0, %p47;
	add.s64 	%rd292, %rd289, %rd291;
	setp.gt.u64 	%p48, %rd58, 192;
	ld.shared.u64 	%rd293, [_ZZN3cub18CUB_300001_SM_10006detail6reduce28DeviceReduceSingleTileKernelINS2_10policy_hubIlyN4cuda3std3__44plusIlEEE10Policy1000EN6thrust24THRUST_300001_SM_1000_NS18transform_iteratorI12even_functorNSD_6detail15normal_iteratorINSD_10device_ptrIiEEEEllEEPlyS9_llNS7_10__identityEEEvT0_T1_T2_T3_T4_T6_E12temp_storage+64];
	selp.b64 	%rd294, %rd293, 0, %p48;
	add.s64 	%rd295, %rd292, %rd294;
	setp.gt.u64 	%p49, %rd58, 224;
	ld.shared.u64 	%rd296, [_ZZN3cub18CUB_300001_SM_10006detail6reduce28DeviceReduceSingleTileKernelINS2_10policy_hubIlyN4cuda3std3__44plusIlEEE10Policy1000EN6thrust24THRUST_300001_SM_1000_NS18transform_iteratorI12even_functorNSD_6detail15normal_iteratorINSD_10device_ptrIiEEEEllEEPlyS9_llNS7_10__identityEEEvT0_T1_T2_T3_T4_T6_E12temp_storage+72];
	selp.b64 	%rd297, %rd296, 0, %p49;
	add.s64 	%rd298, %rd295, %rd297;
	setp.gt.u64 	%p50, %rd58, 256;
	ld.shared.u64 	%rd299, [_ZZN3cub18CUB_300001_SM_10006detail6reduce28DeviceReduceSingleTileKernelINS2_10policy_hubIlyN4cuda3std3__44plusIlEEE10Policy1000EN6thrust24THRUST_300001_SM_1000_NS18transform_iteratorI12even_functorNSD_6detail15normal_iteratorINSD_10device_ptrIiEEEEllEEPlyS9_llNS7_10__identityEEEvT0_T1_T2_T3_T4_T6_E12temp_storage+80];
	selp.b64 	%rd300, %rd299, 0, %p50;
	add.s64 	%rd301, %rd298, %rd300;
	setp.gt.u64 	%p51, %rd58, 288;
	ld.shared.u64 	%rd302, [_ZZN3cub18CUB_300001_SM_10006detail6reduce28DeviceReduceSingleTileKernelINS2_10policy_hubIlyN4cuda3std3__44plusIlEEE10Policy1000EN6thrust24THRUST_300001_SM_1000_NS18transform_iteratorI12even_functorNSD_6detail15normal_iteratorINSD_10device_ptrIiEEEEllEEPlyS9_llNS7_10__identityEEEvT0_T1_T2_T3_T4_T6_E12temp_storage+88];
	selp.b64 	%rd303, %rd302, 0, %p51;
	add.s64 	%rd304, %rd301, %rd303;
	setp.gt.u64 	%p52, %rd58, 320;
	ld.shared.u64 	%rd305, [_ZZN3cub18CUB_300001_SM_10006detail6reduce28DeviceReduceSingleTileKernelINS2_10policy_hubIlyN4cuda3std3__44plusIlEEE10Policy1000EN6thrust24THRUST_300001_SM_1000_NS18transform_iteratorI12even_functorNSD_6detail15normal_iteratorINSD_10device_ptrIiEEEEllEEPlyS9_llNS7_10__identityEEEvT0_T1_T2_T3_T4_T6_E12temp_storage+96];
	selp.b64 	%rd306, %rd305, 0, %p52;
	add.s64 	%rd307, %rd304, %rd306;
	setp.gt.u64 	%p53, %rd58, 352;
	ld.shared.u64 	%rd308, [_ZZN3cub18CUB_300001_SM_10006detail6reduce28DeviceReduceSingleTileKernelINS2_10policy_hubIlyN4cuda3std3__44plusIlEEE10Policy1000EN6thrust24THRUST_300001_SM_1000_NS18transform_iteratorI12even_functorNSD_6detail15normal_iteratorINSD_10device_ptrIiEEEEllEEPlyS9_llNS7_10__identityEEEvT0_T1_T2_T3_T4_T6_E12temp_storage+104];
	selp.b64 	%rd309, %rd308, 0, %p53;
	add.s64 	%rd310, %rd307, %rd309;
	setp.gt.u64 	%p54, %rd58, 384;
	ld.shared.u64 	%rd311, [_ZZN3cub18CUB_300001_SM_10006detail6reduce28DeviceReduceSingleTileKernelINS2_10policy_hubIlyN4cuda3std3__44plusIlEEE10Policy1000EN6thrust24THRUST_300001_SM_1000_NS18transform_iteratorI12even_functorNSD_6detail15normal_iteratorINSD_10device_ptrIiEEEEllEEPlyS9_llNS7_10__identityEEEvT0_T1_T2_T3_T4_T6_E12temp_storage+112];
	selp.b64 	%rd312, %rd311, 0, %p54;
	add.s64 	%rd313, %rd310, %rd312;
	setp.gt.u64 	%p55, %rd58, 416;
	ld.shared.u64 	%rd314, [_ZZN3cub18CUB_300001_SM_10006detail6reduce28DeviceReduceSingleTileKernelINS2_10policy_hubIlyN4cuda3std3__44plusIlEEE10Policy1000EN6thrust24THRUST_300001_SM_1000_NS18transform_iteratorI12even_functorNSD_6detail15normal_iteratorINSD_10device_ptrIiEEEEllEEPlyS9_llNS7_10__identityEEEvT0_T1_T2_T3_T4_T6_E12temp_storage+120];
	selp.b64 	%rd315, %rd314, 0, %p55;
	add.s64 	%rd316, %rd313, %rd315;
	setp.gt.u64 	%p56, %rd58, 448;
	ld.shared.u64 	%rd317, [_ZZN3cub18CUB_300001_SM_10006detail6reduce28DeviceReduceSingleTileKernelINS2_10policy_hubIlyN4cuda3std3__44plusIlEEE10Policy1000EN6thrust24THRUST_300001_SM_1000_NS18transform_iteratorI12even_functorNSD_6detail15normal_iteratorINSD_10device_ptrIiEEEEllEEPlyS9_llNS7_10__identityEEEvT0_T1_T2_T3_T4_T6_E12temp_storage+128];
	selp.b64 	%rd318, %rd317, 0, %p56;
	add.s64 	%rd319, %rd316, %rd318;
	setp.gt.u64 	%p57, %rd58, 480;
	ld.shared.u64 	%rd320, [_ZZN3cub18CUB_300001_SM_10006detail6reduce28DeviceReduceSingleTileKernelINS2_10policy_hubIlyN4cuda3std3__44plusIlEEE10Policy1000EN6thrust24THRUST_300001_SM_1000_NS18transform_iteratorI12even_functorNSD_6detail15normal_iteratorINSD_10device_ptrIiEEEEllEEPlyS9_llNS7_10__identityEEEvT0_T1_T2_T3_T4_T6_E12temp_storage+136];
	selp.b64 	%rd321, %rd320, 0, %p57;
	add.s64 	%rd392, %rd319, %rd321;
	bra.uni 	$L__BB17_49;
$L__BB17_28:
	mov.u32 	%r24, %tid.x;
	cvt.u64.u32 	%rd25, %r24;
	mul.wide.u32 	%rd62, %r24, 4;
	add.s64 	%rd26, %rd2, %rd62;
	ld.global.u32 	%r52, [%rd26];
	not.b32 	%r53, %r52;
	and.b32  	%r54, %r53, 1;
	ld.global.u32 	%r55, [%rd26+2048];
	not.b32 	%r56, %r55;
	and.b32  	%r57, %r56, 1;
	ld.global.u32 	%r58, [%rd26+4096];
	not.b32 	%r59, %r58;
	and.b32  	%r60, %r59, 1;
	ld.global.u32 	%r61, [%rd26+6144];
	not.b32 	%r62, %r61;
	and.b32  	%r63, %r62, 1;
	ld.global.u32 	%r64, [%rd26+8192];
	not.b32 	%r65, %r64;
	and.b32  	%r66, %r65, 1;
	ld.global.u32 	%r67, [%rd26+10240];
	not.b32 	%r68, %r67;
	and.b32  	%r69, %r68, 1;
	ld.global.u32 	%r70, [%rd26+12288];
	not.b32 	%r71, %r70;
	and.b32  	%r72, %r71, 1;
	cvt.u64.u32 	%rd63, %r72;
	add.s32 	%r73, %r57, %r54;
	add.s32 	%r74, %r60, %r73;
	add.s32 	%r75, %r63, %r74;
	add.s32 	%r76, %r66, %r75;
	add.s32 	%r77, %r69, %r76;
	cvt.u64.u32 	%rd64, %r77;
	add.s64 	%rd391, %rd63, %rd64;
	add.s64 	%rd28, %rd58, -3584;
	setp.lt.u64 	%p3, %rd28, 3584;
	mov.b64 	%rd379, 3584;
	@%p3 bra 	$L__BB17_32;
	mov.b64 	%rd379, 3584;
$L__BB17_30:
	shl.b64 	%rd66, %rd379, 2;
	add.s64 	%rd67, %rd26, %rd66;
	ld.global.u32 	%r78, [%rd67];
	not.b32 	%r79, %r78;
	and.b32  	%r80, %r79, 1;
	cvt.u64.u32 	%rd68, %r80;
	ld.global.u32 	%r81, [%rd67+2048];
	not.b32 	%r82, %r81;
	and.b32  	%r83, %r82, 1;
	cvt.u64.u32 	%rd69, %r83;
	ld.global.u32 	%r84, [%rd67+4096];
	not.b32 	%r85, %r84;
	and.b32  	%r86, %r85, 1;
	cvt.u64.u32 	%rd70, %r86;
	ld.global.u32 	%r87, [%rd67+6144];
	not.b32 	%r88, %r87;
	and.b32  	%r89, %r88, 1;
	cvt.u64.u32 	%rd71, %r89;
	ld.global.u32 	%r90, [%rd67+8192];
	not.b32 	%r91, %r90;
	and.b32  	%r92, %r91, 1;
	cvt.u64.u32 	%rd72, %r92;
	ld.global.u32 	%r93, [%rd67+10240];
	not.b32 	%r94, %r93;
	and.b32  	%r95, %r94, 1;
	cvt.u64.u32 	%rd73, %r95;
	ld.global.u32 	%r96, [%rd67+12288];
	not.b32 	%r97, %r96;
	and.b32  	%r98, %r97, 1;
	cvt.u64.u32 	%rd74, %r98;
	add.s64 	%rd75, %rd391, %rd68;
	add.s64 	%rd76, %rd75, %rd69;
	add.s64 	%rd77, %rd76, %rd70;
	add.s64 	%rd78, %rd77, %rd71;
	add.s64 	%rd79, %rd78, %rd72;
	add.s64 	%rd80, %rd79, %rd73;
	add.s64 	%rd391, %rd80, %rd74;
	sub.s64 	%rd81, %rd58, %rd379;
	setp.lt.u64 	%p4, %rd81, 3584;
	@%p4 bra 	$L__BB17_45;
	add.s64 	%rd379, %rd379, 3584;
	setp.le.u64 	%p5, %rd379, %rd28;
	@%p5 bra 	$L__BB17_30;
$L__BB17_32:
	setp.le.u64 	%p6, %rd58, %rd379;
	cvt.u32.u64 	%r99, %rd379;
	cvt.u32.u64 	%r100, %rd58;
	sub.s32 	%r101, %r100, %r99;
	setp.ge.s32 	%p7, %r24, %r101;
	or.pred  	%p8, %p6, %p7;
	@%p8 bra 	$L__BB17_45;
	not.b32 	%r104, %r24;
	add.s32 	%r105, %r104, %r100;
	sub.s32 	%r107, %r105, %r99;
	shr.u32 	%r108, %r107, 9;
	add.s32 	%r25, %r108, 1;
	and.b32  	%r26, %r25, 15;
	setp.lt.u32 	%p9, %r107, 7680;
	mov.u32 	%r476, %r24;
	@%p9 bra 	$L__BB17_36;
	and.b32  	%r109, %r25, 16777200;
	neg.s32 	%r474, %r109;
	add.s64 	%rd83, %rd379, %rd25;
	shl.b64 	%rd84, %rd83, 2;
	add.s64 	%rd85, %rd84, %rd2;
	add.s64 	%rd381, %rd85, 16384;
	mov.u32 	%r476, %r24;
$L__BB17_35:
	.pragma "nounroll";
	ld.global.u32 	%r110, [%rd381+-16384];
	not.b32 	%r111, %r110;
	and.b32  	%r112, %r111, 1;
	cvt.u64.u32 	%rd86, %r112;
	add.s64 	%rd87, %rd391, %rd86;
	ld.global.u32 	%r113, [%rd381+-14336];
	not.b32 	%r114, %r113;
	and.b32  	%r115, %r114, 1;
	cvt.u64.u32 	%rd88, %r115;
	add.s64 	%rd89, %rd87, %rd88;
	ld.global.u32 	%r116, [%rd381+-12288];
	not.b32 	%r117, %r116;
	and.b32  	%r118, %r117, 1;
	cvt.u64.u32 	%rd90, %r118;
	add.s64 	%rd91, %rd89, %rd90;
	ld.global.u32 	%r119, [%rd381+-10240];
	not.b32 	%r120, %r119;
	and.b32  	%r121, %r120, 1;
	cvt.u64.u32 	%rd92, %r121;
	add.s64 	%rd93, %rd91, %rd92;
	ld.global.u32 	%r122, [%rd381+-8192];
	not.b32 	%r123, %r122;
	and.b32  	%r124, %r123, 1;
	cvt.u64.u32 	%rd94, %r124;
	add.s64 	%rd95, %rd93, %rd94;
	ld.global.u32 	%r125, [%rd381+-6144];
	not.b32 	%r126, %r125;
	and.b32  	%r127, %r126, 1;
	cvt.u64.u32 	%rd96, %r127;
	add.s64 	%rd97, %rd95, %rd96;
	ld.global.u32 	%r128, [%rd381+-4096];
	not.b32 	%r129, %r128;
	and.b32  	%r130, %r129, 1;
	cvt.u64.u32 	%rd98, %r130;
	add.s64 	%rd99, %rd97, %rd98;
	ld.global.u32 	%r131, [%rd381+-2048];
	not.b32 	%r132, %r131;
	and.b32  	%r133, %r132, 1;
	cvt.u64.u32 	%rd100, %r133;
	add.s64 	%rd101, %rd99, %rd100;
	ld.global.u32 	%r134, [%rd381];
	not.b32 	%r135, %r134;
	and.b32  	%r136, %r135, 1;
	cvt.u64.u32 	%rd102, %r136;
	add.s64 	%rd103, %rd101, %rd102;
	ld.global.u32 	%r137, [%rd381+2048];
	not.b32 	%r138, %r137;
	and.b32  	%r139, %r138, 1;
	cvt.u64.u32 	%rd104, %r139;
	add.s64 	%rd105, %rd103, %rd104;
	ld.global.u32 	%r140, [%rd381+4096];
	not.b32 	%r141, %r140;
	and.b32  	%r142, %r141, 1;
	cvt.u64.u32 	%rd106, %r142;
	add.s64 	%rd107, %rd105, %rd106;
	ld.global.u32 	%r143, [%rd381+6144];
	not.b32 	%r144, %r143;
	and.b32  	%r145, %r144, 1;
	cvt.u64.u32 	%rd108, %r145;
	add.s64 	%rd109, %rd107, %rd108;
	ld.global.u32 	%r146, [%rd381+8192];
	not.b32 	%r147, %r146;
	and.b32  	%r148, %r147, 1;
	cvt.u64.u32 	%rd110, %r148;
	add.s64 	%rd111, %rd109, %rd110;
	ld.global.u32 	%r149, [%rd381+10240];
	not.b32 	%r150, %r149;
	and.b32  	%r151, %r150, 1;
	cvt.u64.u32 	%rd112, %r151;
	add.s64 	%rd113, %rd111, %rd112;
	ld.global.u32 	%r152, [%rd381+12288];
	not.b32 	%r153, %r152;
	and.b32  	%r154, %r153, 1;
	cvt.u64.u32 	%rd114, %r154;
	add.s64 	%rd115, %rd113, %rd114;
	ld.global.u32 	%r155, [%rd381+14336];
	not.b32 	%r156, %r155;
	and.b32  	%r157, %r156, 1;
	cvt.u64.u32 	%rd116, %r157;
	add.s64 	%rd391, %rd115, %rd116;
	add.s32 	%r476, %r476, 8192;
	add.s32 	%r474, %r474, 16;
	add.s64 	%rd381, %rd381, 32768;
	setp.ne.s32 	%p10, %r474, 0;
	@%p10 bra 	$L__BB17_35;
$L__BB17_36:
	setp.eq.s32 	%p11, %r26, 0;
	@%p11 bra 	$L__BB17_45;
	and.b32  	%r33, %r25, 7;
	setp.lt.u32 	%p12, %r26, 8;
	@%p12 bra 	$L__BB17_39;
	cvt.u64.u32 	%rd118, %r476;
	add.s64 	%rd119, %rd379, %rd118;
	shl.b64 	%rd120, %rd119, 2;
	add.s64 	%rd121, %rd2, %rd120;
	ld.global.u32 	%r158, [%rd121];
	not.b32 	%r159, %r158;
	and.b32  	%r160, %r159, 1;
	cvt.u64.u32 	%rd122, %r160;
	add.s64 	%rd123, %rd391, %rd122;
	ld.global.u32 	%r161, [%rd121+2048];
	not.b32 	%r162, %r161;
	and.b32  	%r163, %r162, 1;
	cvt.u64.u32 	%rd124, %r163;
	add.s64 	%rd125, %rd123, %rd124;
	ld.global.u32 	%r164, [%rd121+4096];
	not.b32 	%r165, %r164;
	and.b32  	%r166, %r165, 1;
	cvt.u64.u32 	%rd126, %r166;
	add.s64 	%rd127, %rd125, %rd126;
	ld.global.u32 	%r167, [%rd121+6144];
	not.b32 	%r168, %r167;
	and.b32  	%r169, %r168, 1;
	cvt.u64.u32 	%rd128, %r169;
	add.s64 	%rd129, %rd127, %rd128;
	ld.global.u32 	%r170, [%rd121+8192];
	not.b32 	%r171, %r170;
	and.b32  	%r172, %r171, 1;
	cvt.u64.u32 	%rd130, %r172;
	add.s64 	%rd131, %rd129, %rd130;
	ld.global.u32 	%r173, [%rd121+10240];
	not.b32 	%r174, %r173;
	and.b32  	%r175, %r174, 1;
	cvt.u64.u32 	%rd132, %r175;
	add.s64 	%rd133, %rd131, %rd132;
	ld.global.u32 	%r176, [%rd121+12288];
	not.b32 	%r177, %r176;
	and.b32  	%r178, %r177, 1;
	cvt.u64.u32 	%rd134, %r178;
	add.s64 	%rd135, %rd133, %rd134;
	ld.global.u32 	%r179, [%rd121+14336];
	not.b32 	%r180, %r179;
	and.b32  	%r181, %r180, 1;
	cvt.u64.u32 	%rd136, %r181;
	add.s64 	%rd391, %rd135, %rd136;
	add.s32 	%r476, %r476, 4096;
$L__BB17_39:
	setp.eq.s32 	%p13, %r33, 0;
	@%p13 bra 	$L__BB17_45;
	and.b32  	%r36, %r25, 3;
	setp.lt.u32 	%p14, %r33, 4;
	@%p14 bra 	$L__BB17_42;
	cvt.u64.u32 	%rd138, %r476;
	add.s64 	%rd139, %rd379, %rd138;
	shl.b64 	%rd140, %rd139, 2;
	add.s64 	%rd141, %rd2, %rd140;
	ld.global.u32 	%r182, [%rd141];
	not.b32 	%r183, %r182;
	and.b32  	%r184, %r183, 1;
	cvt.u64.u32 	%rd142, %r184;
	add.s64 	%rd143, %rd391, %rd142;
	ld.global.u32 	%r185, [%rd141+2048];
	not.b32 	%r186, %r185;
	and.b32  	%r187, %r186, 1;
	cvt.u64.u32 	%rd144, %r187;
	add.s64 	%rd145, %rd143, %rd144;
	ld.global.u32 	%r188, [%rd141+4096];
	not.b32 	%r189, %r188;
	and.b32  	%r190, %r189, 1;
	cvt.u64.u32 	%rd146, %r190;
	add.s64 	%rd147, %rd145, %rd146;
	ld.global.u32 	%r191, [%rd141+6144];
	not.b32 	%r192, %r191;
	and.b32  	%r193, %r192, 1;
	cvt.u64.u32 	%rd148, %r193;
	add.s64 	%rd391, %rd147, %rd148;
	add.s32 	%r476, %r476, 2048;
$L__BB17_42:
	setp.eq.s32 	%p15, %r36, 0;
	@%p15 bra 	$L__BB17_45;
	cvt.u64.u32 	%rd149, %r476;
	add.s64 	%rd150, %rd379, %rd149;
	shl.b64 	%rd151, %rd150, 2;
	add.s64 	%rd389, %rd2, %rd151;
	neg.s32 	%r479, %r36;
$L__BB17_44:
	.pragma "nounroll";
	ld.global.u32 	%r194, [%rd389];
	not.b32 	%r195, %r194;
	and.b32  	%r196, %r195, 1;
	cvt.u64.u32 	%rd152, %r196;
	add.s64 	%rd391, %rd391, %rd152;
	add.s64 	%rd389, %rd389, 2048;
	add.s32 	%r479, %r479, 1;
	setp.ne.s32 	%p16, %r479, 0;
	@%p16 bra 	$L__BB17_44;
$L__BB17_45:
	// begin inline asm
	mov.u32 %r197, %laneid;
	// end inline asm
	mov.b64 	{%r199, %r204}, %rd391;
	mov.b32 	%r205, 1;
	mov.b32 	%r246, 31;
	mov.b32 	%r247, -1;
	// begin inline asm
	shfl.sync.down.b32 %r198, %r199, %r205, %r246, %r247;
	// end inline asm
	// begin inline asm
	shfl.sync.down.b32 %r203, %r204, %r205, %r246, %r247;
	// end inline asm
	mov.b64 	%rd153, {%r198, %r203};
	setp.gt.s32 	%p17, %r197, 30;
	selp.b64 	%rd154, 0, %rd153, %p17;
	add.s64 	%rd155, %rd154, %rd391;
	mov.b64 	{%r209, %r214}, %rd155;
	mov.b32 	%r215, 2;
	// begin inline asm
	shfl.sync.down.b32 %r208, %r209, %r215, %r246, %r247;
	// end inline asm
	// begin inline asm
	shfl.sync.down.b32 %r213, %r214, %r215, %r246, %r247;
	// end inline asm
	mov.b64 	%rd156, {%r208, %r213};
	setp.gt.s32 	%p18, %r197, 29;
	selp.b64 	%rd157, 0, %rd156, %p18;
	add.s64 	%rd158, %rd157, %rd155;
	mov.b64 	{%r219, %r224}, %rd158;
	mov.b32 	%r225, 4;
	// begin inline asm
	shfl.sync.down.b32 %r218, %r219, %r225, %r246, %r247;
	// end inline asm
	// begin inline asm
	shfl.sync.down.b32 %r223, %r224, %r225, %r246, %r247;
	// end inline asm
	mov.b64 	%rd159, {%r218, %r223};
	setp.gt.s32 	%p19, %r197, 27;
	selp.b64 	%rd160, 0, %rd159, %p19;
	add.s64 	%rd161, %rd160, %rd158;
	mov.b64 	{%r229, %r234}, %rd161;
	mov.b32 	%r235, 8;
	// begin inline asm
	shfl.sync.down.b32 %r228, %r229, %r235, %r246, %r247;
	// end inline asm
	// begin inline asm
	shfl.sync.down.b32 %r233, %r234, %r235, %r246, %r247;
	// end inline asm
	mov.b64 	%rd162, {%r228, %r233};
	setp.gt.s32 	%p20, %r197, 23;
	selp.b64 	%rd163, 0, %rd162, %p20;
	add.s64 	%rd164, %rd163, %rd161;
	mov.b64 	{%r239, %r244}, %rd164;
	mov.b32 	%r245, 16;
	// begin inline asm
	shfl.sync.down.b32 %r238, %r239, %r245, %r246, %r247;
	// end inline asm
	// begin inline asm
	shfl.sync.down.b32 %r243, %r244, %r245, %r246, %r247;
	// end inline asm
	mov.b64 	%rd165, {%r238, %r243};
	setp.gt.s32 	%p21, %r197, 15;
	selp.b64 	%rd166, 0, %rd165, %p21;
	add.s64 	%rd392, %rd166, %rd164;
	setp.ne.s32 	%p22, %r197, 0;
	@%p22 bra 	$L__BB17_47;
	shr.u32 	%r248, %r24, 2;
	and.b32  	%r249, %r248, 248;
	mov.u32 	%r250, _ZZN3cub18CUB_300001_SM_10006detail6reduce28DeviceReduceSingleTileKernelINS2_10policy_hubIlyN4cuda3std3__44plusIlEEE10Policy1000EN6thrust24THRUST_300001_SM_1000_NS18transform_iteratorI12even_functorNSD_6detail15normal_iteratorINSD_10device_ptrIiEEEEllEEPlyS9_llNS7_10__identityEEEvT0_T1_T2_T3_T4_T6_E12temp_storage;
	add.s32 	%r251, %r250, %r249;
	st.shared.u64 	[%r251+16], %rd392;
$L__BB17_47:
	bar.sync 	0;
	setp.ne.s32 	%p23, %r24, 0;
	@%p23 bra 	$L__BB17_49;
	ld.shared.u64 	%rd167, [_ZZN3cub18CUB_300001_SM_10006detail6reduce28DeviceReduceSingleTileKernelINS2_10policy_hubIlyN4cuda3std3__44plusIlEEE10Policy1000EN6thrust24THRUST_300001_SM_1000_NS18transform_iteratorI12even_functorNSD_6detail15normal_iteratorINSD_10device_ptrIiEEEEllEEPlyS9_llNS7_10__identityEEEvT0_T1_T2_T3_T4_T6_E12temp_storage+24];
	add.s64 	%rd168, %rd167, %rd392;
	ld.shared.u64 	%rd169, [_ZZN3cub18CUB_300001_SM_10006detail6reduce28DeviceReduceSingleTileKernelINS2_10policy_hubIlyN4cuda3std3__44plusIlEEE10Policy1000EN6thrust24THRUST_300001_SM_1000_NS18transform_iteratorI12even_functorNSD_6detail15normal_iteratorINSD_10device_ptrIiEEEEllEEPlyS9_llNS7_10__identityEEEvT0_T1_T2_T3_T4_T6_E12temp_storage+32];
	add.s64 	%rd170, %rd168, %rd169;
	ld.shared.u64 	%rd171, [_ZZN3cub18CUB_300001_SM_10006detail6reduce28DeviceReduceSingleTileKernelINS2_10policy_hubIlyN4cuda3std3__44plusIlEEE10Policy1000EN6thrust24THRUST_300001_SM_1000_NS18transform_iteratorI12even_functorNSD_6detail15normal_iteratorINSD_10device_ptrIiEEEEllEEPlyS9_llNS7_10__identityEEEvT0_T1_T2_T3_T4_T6_E12temp_storage+40];
	add.s64 	%rd172, %rd170, %rd171;
	ld.shared.u64 	%rd173, [_ZZN3cub18CUB_300001_SM_10006detail6reduce28DeviceReduceSingleTileKernelINS2_10policy_hubIlyN4cuda3std3__44plusIlEEE10Policy1000EN6thrust24THRUST_300001_SM_1000_NS18transform_iteratorI12even_functorNSD_6detail15normal_iteratorINSD_10device_ptrIiEEEEllEEPlyS9_llNS7_10__identityEEEvT0_T1_T2_T3_T4_T6_E12temp_storage+48];
	add.s64 	%rd174, %rd172, %rd173;
	ld.shared.u64 	%rd175, [_ZZN3cub18CUB_300001_SM_10006detail6reduce28DeviceReduceSingleTileKernelINS2_10policy_hubIlyN4cuda3std3__44plusIlEEE10Policy1000EN6thrust24THRUST_300001_SM_1000_NS18transform_iteratorI12even_functorNSD_6detail15normal_iteratorINSD_10device_ptrIiEEEEllEEPlyS9_llNS7_10__identityEEEvT0_T1_T2_T3_T4_T6_E12temp_storage+56];
	add.s64 	%rd176, %rd174, %rd175;
	ld.shared.u64 	%rd177, [_ZZN3cub18CUB_300001_SM_10006detail6reduce28DeviceReduceSingleTileKernelINS2_10policy_hubIlyN4cuda3std3__44plusIlEEE10Policy1000EN6thrust24THRUST_300001_SM_1000_NS18transform_iteratorI12even_functorNSD_6detail15normal_iteratorINSD_10device_ptrIiEEEEllEEPlyS9_llNS7_10__identityEEEvT0_T1_T2_T3_T4_T6_E12temp_storage+64];
	add.s64 	%rd178, %rd176, %rd177;
	ld.shared.u64 	%rd179, [_ZZN3cub18CUB_300001_SM_10006detail6reduce28DeviceReduceSingleTileKernelINS2_10policy_hubIlyN4cuda3std3__44plusIlEEE10Policy1000EN6thrust24THRUST_300001_SM_1000_NS18transform_iteratorI12even_functorNSD_6detail15normal_iteratorINSD_10device_ptrIiEEEEllEEPlyS9_llNS7_10__identityEEEvT0_T1_T2_T3_T4_T6_E12temp_storage+72];
	add.s64 	%rd180, %rd178, %rd179;
	ld.shared.u64 	%rd181, [_ZZN3cub18CUB_300001_SM_10006detail6reduce28DeviceReduceSingleTileKernelINS2_10policy_hubIlyN4cuda3std3__44plusIlEEE10Policy1000EN6thrust24THRUST_300001_SM_1000_NS18transform_iteratorI12even_functorNSD_6detail15normal_iteratorINSD_10device_ptrIiEEEEllEEPlyS9_llNS7_10__identityEEEvT0_T1_T2_T3_T4_T6_E12temp_storage+80];
	add.s64 	%rd182, %rd180, %rd181;
	ld.shared.u64 	%rd183, [_ZZN3cub18CUB_300001_SM_10006detail6reduce28DeviceReduceSingleTileKernelINS2_10policy_hubIlyN4cuda3std3__44plusIlEEE10Policy1000EN6thrust24THRUST_300001_SM_1000_NS18transform_iteratorI12even_functorNSD_6detail15normal_iteratorINSD_10device_ptrIiEEEEllEEPlyS9_llNS7_10__identityEEEvT0_T1_T2_T3_T4_T6_E12temp_storage+88];
	add.s64 	%rd184, %rd182, %rd183;
	ld.shared.u64 	%rd185, [_ZZN3cub18CUB_300001_SM_10006detail6reduce28DeviceReduceSingleTileKernelINS2_10policy_hubIlyN4cuda3std3__44plusIlEEE10Policy1000EN6thrust24THRUST_300001_SM_1000_NS18transform_iteratorI12even_functorNSD_6detail15normal_iteratorINSD_10device_ptrIiEEEEllEEPlyS9_llNS7_10__identityEEEvT0_T1_T2_T3_T4_T6_E12temp_storage+96];
	add.s64 	%rd186, %rd184, %rd185;
	ld.shared.u64 	%rd187, [_ZZN3cub18CUB_300001_SM_10006detail6reduce28DeviceReduceSingleTileKernelINS2_10policy_hubIlyN4cuda3std3__44plusIlEEE10Policy1000EN6thrust24THRUST_300001_SM_1000_NS18transform_iteratorI12even_functorNSD_6detail15normal_iteratorINSD_10device_ptrIiEEEEllEEPlyS9_llNS7_10__identityEEEvT0_T1_T2_T3_T4_T6_E12temp_storage+104];
	add.s64 	%rd188, %rd186, %rd187;
	ld.shared.u64 	%rd189, [_ZZN3cub18CUB_300001_SM_10006detail6reduce28DeviceReduceSingleTileKernelINS2_10policy_hubIlyN4cuda3std3__44plusIlEEE10Policy1000EN6thrust24THRUST_300001_SM_1000_NS18transform_iteratorI12even_functorNSD_6detail15normal_iteratorINSD_10device_ptrIiEEEEllEEPlyS9_llNS7_10__identityEEEvT0_T1_T2_T3_T4_T6_E12temp_storage+112];
	add.s64 	%rd190, %rd188, %rd189;
	ld.shared.u64 	%rd191, [_ZZN3cub18CUB_300001_SM_10006detail6reduce28DeviceReduceSingleTileKernelINS2_10policy_hubIlyN4cuda3std3__44plusIlEEE10Policy1000EN6thrust24THRUST_300001_SM_1000_NS18transform_iteratorI12even_functorNSD_6detail15normal_iteratorINSD_10device_ptrIiEEEEllEEPlyS9_llNS7_10__identityEEEvT0_T1_T2_T3_T4_T6_E12temp_storage+120];
	add.s64 	%rd192, %rd190, %rd191;
	ld.shared.u64 	%rd193, [_ZZN3cub18CUB_300001_SM_10006detail6reduce28DeviceReduceSingleTileKernelINS2_10policy_hubIlyN4cuda3std3__44plusIlEEE10Policy1000EN6thrust24THRUST_300001_SM_1000_NS18transform_iteratorI12even_functorNSD_6detail15normal_iteratorINSD_10device_ptrIiEEEEllEEPlyS9_llNS7_10__identityEEEvT0_T1_T2_T3_T4_T6_E12temp_storage+128];
	add.s64 	%rd194, %rd192, %rd193;
	ld.shared.u64 	%rd195, [_ZZN3cub18CUB_300001_SM_10006detail6reduce28DeviceReduceSingleTileKernelINS2_10policy_hubIlyN4cuda3std3__44plusIlEEE10Policy1000EN6thrust24THRUST_300001_SM_1000_NS18transform_iteratorI12even_functorNSD_6detail15normal_iteratorINSD_10device_ptrIiEEEEllEEPlyS9_llNS7_10__identityEEEvT0_T1_T2_T3_T4_T6_E12temp_storage+136];
	add.s64 	%rd392, %rd194, %rd195;
$L__BB17_49:
	mov.u32 	%r464, %tid.x;
	setp.ne.s32 	%p65, %r464, 0;
	@%p65 bra 	$L__BB17_51;
	add.s64 	%rd365, %rd392, %rd59;
	st.global.u64 	[%rd1], %rd365;
$L__BB17_51:
	ret;

}
	// .globl	_ZN3cub18CUB_300001_SM_10006detail6reduce18DeviceReduceKernelINS2_10policy_hubIlyN4cuda3std3__44plusIlEEE10Policy1000EN6thrust24THRUST_300001_SM_1000_NS18transform_iteratorI12even_functorNSD_6detail15normal_iteratorINSD_10device_ptrIiEEEEllEEyS9_lNS7_10__identityEEEvT0_PT3_T1_NS0_13GridEvenShareISQ_EET2_T4_
.visible .entry _ZN3cub18CUB_300001_SM_10006detail6reduce18DeviceReduceKernelINS2_10policy_hubIlyN4cuda3std3__44plusIlEEE10Policy1000EN6thrust24THRUST_300001_SM_1000_NS18transform_iteratorI12even_functorNSD_6detail15normal_iteratorINSD_10device_ptrIiEEEEllEEyS9_lNS7_10__identityEEEvT0_PT3_T1_NS0_13GridEvenShareISQ_EET2_T4_(
	.param .align 8 .b8 _ZN3cub18CUB_300001_SM_10006detail6reduce18DeviceReduceKernelINS2_10policy_hubIlyN4cuda3std3__44plusIlEEE10Policy1000EN6thrust24THRUST_300001_SM_1000_NS18transform_iteratorI12even_functorNSD_6detail15normal_iteratorINSD_10device_ptrIiEEEEllEEyS9_lNS7_10__identityEEEvT0_PT3_T1_NS0_13GridEvenShareISQ_EET2_T4__param_0[16],
	.param .u64 .ptr .align 1 _ZN3cub18CUB_300001_SM_10006detail6reduce18DeviceReduceKernelINS2_10policy_hubIlyN4cuda3std3__44plusIlEEE10Policy1000EN6thrust24THRUST_300001_SM_1000_NS18transform_iteratorI12even_functorNSD_6detail15normal_iteratorINSD_10device_ptrIiEEEEllEEyS9_lNS7_10__identityEEEvT0_PT3_T1_NS0_13GridEvenShareISQ_EET2_T4__param_1,
	.param .u64 _ZN3cub18CUB_300001_SM_10006detail6reduce18DeviceReduceKernelINS2_10policy_hubIlyN4cuda3std3__44plusIlEEE10Policy1000EN6thrust24THRUST_300001_SM_1000_NS18transform_iteratorI12even_functorNSD_6detail15normal_iteratorINSD_10device_ptrIiEEEEllEEyS9_lNS7_10__identityEEEvT0_PT3_T1_NS0_13GridEvenShareISQ_EET2_T4__param_2,
	.param .align 8 .b8 _ZN3cub18CUB_300001_SM_10006detail6reduce18DeviceReduceKernelINS2_10policy_hubIlyN4cuda3std3__44plusIlEEE10Policy1000EN6thrust24THRUST_300001_SM_1000_NS18transform_iteratorI12even_functorNSD_6detail15normal_iteratorINSD_10device_ptrIiEEEEllEEyS9_lNS7_10__identityEEEvT0_PT3_T1_NS0_13GridEvenShareISQ_EET2_T4__param_3[72],
	.param .align 1 .b8 _ZN3cub18CUB_300001_SM_10006detail6reduce18DeviceReduceKernelINS2_10policy_hubIlyN4cuda3std3__44plusIlEEE10Policy1000EN6thrust24THRUST_300001_SM_1000_NS18transform_iteratorI12even_functorNSD_6detail15normal_iteratorINSD_10device_ptrIiEEEEllEEyS9_lNS7_10__identityEEEvT0_PT3_T1_NS0_13GridEvenShareISQ_EET2_T4__param_4[1],
	.param .align 1 .b8 _ZN3cub18CUB_300001_SM_10006detail6reduce18DeviceReduceKernelINS2_10policy_hubIlyN4cuda3std3__44plusIlEEE10Policy1000EN6thrust24THRUST_300001_SM_1000_NS18transform_iteratorI12even_functorNSD_6detail15normal_iteratorINSD_10device_ptrIiEEEEllEEyS9_lNS7_10__identityEEEvT0_PT3_T1_NS0_13GridEvenShareISQ_EET2_T4__param_5[1]
)
.maxntid 512
{
	.reg .pred 	%p<65>;
	.reg .b16 	%rs<4>;
	.reg .b32 	%r<504>;
	.reg .b64 	%rd<410>;
	// demoted variable
	.shared .align 8 .b8 _ZZN3cub18CUB_300001_SM_10006detail6reduce18DeviceReduceKernelINS2_10policy_hubIlyN4cuda3std3__44plusIlEEE10Policy1000EN6thrust24THRUST_300001_SM_1000_NS18transform_iteratorI12even_functorNSD_6detail15normal_iteratorINSD_10device_ptrIiEEEEllEEyS9_lNS7_10__identityEEEvT0_PT3_T1_NS0_13GridEvenShareISQ_EET2_T4_E12temp_storage[152];
	ld.param.u64 	%rd1, [_ZN3cub18CUB_300001_SM_10006detail6reduce18DeviceReduceKernelINS2_10policy_hubIlyN4cuda3std3__44plusIlEEE10Policy1000EN6thrust24THRUST_300001_SM_1000_NS18transform_iteratorI12even_functorNSD_6detail15normal_iteratorINSD_10device_ptrIiEEEEllEEyS9_lNS7_10__identityEEEvT0_PT3_T1_NS0_13GridEvenShareISQ_EET2_T4__param_3+32];
	ld.param.u32 	%r1, [_ZN3cub18CUB_300001_SM_10006detail6reduce18DeviceReduceKernelINS2_10policy_hubIlyN4cuda3std3__44plusIlEEE10Policy1000EN6thrust24THRUST_300001_SM_1000_NS18transform_iteratorI12even_functorNSD_6detail15normal_iteratorINSD_10device_ptrIiEEEEllEEyS9_lNS7_10__identityEEEvT0_PT3_T1_NS0_13GridEvenShareISQ_EET2_T4__param_3+40];
	ld.param.u64 	%rd64, [_ZN3cub18CUB_300001_SM_10006detail6reduce18DeviceReduceKernelINS2_10policy_hubIlyN4cuda3std3__44plusIlEEE10Policy1000EN6thrust24THRUST_300001_SM_1000_NS18transform_iteratorI12even_functorNSD_6detail15normal_iteratorINSD_10device_ptrIiEEEEllEEyS9_lNS7_10__identityEEEvT0_PT3_T1_NS0_13GridEvenShareISQ_EET2_T4__param_0];
	cvta.to.global.u64 	%rd2, %rd64;
	mov.u32 	%r2, %ctaid.x;
	mul.lo.s32 	%r50, %r1, 3584;
	cvt.s64.s32 	%rd3, %r50;
	mul.lo.s32 	%r51, %r2, 3584;
	cvt.u64.u32 	%rd4, %r51;
	sub.s64 	%rd5, %rd1, %rd4;
	setp.gt.u64 	%p1, %rd5, 3583;
	@%p1 bra 	$L__BB18_25;
	cvt.u32.u64 	%r270, %rd4;
	cvt.u32.u64 	%r3, %rd1;
	sub.s32 	%r4, %r3, %r270;
	mov.u32 	%r5, %tid.x;
	setp.ge.s32 	%p23, %r5, %r4;
	mov.b64 	%rd393, 0;
	mov.u32 	%r491, %r5;
	@%p23 bra 	$L__BB18_3;
	add.s32 	%r272, %r270, %r5;
	mul.wide.u32 	%rd204, %r272, 4;
	add.s64 	%rd205, %rd2, %rd204;
	ld.global.u32 	%r273, [%rd205];
	not.b32 	%r274, %r273;
	and.b32  	%r275, %r274, 1;
	cvt.u64.u32 	%rd393, %r275;
	add.s32 	%r491, %r5, 512;
$L__BB18_3:
	setp.ge.s32 	%p24, %r491, %r4;
	@%p24 bra 	$L__BB18_16;
	not.b32 	%r277, %r491;
	add.s32 	%r278, %r277, %r3;
	sub.s32 	%r279, %r278, %r270;
	shr.u32 	%r280, %r279, 9;
	add.s32 	%r8, %r280, 1;
	and.b32  	%r9, %r8, 15;
	setp.lt.u32 	%p25, %r279, 7680;
	@%p25 bra 	$L__BB18_7;
	and.b32  	%r281, %r8, 16777200;
	neg.s32 	%r489, %r281;
	mul.wide.u32 	%rd207, %r2, 14336;
	mul.wide.u32 	%rd208, %r491, 4;
	add.s64 	%rd209, %rd207, %rd208;
	add.s64 	%rd210, %rd209, %rd2;
	add.s64 	%rd384, %rd210, 16384;
$L__BB18_6:
	.pragma "nounroll";
	ld.global.u32 	%r282, [%rd384+-16384];
	not.b32 	%r283, %r282;
	and.b32  	%r284, %r283, 1;
	cvt.u64.u32 	%rd211, %r284;
	add.s64 	%rd212, %rd393, %rd211;
	ld.global.u32 	%r285, [%rd384+-14336];
	not.b32 	%r286, %r285;
	and.b32  	%r287, %r286, 1;
	cvt.u64.u32 	%rd213, %r287;
	add.s64 	%rd214, %rd212, %rd213;
	ld.global.u32 	%r288, [%rd384+-12288];
	not.b32 	%r289, %r288;
	and.b32  	%r290, %r289, 1;
	cvt.u64.u32 	%rd215, %r290;
	add.s64 	%rd216, %rd214, %rd215;
	ld.global.u32 	%r291, [%rd384+-10240];
	not.b32 	%r292, %r291;
	and.b32  	%r293, %r292, 1;
	cvt.u64.u32 	%rd217, %r293;
	add.s64 	%rd218, %rd216, %rd217;
	ld.global.u32 	%r294, [%rd384+-8192];
	not.b32 	%r295, %r294;
	and.b32  	%r296, %r295, 1;
	cvt.u64.u32 	%rd219, %r296;
	add.s64 	%rd220, %rd218, %rd219;
	ld.global.u32 	%r297, [%rd384+-6144];
	not.b32 	%r298, %r297;
	and.b32  	%r299, %r298, 1;
	cvt.u64.u32 	%rd221, %r299;
	add.s64 	%rd222, %rd220, %rd221;
	ld.global.u32 	%r300, [%rd384+-4096];
	not.b32 	%r301, %r300;
	and.b32  	%r302, %r301, 1;
	cvt.u64.u32 	%rd223, %r302;
	add.s64 	%rd224, %rd222, %rd223;
	ld.global.u32 	%r303, [%rd384+-2048];
	not.b32 	%r304, %r303;
	and.b32  	%r305, %r304, 1;
	cvt.u64.u32 	%rd225, %r305;
	add.s64 	%rd226, %rd224, %rd225;
	ld.global.u32 	%r306, [%rd384];
	not.b32 	%r307, %r306;
	and.b32  	%r308, %r307, 1;
	cvt.u64.u32 	%rd227, %r308;
	add.s64 	%rd228, %rd226, %rd227;
	ld.global.u32 	%r309, [%rd384+2048];
	not.b32 	%r310, %r309;
	and.b32  	%r311, %r310, 1;
	cvt.u64.u32 	%rd229, %r311;
	add.s64 	%rd230, %rd228, %rd229;
	ld.global.u32 	%r312, [%rd384+4096];
	not.b32 	%r313, %r312;
	and.b32  	%r314, %r313, 1;
	cvt.u64.u32 	%rd231, %r314;
	add.s64 	%rd232, %rd230, %rd231;
	ld.global.u32 	%r315, [%rd384+6144];
	not.b32 	%r316, %r315;
	and.b32  	%r317, %r316, 1;
	cvt.u64.u32 	%rd233, %r317;
	add.s64 	%rd234, %rd232, %rd233;
	ld.global.u32 	%r318, [%rd384+8192];
	not.b32 	%r319, %r318;
	and.b32  	%r320, %r319, 1;
	cvt.u64.u32 	%rd235, %r320;
	add.s64 	%rd236, %rd234, %rd235;
	ld.global.u32 	%r321, [%rd384+10240];
	not.b32 	%r322, %r321;
	and.b32  	%r323, %r322, 1;
	cvt.u64.u32 	%rd237, %r323;
	add.s64 	%rd238, %rd236, %rd237;
	ld.global.u32 	%r324, [%rd384+12288];
	not.b32 	%r325, %r324;
	and.b32  	%r326, %r325, 1;
	cvt.u64.u32 	%rd239, %r326;
	add.s64 	%rd240, %rd238, %rd239;
	ld.global.u32 	%r327, [%rd384+14336];
	not.b32 	%r328, %r327;
	and.b32  	%r329, %r328, 1;
	cvt.u64.u32 	%rd241, %r329;
	add.s64 	%rd393, %rd240, %rd241;
	add.s32 	%r491, %r491, 8192;
	add.s32 	%r489, %r489, 16;
	add.s64 	%rd384, %rd384, 32768;
	setp.ne.s32 	%p26, %r489, 0;
	@%p26 bra 	$L__BB18_6;
$L__BB18_7:
	setp.eq.s32 	%p27, %r9, 0;
	@%p27 bra 	$L__BB18_16;
	and.b32  	%r16, %r8, 7;
	setp.lt.u32 	%p28, %r9, 8;
	@%p28 bra 	$L__BB18_10;
	cvt.s64.s32 	%rd243, %r491;
	add.s64 	%rd244, %rd243, %rd4;
	shl.b64 	%rd245, %rd244, 2;
	add.s64 	%rd246, %rd2, %rd245;
	ld.global.u32 	%r330, [%rd246];
	not.b32 	%r331, %r330;
	and.b32  	%r332, %r331, 1;
	cvt.u64.u32 	%rd247, %r332;
	add.s64 	%rd248, %rd393, %rd247;
	ld.global.u32 	%r333, [%rd246+2048];
	not.b32 	%r334, %r333;
	and.b32  	%r335, %r334, 1;
	cvt.u64.u32 	%rd249, %r335;
	add.s64 	%rd250, %rd248, %rd249;
	ld.global.u32 	%r336, [%rd246+4096];
	not.b32 	%r337, %r336;
	and.b32  	%r338, %r337, 1;
	cvt.u64.u32 	%rd251, %r338;
	add.s64 	%rd252, %rd250, %rd251;
	ld.global.u32 	%r339, [%rd246+6144];
	not.b32 	%r340, %r339;
	and.b32  	%r341, %r340, 1;
	cvt.u64.u32 	%rd253, %r341;
	add.s64 	%rd254, %rd252, %rd253;
	ld.global.u32 	%r342, [%rd246+8192];
	not.b32 	%r343, %r342;
	and.b32  	%r344, %r343, 1;
	cvt.u64.u32 	%rd255, %r344;
	add.s64 	%rd256, %rd254, %rd255;
	ld.global.u32 	%r345, [%rd246+10240];
	not.b32 	%r346, %r345;
	and.b32  	%r347, %r346, 1;
	cvt.u64.u32 	%rd257, %r347;
	add.s64 	%rd258, %rd256, %rd257;
	ld.global.u32 	%r348, [%rd246+12288];
	not.b32 	%r349, %r348;
	and.b32  	%r350, %r349, 1;
	cvt.u64.u32 	%rd259, %r350;
	add.s64 	%rd260, %rd258, %rd259;
	ld.global.u32 	%r351, [%rd246+14336];
	not.b32 	%r352, %r351;
	and.b32  	%r353, %r352, 1;
	cvt.u64.u32 	%rd261, %r353;
	add.s64 	%rd393, %rd260, %rd261;
	add.s32 	%r491, %r491, 4096;
$L__BB18_10:
	setp.eq.s32 	%p29, %r16, 0;
	@%p29 bra 	$L__BB18_16;
	and.b32  	%r19, %r8, 3;
	setp.lt.u32 	%p30, %r16, 4;
	@%p30 bra 	$L__BB18_13;
	cvt.s64.s32 	%rd263, %r491;
	add.s64 	%rd264, %rd263, %rd4;
	shl.b64 	%rd265, %rd264, 2;
	add.s64 	%rd266, %rd2, %rd265;
	ld.global.u32 	%r354, [%rd266];
	not.b32 	%r355, %r354;
	and.b32  	%r356, %r355, 1;
	cvt.u64.u32 	%rd267, %r356;
	add.s64 	%rd268, %rd393, %rd267;
	ld.global.u32 	%r357, [%rd266+2048];
	not.b32 	%r358, %r357;
	and.b32  	%r359, %r358, 1;
	cvt.u64.u32 	%rd269, %r359;
	add.s64 	%rd270, %rd268, %rd269;
	ld.global.u32 	%r360, [%rd266+4096];
	not.b32 	%r361, %r360;
	and.b32  	%r362, %r361, 1;
	cvt.u64.u32 	%rd271, %r362;
	add.s64 	%rd272, %rd270, %rd271;
	ld.global.u32 	%r363, [%rd266+6144];
	not.b32 	%r364, %r363;
	and.b32  	%r365, %r364, 1;
	cvt.u64.u32 	%rd273, %r365;
	add.s64 	%rd393, %rd272, %rd273;
	add.s32 	%r491, %r491, 2048;
$L__BB18_13:
	setp.eq.s32 	%p31, %r19, 0;
	@%p31 bra 	$L__BB18_16;
	mul.wide.u32 	%rd274, %r2, 14336;
	add.s64 	%rd21, %rd2, %rd274;
	neg.s32 	%r494, %r19;
$L__BB18_15:
	.pragma "nounroll";
	mul.wide.s32 	%rd275, %r491, 4;
	add.s64 	%rd276, %rd21, %rd275;
	ld.global.u32 	%r366, [%rd276];
	not.b32 	%r367, %r366;
	and.b32  	%r368, %r367, 1;
	cvt.u64.u32 	%rd277, %r368;
	add.s64 	%rd393, %rd393, %rd277;
	add.s32 	%r491, %r491, 512;
	add.s32 	%r494, %r494, 1;
	setp.ne.s32 	%p32, %r494, 0;
	@%p32 bra 	$L__BB18_15;
$L__BB18_16:
	setp.lt.s32 	%p33, %r4, 512;
	@%p33 bra 	$L__BB18_21;
	// begin inline asm
	mov.u32 %r432, %laneid;
	// end inline asm
	mov.b64 	{%r434, %r439}, %rd393;
	mov.b32 	%r440, 1;
	mov.b32 	%r481, 31;
	mov.b32 	%r482, -1;
	// begin inline asm
	shfl.sync.down.b32 %r433, %r434, %r440, %r481, %r482;
	// end inline asm
	// begin inline asm
	shfl.sync.down.b32 %r438, %r439, %r440, %r481, %r482;
	// end inline asm
	mov.b64 	%rd336, {%r433, %r438};
	setp.gt.s32 	%p57, %r432, 30;
	selp.b64 	%rd337, 0, %rd336, %p57;
	add.s64 	%rd338, %rd337, %rd393;
	mov.b64 	{%r444, %r449}, %rd338;
	mov.b32 	%r450, 2;
	// begin inline asm
	shfl.sync.down.b32 %r443, %r444, %r450, %r481, %r482;
	// end inline asm
	// begin inline asm
	shfl.sync.down.b32 %r448, %r449, %r450, %r481, %r482;
	// end inline asm
	mov.b64 	%rd339, {%r443, %r448};
	setp.gt.s32 	%p58, %r432, 29;
	selp.b64 	%rd340, 0, %rd339, %p58;
	add.s64 	%rd341, %rd340, %rd338;
	mov.b64 	{%r454, %r459}, %rd341;
	mov.b32 	%r460, 4;
	// begin inline asm
	shfl.sync.down.b32 %r453, %r454, %r460, %r481, %r482;
	// end inline asm
	// begin inline asm
	shfl.sync.down.b32 %r458, %r459, %r460, %r481, %r482;
	// end inline asm
	mov.b64 	%rd342, {%r453, %r458};
	setp.gt.s32 	%p59, %r432, 27;
	selp.b64 	%rd343, 0, %rd342, %p59;
	add.s64 	%rd344, %rd343, %rd341;
	mov.b64 	{%r464, %r469}, %rd344;
	mov.b32 	%r470, 8;
	// begin inline asm
	shfl.sync.down.b32 %r463, %r464, %r470, %r481, %r482;
	// end inline asm
	// begin inline asm
	shfl.sync.down.b32 %r468, %r469, %r470, %r481, %r482;
	// end inline asm
	mov.b64 	%rd345, {%r463, %r468};
	setp.gt.s32 	%p60, %r432, 23;
	selp.b64 	%rd346, 0, %rd345, %p60;
	add.s64 	%rd347, %rd346, %rd344;
	mov.b64 	{%r474, %r479}, %rd347;
	mov.b32 	%r480, 16;
	// begin inline asm
	shfl.sync.down.b32 %r473, %r474, %r480, %r481, %r482;
	// end inline asm
	// begin inline asm
	shfl.sync.down.b32 %r478, %r479, %r480, %r481, %r482;
	// end inline asm
	mov.b64 	%rd348, {%r473, %r478};
	setp.gt.s32 	%p61, %r432, 15;
	selp.b64 	%rd349, 0, %rd348, %p61;
	add.s64 	%rd409, %rd349, %rd347;
	setp.ne.s32 	%p62, %r432, 0;
	@%p62 bra 	$L__BB18_19;
	shr.u32 	%r483, %r5, 2;
	and.b32  	%r484, %r483, 248;
	mov.u32 	%r485, _ZZN3cub18CUB_300001_SM_10006detail6reduce18DeviceReduceKernelINS2_10policy_hubIlyN4cuda3std3__44plusIlEEE10Policy1000EN6thrust24THRUST_300001_SM_1000_NS18transform_iteratorI12even_functorNSD_6detail15normal_iteratorINSD_10device_ptrIiEEEEllEEyS9_lNS7_10__identityEEEvT0_PT3_T1_NS0_13GridEvenShareISQ_EET2_T4_E12temp_storage;
	add.s32 	%r486, %r485, %r484;
	st.shared.u64 	[%r486+16], %rd409;
$L__BB18_19:
	bar.sync 	0;
	setp.ne.s32 	%p63, %r5, 0;
	@%p63 bra 	$L__BB18_46;
	ld.shared.u64 	%rd350, [_ZZN3cub18CUB_300001_SM_10006detail6reduce18DeviceReduceKernelINS2_10policy_hubIlyN4cuda3std3__44plusIlEEE10Policy1000EN6thrust24THRUST_300001_SM_1000_NS18transform_iteratorI12even_functorNSD_6detail15normal_iteratorINSD_10device_ptrIiEEEEllEEyS9_lNS7_10__identityEEEvT0_PT3_T1_NS0_13GridEvenShareISQ_EET2_T4_E12temp_storage+24];
	add.s64 	%rd351, %rd350, %rd409;
	ld.shared.u64 	%rd352, [_ZZN3cub18CUB_300001_SM_10006detail6reduce18DeviceReduceKernelINS2_10policy_hubIlyN4cuda3std3__44plusIlEEE10Policy1000EN6thrust24THRUST_300001_SM_1000_NS18transform_iteratorI12even_functorNSD_6detail15normal_iteratorINSD_10device_ptrIiEEEEllEEyS9_lNS7_10__identityEEEvT0_PT3_T1_NS0_13GridEvenShareISQ_EET2_T4_E12temp_storage+32];
	add.s64 	%rd353, %rd351, %rd352;
	ld.shared.u64 	%rd354, [_ZZN3cub18CUB_300001_SM_10006detail6reduce18DeviceReduceKernelINS2_10policy_hubIlyN4cuda3std3__44plusIlEEE10Policy1000EN6thrust24THRUST_300001_SM_1000_NS18transform_iteratorI12even_functorNSD_6detail15normal_iteratorINSD_10device_ptrIiEEEEllEEyS9_lNS7_10__identityEEEvT0_PT3_T1_NS0_13GridEvenShareISQ_EET2_T4_E12temp_storage+40];
	add.s64 	%rd355, %rd353, %rd354;
	ld.shared.u64 	%rd356, [_ZZN3cub18CUB_300001_SM_10006detail6reduce18DeviceReduceKernelINS2_10policy_hubIlyN4cuda3std3__44plusIlEEE10Policy1000EN6thrust24THRUST_300001_SM_1000_NS18transform_iteratorI12even_functorNSD_6detail15normal_iteratorINSD_10device_ptrIiEEEEllEEyS9_lNS7_10__identityEEEvT0_PT3_T1_NS0_13GridEvenShareISQ_EET2_T4_E12temp_storage+48];
	add.s64 	%rd357, %rd355, %rd356;
	ld.shared.u64 	%rd358, [_ZZN3cub18CUB_300001_SM_10006detail6reduce18DeviceReduceKernelINS2_10policy_hubIlyN4cuda3std3__44plusIlEEE10Policy1000EN6thrust24THRUST_300001_SM_1000_NS18transform_iteratorI12even_functorNSD_6detail15normal_iteratorINSD_10device_ptrIiEEEEllEEyS9_lNS7_10__identityEEEvT0_PT3_T1_NS0_13GridEvenShareISQ_EET2_T4_E12temp_storage+56];
	add.s64 	%rd359, %rd357, %rd358;
	ld.shared.u64 	%rd360, [_ZZN3cub18CUB_300001_SM_10006detail6reduce18DeviceReduceKernelINS2_10policy_hubIlyN4cuda3std3__44plusIlEEE10Policy1000EN6thrust24THRUST_300001_SM_1000_NS18transform_iteratorI12even_functorNSD_6detail15normal_iteratorINSD_10device_ptrIiEEEEllEEyS9_lNS7_10__identityEEEvT0_PT3_T1_NS0_13GridEvenShareISQ_EET2_T4_E12temp_storage+64];
	add.s64 	%rd361, %rd359, %rd360;
	ld.shared.u64 	%rd362, [_ZZN3cub18CUB_300001_SM_10006detail6reduce18DeviceReduceKernelINS2_10policy_hubIlyN4cuda3std3__44plusIlEEE10Policy1000EN6thrust24THRUST_300001_SM_1000_NS18transform_iteratorI12even_functorNSD_6detail15normal_iteratorINSD_10device_ptrIiEEEEllEEyS9_lNS7_10__identityEEEvT0_PT3_T1_NS0_13GridEvenShareISQ_EET2_T4_E12temp_storage+72];
	add.s64 	%rd363, %rd361, %rd362;
	ld.shared.u64 	%rd364, [_ZZN3cub18CUB_300001_SM_10006detail6reduce18DeviceReduceKernelINS2_10policy_hubIlyN4cuda3std3__44plusIlEEE10Policy1000EN6thrust24THRUST_300001_SM_1000_NS18transform_iteratorI12even_functorNSD_6detail15normal_iteratorINSD_10device_ptrIiEEEEllEEyS9_lNS7_10__identityEEEvT0_PT3_T1_NS0_13GridEvenShareISQ_EET2_T4_E12temp_storage+80];
	add.s64 	%rd365, %rd363, %rd364;
	ld.shared.u64 	%rd366, [_ZZN3cub18CUB_300001_SM_10006detail6reduce18DeviceReduceKernelINS2_10policy_hubIlyN4cuda3std3__44plusIlEEE10Policy1000EN6thrust24THRUST_300001_SM_1000_NS18transform_iteratorI12even_functorNSD_6detail15normal_iteratorINSD_10device_ptrIiEEEEllEEyS9_lNS7_10__identityEEEvT0_PT3_T1_NS0_13GridEvenShareISQ_EET2_T4_E12temp_storage+88];
	add.s64 	%rd367, %rd365, %rd366;
	ld.shared.u64 	%rd368, [_ZZN3cub18CUB_300001_SM_10006detail6reduce18DeviceReduceKernelINS2_10policy_hubIlyN4cuda3std3__44plusIlEEE10Policy1000EN6thrust24THRUST_300001_SM_1000_NS18transform_iteratorI12even_functorNSD_6detail15normal_iteratorINSD_10device_ptrIiEEEEllEEyS9_lNS7_10__identityEEEvT0_PT3_T1_NS0_13GridEvenShareISQ_EET2_T4_E12temp_storage+96];
	add.s64 	%rd369, %rd367, %rd368;
	ld.shared.u64 	%rd370, [_ZZN3cub18CUB_300001_SM_10006detail6reduce18DeviceReduceKernelINS2_10policy_hubIlyN4cuda3std3__44plusIlEEE10Policy1000EN6thrust24THRUST_300001_SM_1000_NS18transform_iteratorI12even_functorNSD_6detail15normal_iteratorINSD_10device_ptrIiEEEEllEEyS9_lNS7_10__identityEEEvT0_PT3_T1_NS0_13GridEvenShareISQ_EET2_T4_E12temp_storage+104];
	add.s64 	%rd371, %rd369, %rd370;
	ld.shared.u64 	%rd372, [_ZZN3cub18CUB_300001_SM_10006detail6reduce18DeviceReduceKernelINS2_10policy_hubIlyN4cuda3std3__44plusIlEEE10Policy1000EN6thrust24THRUST_300001_SM_1000_NS18transform_iteratorI12even_functorNSD_6detail15normal_iteratorINSD_10device_ptrIiEEEEllEEyS9_lNS7_10__identityEEEvT0_PT3_T1_NS0_13GridEvenShareISQ_EET2_T4_E12temp_storage+112];
	add.s64 	%rd373, %rd371, %rd372;
	ld.shared.u64 	%rd374, [_ZZN3cub18CUB_300001_SM_10006detail6reduce18DeviceReduceKernelINS2_10policy_hubIlyN4cuda3std3__44plusIlEEE10Policy1000EN6thrust24THRUST_300001_SM_1000_NS18transform_iteratorI12even_functorNSD_6detail15normal_iteratorINSD_10device_ptrIiEEEEllEEyS9_lNS7_10__identityEEEvT0_PT3_T1_NS0_13GridEvenShareISQ_EET2_T4_E12temp_storage+120];
	add.s64 	%rd375, %rd373, %rd374;
	ld.shared.u64 	%rd376, [_ZZN3cub18CUB_300001_SM_10006detail6reduce18DeviceReduceKernelINS2_10policy_hubIlyN4cuda3std3__44plusIlEEE10Policy1000EN6thrust24THRUST_300001_SM_1000_NS18transform_iteratorI12even_functorNSD_6detail15normal_iteratorINSD_10device_ptrIiEEEEllEEyS9_lNS7_10__identityEEEvT0_PT3_T1_NS0_13GridEvenShareISQ_EET2_T4_E12temp_storage+128];
	add.s64 	%rd377, %rd375, %rd376;
	ld.shared.u64 	%rd378, [_ZZN3cub18CUB_300001_SM_10006detail6reduce18DeviceReduceKernelINS2_10policy_hubIlyN4cuda3std3__44plusIlEEE10Policy1000EN6thrust24THRUST_300001_SM_1000_NS18transform_iteratorI12even_functorNSD_6detail15normal_iteratorINSD_10device_ptrIiEEEEllEEyS9_lNS7_10__identityEEEvT0_PT3_T1_NS0_13GridEvenShareISQ_EET2_T4_E12temp_storage+136];
	add.s64 	%rd409, %rd377, %rd378;
	bra.uni 	$L__BB18_46;
$L__BB18_21:
	// begin inline asm
	mov.u32 %r369, %laneid;
	// end inline asm
	and.b32  	%r420, %r5, 992;
	add.s32 	%r421, %r420, 32;
	setp.gt.s32 	%p34, %r421, %r4;
	not.b32 	%r422, %r420;
	add.s32 	%r423, %r4, %r422;
	selp.b32 	%r418, %r423, 31, %p34;
	mov.b64 	{%r371, %r376}, %rd393;
	mov.b32 	%r377, 1;
	mov.b32 	%r419, -1;
	// begin inline asm
	shfl.sync.down.b32 %r370, %r371, %r377, %r418, %r419;
	// end inline asm
	// begin inline asm
	shfl.sync.down.b32 %r375, %r376, %r377, %r418, %r419;
	// end inline asm
	mov.b64 	%rd278, {%r370, %r375};
	setp.lt.s32 	%p35, %r369, %r418;
	selp.b64 	%rd279, %rd278, 0, %p35;
	add.s64 	%rd280, %rd279, %rd393;
	mov.b64 	{%r381, %r386}, %rd280;
	mov.b32 	%r387, 2;
	// begin inline asm
	shfl.sync.down.b32 %r380, %r381, %r387, %r418, %r419;
	// end inline asm
	// begin inline asm
	shfl.sync.down.b32 %r385, %r386, %r387, %r418, %r419;
	// end inline asm
	mov.b64 	%rd281, {%r380, %r385};
	add.s32 	%r424, %r369, 2;
	setp.gt.s32 	%p36, %r424, %r418;
	selp.b64 	%rd282, 0, %rd281, %p36;
	add.s64 	%rd283, %rd282, %rd280;
	mov.b64 	{%r391, %r396}, %rd283;
	mov.b32 	%r397, 4;
	// begin inline asm
	shfl.sync.down.b32 %r390, %r391, %r397, %r418, %r419;
	// end inline asm
	// begin inline asm
	shfl.sync.down.b32 %r395, %r396, %r397, %r418, %r419;
	// end inline asm
	mov.b64 	%rd284, {%r390, %r395};
	add.s32 	%r425, %r369, 4;
	setp.gt.s32 	%p37, %r425, %r418;
	selp.b64 	%rd285, 0, %rd284, %p37;
	add.s64 	%rd286, %rd285, %rd283;
	mov.b64 	{%r401, %r406}, %rd286;
	mov.b32 	%r407, 8;
	// begin inline asm
	shfl.sync.down.b32 %r400, %r401, %r407, %r418, %r419;
	// end inline asm
	// begin inline asm
	shfl.sync.down.b32 %r405, %r406, %r407, %r418, %r419;
	// end inline asm
	mov.b64 	%rd287, {%r400, %r405};
	add.s32 	%r426, %r369, 8;
	setp.gt.s32 	%p38, %r426, %r418;
	selp.b64 	%rd288, 0, %rd287, %p38;
	add.s64 	%rd289, %rd288, %rd286;
	mov.b64 	{%r411, %r416}, %rd289;
	mov.b32 	%r417, 16;
	// begin inline asm
	shfl.sync.down.b32 %r410, %r411, %r417, %r418, %r419;
	// end inline asm
	// begin inline asm
	shfl.sync.down.b32 %r415, %r416, %r417, %r418, %r419;
	// end inline asm
	mov.b64 	%rd290, {%r410, %r415};
	add.s32 	%r427, %r369, 16;
	setp.gt.s32 	%p39, %r427, %r418;
	selp.b64 	%rd291, 0, %rd290, %p39;
	add.s64 	%rd409, %rd291, %rd289;
	setp.ne.s32 	%p40, %r369, 0;
	@%p40 bra 	$L__BB18_23;
	shr.u32 	%r428, %r5, 2;
	and.b32  	%r429, %r428, 248;
	mov.u32 	%r430, _ZZN3cub18CUB_300001_SM_10006detail6reduce18DeviceReduceKernelINS2_10policy_hubIlyN4cuda3std3__44plusIlEEE10Policy1000EN6thrust24THRUST_300001_SM_1000_NS18transform_iteratorI12even_functorNSD_6detail15normal_iteratorINSD_10device_ptrIiEEEEllEEyS9_lNS7_10__identityEEEvT0_PT3_T1_NS0_13GridEvenShareISQ_EET2_T4_E12temp_storage;
	add.s32 	%r431, %r430, %r429;
	st.shared.u64 	[%r431+16], %rd409;
$L__BB18_23:
	bar.sync 	0;
	setp.ne.s32 	%p41, %r5, 0;
	@%p41 bra 	$L__BB18_46;
	setp.gt.s32 	%p42, %r4, 32;
	ld.shared.u64 	%rd292, [_ZZN3cub18CUB_300001_SM_10006detail6reduce18DeviceReduceKernelINS2_10policy_hubIlyN4cuda3std3__44plusIlEEE10Policy1000EN6thrust24THRUST_300001_SM_1000_NS18transform_iteratorI12even_functorNSD_6detail15normal_iteratorINSD_10device_ptrIiEEEEllEEyS9_lNS7_10__identityEEEvT0_PT3_T1_NS0_13GridEvenShareISQ_EET2_T4_E12temp_storage+24];
	selp.b64 	%rd293, %rd292, 0, %p42;
	add.s64 	%rd294, %rd293, %rd409;
	setp.gt.s32 	%p43, %r4, 64;
	ld.shared.u64 	%rd295, [_ZZN3cub18CUB_300001_SM_10006detail6reduce18DeviceReduceKernelINS2_10policy_hubIlyN4cuda3std3__44plusIlEEE10Policy1000EN6thrust24THRUST_300001_SM_1000_NS18transform_iteratorI12even_functorNSD_6detail15normal_iteratorINSD_10device_ptrIiEEEEllEEyS9_lNS7_10__identityEEEvT0_PT3_T1_NS0_13GridEvenShareISQ_EET2_T4_E12temp_storage+32];
	selp.b64 	%rd296, %rd295, 0, %p43;
	add.s64 	%rd297, %rd294, %rd296;
	setp.gt.s32 	%p44, %r4, 96;
	ld.shared.u64 	%rd298, [_ZZN3cub18CUB_300001_SM_10006detail6reduce18DeviceReduceKernelINS2_10policy_hubIlyN4cuda3std3__44plusIlEEE10Policy1000EN6thrust24THRUST_300001_SM_1000_NS18transform_iteratorI12even_functorNSD_6detail15normal_iteratorINSD_10device_ptrIiEEEEllEEyS9_lNS7_10__identityEEEvT0_PT3_T1_NS0_13GridEvenShareISQ_EET2_T4_E12temp_storage+40];
	selp.b64 	%rd299, %rd298, 0, %p44;
	add.s64 	%rd300, %rd297, %rd299;
	setp.gt.s32 	%p45, %r4, 128;
	ld.shared.u64 	%rd301, [_ZZN3cub18CUB_300001_SM_10006detail6reduce18DeviceReduceKernelINS2_10policy_hubIlyN4cuda3std3__44plusIlEEE10Policy1000EN6thrust24THRUST_300001_SM_1000_NS18transform_iteratorI12even_functorNSD_6detail15normal_iteratorINSD_10device_ptrIiEEEEllEEyS9_lNS7_10__identityEEEvT0_PT3_T1_NS0_13GridEvenShareISQ_EET2_T4_E12temp_storage+48];
	selp.b64 	%rd302, %rd301, 0, %p45;
	add.s64 	%rd303, %rd300, %rd302;
	setp.gt.s32 	%p46, %r4, 160;
	ld.shared.u64 	%rd304, [_ZZN3cub18CUB_300001_SM_10006detail6reduce18DeviceReduceKernelINS2_10policy_hubIlyN4cuda3std3__44plusIlEEE10Policy1000EN6thrust24THRUST_300001_SM_1000_NS18transform_iteratorI12even_functorNSD_6detail15normal_iteratorINSD_10device_ptrIiEEEEllEEyS9_lNS7_10__identityEEEvT0_PT3_T1_NS0_13GridEvenShareISQ_EET2_T4_E12temp_storage+56];
	selp.b64 	%rd305, %rd304, 0, %p46;
	add.s64 	%rd306, %rd303, %rd305;
	setp.gt.s32 	%p47, %r4, 192;
	ld.shared.u64 	%rd307, [_ZZN3cub18CUB_300001_SM_10006detail6reduce18DeviceReduceKernelINS2_10policy_hubIlyN4cuda3std3__44plusIlEEE10Policy1000EN6thrust24THRUST_300001_SM_1000_NS18transform_iteratorI12even_functorNSD_6detail15normal_iteratorINSD_10device_ptrIiEEEEllEEyS9_lNS7_10__identityEEEvT0_PT3_T1_NS0_13GridEvenShareISQ_EET2_T4_E12temp_storage+64];
	selp.b64 	%rd308, %rd307, 0, %p47;
	add.s64 	%rd309, %rd306, %rd308;
	setp.gt.s32 	%p48, %r4, 224;
	ld.shared.u64 	%rd310, [_ZZN3cub18CUB_300001_SM_10006detail6reduce18DeviceReduceKernelINS2_10policy_hubIlyN4cuda3std3__44plusIlEEE10Policy1000EN6thrust24THRUST_300001_SM_1000_NS18transform_iteratorI12even_functorNSD_6detail15normal_iteratorINSD_10device_ptrIiEEEEllEEyS9_lNS7_10__identityEEEvT0_PT3_T1_NS0_13GridEvenShareISQ_EET2_T4_E12temp_storage+72];
	selp.b64 	%rd311, %rd310, 0, %p48;
	add.s64 	%rd312, %rd309, %rd311;
	setp.gt.s32 	%p49, %r4, 256;
	ld.shared.u64 	%rd313, [_ZZN3cub18CUB_300001_SM_10006detail6reduce18DeviceReduceKernelINS2_10policy_hubIlyN4cuda3std3__44plusIlEEE10Policy1000EN6thrust24THRUST_300001_SM_1000_NS18transform_iteratorI12even_functorNSD_6detail15normal_iteratorINSD_10device_ptrIiEEEEllEEyS9_lNS7_10__identityEEEvT0_PT3_T1_NS0_13GridEvenShareISQ_EET2_T4_E12temp_storage+80];
	selp.b64 	%rd314, %rd313, 0, %p49;
	add.s64 	%rd315, %rd312, %rd314;
	setp.gt.s32 	%p50, %r4, 288;
	ld.shared.u64 	%rd316, [_ZZN3cub18CUB_300001_SM_10006detail6reduce18DeviceReduceKernelINS2_10policy_hubIlyN4cuda3std3__44plusIlEEE10Policy1000EN6thrust24THRUST_300001_SM_1000_NS18transform_iteratorI12even_functorNSD_6detail15normal_iteratorINSD_10device_ptrIiEEEEllEEyS9_lNS7_10__identityEEEvT0_PT3_T1_NS0_13GridEvenShareISQ_EET2_T4_E12temp_storage+88];
	selp.b64 	%rd317, %rd316, 0, %p50;
	add.s64 	%rd318, %rd315, %rd317;
	setp.gt.s32 	%p51, %r4, 320;
	ld.shared.u64 	%rd319, [_ZZN3cub18CUB_300001_SM_10006detail6reduce18DeviceReduceKernelINS2_10policy_hubIlyN4cuda3std3__44plusIlEEE10Policy1000EN6thrust24THRUST_300001_SM_1000_NS18transform_iteratorI12even_functorNSD_6detail15normal_iteratorINSD_10device_ptrIiEEEEllEEyS9_lNS7_10__identityEEEvT0_PT3_T1_NS0_13GridEvenShareISQ_EET2_T4_E12temp_storage+96];
	selp.b64 	%rd320, %rd319, 0, %p51;
	add.s64 	%rd321, %rd318, %rd320;
	setp.gt.s32 	%p52, %r4, 352;
	ld.shared.u64 	%rd322, [_ZZN3cub18CUB_300001_SM_10006detail6reduce18DeviceReduceKernelINS2_10policy_hubIlyN4cuda3std3__44plusIlEEE10Policy1000EN6thrust24THRUST_300001_SM_1000_NS18transform_iteratorI12even_functorNSD_6detail15normal_iteratorINSD_10device_ptrIiEEEEllEEyS9_lNS7_10__identityEEEvT0_PT3_T1_NS0_13GridEvenShareISQ_EET2_T4_E12temp_storage+104];
	selp.b64 	%rd323, %rd322, 0, %p52;
	add.s64 	%rd324, %rd321, %rd323;
	setp.gt.s32 	%p53, %r4, 384;
	ld.shared.u64 	%rd325, [_ZZN3cub18CUB_300001_SM_10006detail6reduce18DeviceReduceKernelINS2_10policy_hubIlyN4cuda3std3__44plusIlEEE10Policy1000EN6thrust24THRUST_300001_SM_1000_NS18transform_iteratorI12even_functorNSD_6detail15normal_iteratorINSD_10device_ptrIiEEEEllEEyS9_lNS7_10__identityEEEvT0_PT3_T1_NS0_13GridEvenShareISQ_EET2_T4_E12temp_storage+112];
	selp.b64 	%rd326, %rd325, 0, %p53;
	add.s64 	%rd327, %rd324, %rd326;
	setp.gt.s32 	%p54, %r4, 416;
	ld.shared.u64 	%rd328, [_ZZN3cub18CUB_300001_SM_10006detail6reduce18DeviceReduceKernelINS2_10policy_hubIlyN4cuda3std3__44plusIlEEE10Policy1000EN6thrust24THRUST_300001_SM_1000_NS18transform_iteratorI12even_functorNSD_6detail15normal_iteratorINSD_10device_ptrIiEEEEllEEyS9_lNS7_10__identityEEEvT0_PT3_T1_NS0_13GridEvenShareISQ_EET2_T4_E12temp_storage+120];
	selp.b64 	%rd329, %rd328, 0, %p54;
	add.s64 	%rd330, %rd327, %rd329;
	setp.gt.s32 	%p55, %r4, 448;
	ld.shared.u64 	%rd331, [_ZZN3cub18CUB_300001_SM_10006detail6reduce18DeviceReduceKernelINS2_10policy_hubIlyN4cuda3std3__44plusIlEEE10Policy1000EN6thrust24THRUST_300001_SM_1000_NS18transform_iteratorI12even_functorNSD_6detail15normal_iteratorINSD_10device_ptrIiEEEEllEEyS9_lNS7_10__identityEEEvT0_PT3_T1_NS0_13GridEvenShareISQ_EET2_T4_E12temp_storage+128];
	selp.b64 	%rd332, %rd331, 0, %p55;
	add.s64 	%rd333, %rd330, %rd332;
	setp.gt.s32 	%p56, %r4, 480;
	ld.shared.u64 	%rd334, [_ZZN3cub18CUB_300001_SM_10006detail6reduce18DeviceReduceKernelINS2_10policy_hubIlyN4cuda3std3__44plusIlEEE10Policy1000EN6thrust24THRUST_300001_SM_1000_NS18transform_iteratorI12even_functorNSD_6detail15normal_iteratorINSD_10device_ptrIiEEEEllEEyS9_lNS7_10__identityEEEvT0_PT3_T1_NS0_13GridEvenShareISQ_EET2_T4_E12temp_storage+136];
	selp.b64 	%rd335, %rd334, 0, %p56;
	add.s64 	%rd409, %rd333, %rd335;
	bra.uni 	$L__BB18_46;
$L__BB18_25:
	cvt.u32.u64 	%r52, %rd4;
	mov.u32 	%r27, %tid.x;
	add.s32 	%r53, %r52, %r27;
	mul.wide.u32 	%rd65, %r53, 4;
	add.s64 	%rd66, %rd2, %rd65;
	ld.global.u32 	%r54, [%rd66];
	not.b32 	%r55, %r54;
	and.b32  	%r56, %r55, 1;
	ld.global.u32 	%r57, [%rd66+2048];
	not.b32 	%r58, %r57;
	and.b32  	%r59, %r58, 1;
	ld.global.u32 	%r60, [%rd66+4096];
	not.b32 	%r61, %r60;
	and.b32  	%r62, %r61, 1;
	ld.global.u32 	%r63, [%rd66+6144];
	not.b32 	%r64, %r63;
	and.b32  	%r65, %r64, 1;
	ld.global.u32 	%r66, [%rd66+8192];
	not.b32 	%r67, %r66;
	and.b32  	%r68, %r67, 1;
	ld.global.u32 	%r69, [%rd66+10240];
	not.b32 	%r70, %r69;
	and.b32  	%r71, %r70, 1;
	ld.global.u32 	%r72, [%rd66+12288];
	not.b32 	%r73, %r72;
	and.b32  	%r74, %r73, 1;
	cvt.u64.u32 	%rd67, %r74;
	add.s32 	%r75, %r59, %r56;
	add.s32 	%r76, %r62, %r75;
	add.s32 	%r77, %r65, %r76;
	add.s32 	%r78, %r68, %r77;
	add.s32 	%r79, %r71, %r78;
	cvt.u64.u32 	%rd68, %r79;
	add.s64 	%rd408, %rd67, %rd68;
	setp.lt.u64 	%p2, %rd5, %rd3;
	@%p2 bra 	$L__BB18_42;
	cvt.u32.u64 	%r81, %rd3;
	cvt.u64.u32 	%rd30, %r27;
	add.s64 	%rd395, %rd4, %rd3;
	cvt.u32.u64 	%r28, %rd1;
	not.b32 	%r83, %r27;
	add.s32 	%r84, %r83, %r28;
	sub.s32 	%r85, %r84, %r81;
	sub.s32 	%r496, %r85, %r52;
	add.s64 	%rd69, %rd395, %rd30;
	shl.b64 	%rd70, %rd69, 2;
	add.s64 	%rd71, %rd70, %rd2;
	add.s64 	%rd394, %rd71, 16384;
	mov.b32 	%r497, 0;
	mov.u64 	%rd396, %rd4;
$L__BB18_27:
	cvt.s64.s32 	%rd37, %r50;
	add.s64 	%rd396, %rd396, %rd37;
	add.s64 	%rd72, %rd1, -3584;
	setp.gt.u64 	%p3, %rd396, %rd72;
	@%p3 bra 	$L__BB18_29;
	mul.lo.s32 	%r87, %r1, 3584;
	cvt.s64.s32 	%rd73, %r87;
	add.s64 	%rd74, %rd396, %rd30;
	shl.b64 	%rd75, %rd74, 2;
	add.s64 	%rd76, %rd2, %rd75;
	ld.global.u32 	%r88, [%rd76];
	not.b32 	%r89, %r88;
	and.b32  	%r90, %r89, 1;
	cvt.u64.u32 	%rd77, %r90;
	ld.global.u32 	%r91, [%rd76+2048];
	not.b32 	%r92, %r91;
	and.b32  	%r93, %r92, 1;
	cvt.u64.u32 	%rd78, %r93;
	ld.global.u32 	%r94, [%rd76+4096];
	not.b32 	%r95, %r94;
	and.b32  	%r96, %r95, 1;
	cvt.u64.u32 	%rd79, %r96;
	ld.global.u32 	%r97, [%rd76+6144];
	not.b32 	%r98, %r97;
	and.b32  	%r99, %r98, 1;
	cvt.u64.u32 	%rd80, %r99;
	ld.global.u32 	%r100, [%rd76+8192];
	not.b32 	%r101, %r100;
	and.b32  	%r102, %r101, 1;
	cvt.u64.u32 	%rd81, %r102;
	ld.global.u32 	%r103, [%rd76+10240];
	not.b32 	%r104, %r103;
	and.b32  	%r105, %r104, 1;
	cvt.u64.u32 	%rd82, %r105;
	ld.global.u32 	%r106, [%rd76+12288];
	not.b32 	%r107, %r106;
	and.b32  	%r108, %r107, 1;
	cvt.u64.u32 	%rd83, %r108;
	add.s64 	%rd84, %rd408, %rd77;
	add.s64 	%rd85, %rd84, %rd78;
	add.s64 	%rd86, %rd85, %rd79;
	add.s64 	%rd87, %rd86, %rd80;
	add.s64 	%rd88, %rd87, %rd81;
	add.s64 	%rd89, %rd88, %rd82;
	add.s64 	%rd408, %rd89, %rd83;
	sub.s64 	%rd90, %rd1, %rd396;
	setp.lt.u64 	%p4, %rd90, %rd73;
	add.s32 	%r497, %r497, 1;
	add.s64 	%rd395, %rd395, %rd73;
	sub.s32 	%r496, %r496, %r87;
	mul.wide.s32 	%rd91, %r87, 4;
	add.s64 	%rd394, %rd394, %rd91;
	@%p4 bra 	$L__BB18_42;
	bra.uni 	$L__BB18_27;
$L__BB18_29:
	setp.le.u64 	%p5, %rd1, %rd396;
	cvt.u32.u64 	%r109, %rd396;
	cvt.u32.u64 	%r110, %rd1;
	sub.s32 	%r111, %r110, %r109;
	setp.ge.s32 	%p6, %r27, %r111;
	or.pred  	%p7, %p5, %p6;
	@%p7 bra 	$L__BB18_42;
	cvt.u32.u64 	%r113, %rd37;
	cvt.u32.u64 	%r114, %rd4;
	not.b32 	%r115, %r27;
	add.s32 	%r116, %r115, %r28;
	add.s32 	%r117, %r113, %r114;
	sub.s32 	%r118, %r116, %r117;
	mul.lo.s32 	%r119, %r1, %r497;
	mad.lo.s32 	%r120, %r119, -3584, %r118;
	shr.u32 	%r121, %r120, 9;
	add.s32 	%r34, %r121, 1;
	and.b32  	%r35, %r34, 15;
	setp.lt.u32 	%p8, %r120, 7680;
	mov.u32 	%r500, %r27;
	@%p8 bra 	$L__BB18_33;
	shr.u32 	%r122, %r496, 9;
	add.s32 	%r123, %r122, 1;
	and.b32  	%r124, %r123, 16777200;
	neg.s32 	%r498, %r124;
	mov.u32 	%r500, %r27;
$L__BB18_32:
	.pragma "nounroll";
	ld.global.u32 	%r125, [%rd394+-16384];
	not.b32 	%r126, %r125;
	and.b32  	%r127, %r126, 1;
	cvt.u64.u32 	%rd93, %r127;
	add.s64 	%rd94, %rd408, %rd93;
	ld.global.u32 	%r128, [%rd394+-14336];
	not.b32 	%r129, %r128;
	and.b32  	%r130, %r129, 1;
	cvt.u64.u32 	%rd95, %r130;
	add.s64 	%rd96, %rd94, %rd95;
	ld.global.u32 	%r131, [%rd394+-12288];
	not.b32 	%r132, %r131;
	and.b32  	%r133, %r132, 1;
	cvt.u64.u32 	%rd97, %r133;
	add.s64 	%rd98, %rd96, %rd97;
	ld.global.u32 	%r134, [%rd394+-10240];
	not.b32 	%r135, %r134;
	and.b32  	%r136, %r135, 1;
	cvt.u64.u32 	%rd99, %r136;
	add.s64 	%rd100, %rd98, %rd99;
	ld.global.u32 	%r137, [%rd394+-8192];
	not.b32 	%r138, %r137;
	and.b32  	%r139, %r138, 1;
	cvt.u64.u32 	%rd101, %r139;
	add.s64 	%rd102, %rd100, %rd101;
	ld.global.u32 	%r140, [%rd394+-6144];
	not.b32 	%r141, %r140;
	and.b32  	%r142, %r141, 1;
	cvt.u64.u32 	%rd103, %r142;
	add.s64 	%rd104, %rd102, %rd103;
	ld.global.u32 	%r143, [%rd394+-4096];
	not.b32 	%r144, %r143;
	and.b32  	%r145, %r144, 1;
	cvt.u64.u32 	%rd105, %r145;
	add.s64 	%rd106, %rd104, %rd105;
	ld.global.u32 	%r146, [%rd394+-2048];
	not.b32 	%r147, %r146;
	and.b32  	%r148, %r147, 1;
	cvt.u64.u32 	%rd107, %r148;
	add.s64 	%rd108, %rd106, %rd107;
	ld.global.u32 	%r149, [%rd394];
	not.b32 	%r150, %r149;
	and.b32  	%r151, %r150, 1;
	cvt.u64.u32 	%rd109, %r151;
	add.s64 	%rd110, %rd108, %rd109;
	ld.global.u32 	%r152, [%rd394+2048];
	not.b32 	%r153, %r152;
	and.b32  	%r154, %r153, 1;
	cvt.u64.u32 	%rd111, %r154;
	add.s64 	%rd112, %rd110, %rd111;
	ld.global.u32 	%r155, [%rd394+4096];
	not.b32 	%r156, %r155;
	and.b32  	%r157, %r156, 1;
	cvt.u64.u32 	%rd113, %r157;
	add.s64 	%rd114, %rd112, %rd113;
	ld.global.u32 	%r158, [%rd394+6144];
	not.b32 	%r159, %r158;
	and.b32  	%r160, %r159, 1;
	cvt.u64.u32 	%rd115, %r160;
	add.s64 	%rd116, %rd114, %rd115;
	ld.global.u32 	%r161, [%rd394+8192];
	not.b32 	%r162, %r161;
	and.b32  	%r163, %r162, 1;
	cvt.u64.u32 	%rd117, %r163;
	add.s64 	%rd118, %rd116, %rd117;
	ld.global.u32 	%r164, [%rd394+10240];
	not.b32 	%r165, %r164;
	and.b32  	%r166, %r165, 1;
	cvt.u64.u32 	%rd119, %r166;
	add.s64 	%rd120, %rd118, %rd119;
	ld.global.u32 	%r167, [%rd394+12288];
	not.b32 	%r168, %r167;
	and.b32  	%r169, %r168, 1;
	cvt.u64.u32 	%rd121, %r169;
	add.s64 	%rd122, %rd120, %rd121;
	ld.global.u32 	%r170, [%rd394+14336];
	not.b32 	%r171, %r170;
	and.b32  	%r172, %r171, 1;
	cvt.u64.u32 	%rd123, %r172;
	add.s64 	%rd408, %rd122, %rd123;
	add.s32 	%r500, %r500, 8192;
	add.s32 	%r498, %r498, 16;
	add.s64 	%rd394, %rd394, 32768;
	setp.ne.s32 	%p9, %r498, 0;
	@%p9 bra 	$L__BB18_32;
$L__BB18_33:
	setp.eq.s32 	%p10, %r35, 0;
	@%p10 bra 	$L__BB18_42;
	and.b32  	%r42, %r34, 7;
	setp.lt.u32 	%p11, %r35, 8;
	@%p11 bra 	$L__BB18_36;
	cvt.u64.u32 	%rd125, %r500;
	add.s64 	%rd126, %rd396, %rd125;
	shl.b64 	%rd127, %rd126, 2;
	add.s64 	%rd128, %rd2, %rd127;
	ld.global.u32 	%r173, [%rd128];
	not.b32 	%r174, %r173;
	and.b32  	%r175, %r174, 1;
	cvt.u64.u32 	%rd129, %r175;
	add.s64 	%rd130, %rd408, %rd129;
	ld.global.u32 	%r176, [%rd128+2048];
	not.b32 	%r177, %r176;
	and.b32  	%r178, %r177, 1;
	cvt.u64.u32 	%rd131, %r178;
	add.s64 	%rd132, %rd130, %rd131;
	ld.global.u32 	%r179, [%rd128+4096];
	not.b32 	%r180, %r179;
	and.b32  	%r181, %r180, 1;
	cvt.u64.u32 	%rd133, %r181;
	add.s64 	%rd134, %rd132, %rd133;
	ld.global.u32 	%r182, [%rd128+6144];
	not.b32 	%r183, %r182;
	and.b32  	%r184, %r183, 1;
	cvt.u64.u32 	%rd135, %r184;
	add.s64 	%rd136, %rd134, %rd135;
	ld.global.u32 	%r185, [%rd128+8192];
	not.b32 	%r186, %r185;
	and.b32  	%r187, %r186, 1;
	cvt.u64.u32 	%rd137, %r187;
	add.s64 	%rd138, %rd136, %rd137;
	ld.global.u32 	%r188, [%rd128+10240];
	not.b32 	%r189, %r188;
	and.b32  	%r190, %r189, 1;
	cvt.u64.u32 	%rd139, %r190;
	add.s64 	%rd140, %rd138, %rd139;
	ld.global.u32 	%r191, [%rd128+12288];
	not.b32 	%r192, %r191;
	and.b32  	%r193, %r192, 1;
	cvt.u64.u32 	%rd141, %r193;
	add.s64 	%rd142, %rd140, %rd141;
	ld.global.u32 	%r194, [%rd128+14336];
	not.b32 	%r195, %r194;
	and.b32  	%r196, %r195, 1;
	cvt.u64.u32 	%rd143, %r196;
	add.s64 	%rd408, %rd142, %rd143;
	add.s32 	%r500, %r500, 4096;
$L__BB18_36:
	setp.eq.s32 	%p12, %r42, 0;
	@%p12 bra 	$L__BB18_42;
	setp.lt.u32 	%p13, %r42, 4;
	@%p13 bra 	$L__BB18_39;
	cvt.u64.u32 	%rd145, %r500;
	add.s64 	%rd146, %rd396, %rd145;
	shl.b64 	%rd147, %rd146, 2;
	add.s64 	%rd148, %rd2, %rd147;
	ld.global.u32 	%r197, [%rd148];
	not.b32 	%r198, %r197;
	and.b32  	%r199, %r198, 1;
	cvt.u64.u32 	%rd149, %r199;
	add.s64 	%rd150, %rd408, %rd149;
	ld.global.u32 	%r200, [%rd148+2048];
	not.b32 	%r201, %r200;
	and.b32  	%r202, %r201, 1;
	cvt.u64.u32 	%rd151, %r202;
	add.s64 	%rd152, %rd150, %rd151;
	ld.global.u32 	%r203, [%rd148+4096];
	not.b32 	%r204, %r203;
	and.b32  	%r205, %r204, 1;
	cvt.u64.u32 	%rd153, %r205;
	add.s64 	%rd154, %rd152, %rd153;
	ld.global.u32 	%r206, [%rd148+6144];
	not.b32 	%r207, %r206;
	and.b32  	%r208, %r207, 1;
	cvt.u64.u32 	%rd155, %r208;
	add.s64 	%rd408, %rd154, %rd155;
	add.s32 	%r500, %r500, 2048;
$L__BB18_39:
	and.b32  	%r209, %r34, 3;
	setp.eq.s32 	%p14, %r209, 0;
	@%p14 bra 	$L__BB18_42;
	cvt.u64.u32 	%rd156, %r500;
	add.s64 	%rd157, %rd156, %rd395;
	shl.b64 	%rd158, %rd157, 2;
	add.s64 	%rd406, %rd2, %rd158;
	cvt.u16.u32 	%rs1, %r496;
	shr.u16 	%rs2, %rs1, 9;
	add.s16 	%rs3, %rs2, 1;
	cvt.u32.u16 	%r210, %rs3;
	and.b32  	%r211, %r210, 3;
	neg.s32 	%r503, %r211;
$L__BB18_41:
	.pragma "nounroll";
	ld.global.u32 	%r212, [%rd406];
	not.b32 	%r213, %r212;
	and.b32  	%r214, %r213, 1;
	cvt.u64.u32 	%rd159, %r214;
	add.s64 	%rd408, %rd408, %rd159;
	add.s64 	%rd406, %rd406, 2048;
	add.s32 	%r503, %r503, 1;
	setp.ne.s32 	%p15, %r503, 0;
	@%p15 bra 	$L__BB18_41;
$L__BB18_42:
	// begin inline asm
	mov.u32 %r215, %laneid;
	// end inline asm
	mov.b64 	{%r217, %r222}, %rd408;
	mov.b32 	%r223, 1;
	mov.b32 	%r264, 31;
	mov.b32 	%r265, -1;
	// begin inline asm
	shfl.sync.down.b32 %r216, %r217, %r223, %r264, %r265;
	// end inline asm
	// begin inline asm
	shfl.sync.down.b32 %r221, %r222, %r223, %r264, %r265;
	// end inline asm
	mov.b64 	%rd160, {%r216, %r221};
	setp.gt.s32 	%p16, %r215, 30;
	selp.b64 	%rd161, 0, %rd160, %p16;
	add.s64 	%rd162, %rd161, %rd408;
	mov.b64 	{%r227, %r232}, %rd162;
	mov.b32 	%r233, 2;
	// begin inline asm
	shfl.sync.down.b32 %r226, %r227, %r233, %r264, %r265;
	// end inline asm
	// begin inline asm
	shfl.sync.down.b32 %r231, %r232, %r233, %r264, %r265;
	// end inline asm
	mov.b64 	%rd163, {%r226, %r231};
	setp.gt.s32 	%p17, %r215, 29;
	selp.b64 	%rd164, 0, %rd163, %p17;
	add.s64 	%rd165, %rd164, %rd162;
	mov.b64 	{%r237, %r242}, %rd165;
	mov.b32 	%r243, 4;
	// begin inline asm
	shfl.sync.down.b32 %r236, %r237, %r243, %r264, %r265;
	// end inline asm
	// begin inline asm
	shfl.sync.down.b32 %r241, %r242, %r243, %r264, %r265;
	// end inline asm
	mov.b64 	%rd166, {%r236, %r241};
	setp.gt.s32 	%p18, %r215, 27;
	selp.b64 	%rd167, 0, %rd166, %p18;
	add.s64 	%rd168, %rd167, %rd165;
	mov.b64 	{%r247, %r252}, %rd168;
	mov.b32 	%r253, 8;
	// begin inline asm
	shfl.sync.down.b32 %r246, %r247, %r253, %r264, %r265;
	// end inline asm
	// begin inline asm
	shfl.sync.down.b32 %r251, %r252, %r253, %r264, %r265;
	// end inline asm
	mov.b64 	%rd169, {%r246, %r251};
	setp.gt.s32 	%p19, %r215, 23;
	selp.b64 	%rd170, 0, %rd169, %p19;
	add.s64 	%rd171, %rd170, %rd168;
	mov.b64 	{%r257, %r262}, %rd171;
	mov.b32 	%r263, 16;
	// begin inline asm
	shfl.sync.down.b32 %r256, %r257, %r263, %r264, %r265;
	// end inline asm
	// begin inline asm
	shfl.sync.down.b32 %r261, %r262, %r263, %r264, %r265;
	// end inline asm
	mov.b64 	%rd172, {%r256, %r261};
	setp.gt.s32 	%p20, %r215, 15;
	selp.b64 	%rd173, 0, %rd172, %p20;
	add.s64 	%rd409, %rd173, %rd171;
	setp.ne.s32 	%p21, %r215, 0;
	@%p21 bra 	$L__BB18_44;
	shr.u32 	%r266, %r27, 2;
	and.b32  	%r267, %r266, 248;
	mov.u32 	%r268, _ZZN3cub18CUB_300001_SM_10006detail6reduce18DeviceReduceKernelINS2_10policy_hubIlyN4cuda3std3__44plusIlEEE10Policy1000EN6thrust24THRUST_300001_SM_1000_NS18transform_iteratorI12even_functorNSD_6detail15normal_iteratorINSD_10device_ptrIiEEEEllEEyS9_lNS7_10__identityEEEvT0_PT3_T1_NS0_13GridEvenShareISQ_EET2_T4_E12temp_storage;
	add.s32 	%r269, %r268, %r267;
	st.shared.u64 	[%r269+16], %rd409;
$L__BB18_44:
	bar.sync 	0;
	setp.ne.s32 	%p22, %r27, 0;
	@%p22 bra 	$L__BB18_46;
	ld.shared.u64 	%rd174, [_ZZN3cub18CUB_300001_SM_10006detail6reduce18DeviceReduceKernelINS2_10policy_hubIlyN4cuda3std3__44plusIlEEE10Policy1000EN6thrust24THRUST_300001_SM_1000_NS18transform_iteratorI12even_functorNSD_6detail15normal_iteratorINSD_10device_ptrIiEEEEllEEyS9_lNS7_10__identityEEEvT0_PT3_T1_NS0_13GridEvenShareISQ_EET2_T4_E12temp_storage+24];
	add.s64 	%rd175, %rd174, %rd409;
	ld.shared.u64 	%rd176, [_ZZN3cub18CUB_300001_SM_10006detail6reduce18DeviceReduceKernelINS2_10policy_hubIlyN4cuda3std3__44plusIlEEE10Policy1000EN6thrust24THRUST_300001_SM_1000_NS18transform_iteratorI12even_functorNSD_6detail15normal_iteratorINSD_10device_ptrIiEEEEllEEyS9_lNS7_10__identityEEEvT0_PT3_T1_NS0_13GridEvenShareISQ_EET2_T4_E12temp_storage+32];
	add.s64 	%rd177, %rd175, %rd176;
	ld.shared.u64 	%rd178, [_ZZN3cub18CUB_300001_SM_10006detail6reduce18DeviceReduceKernelINS2_10policy_hubIlyN4cuda3std3__44plusIlEEE10Policy1000EN6thrust24THRUST_300001_SM_1000_NS18transform_iteratorI12even_functorNSD_6detail15normal_iteratorINSD_10device_ptrIiEEEEllEEyS9_lNS7_10__identityEEEvT0_PT3_T1_NS0_13GridEvenShareISQ_EET2_T4_E12temp_storage+40];
	add.s64 	%rd179, %rd177, %rd178;
	ld.shared.u64 	%rd180, [_ZZN3cub18CUB_300001_SM_10006detail6reduce18DeviceReduceKernelINS2_10policy_hubIlyN4cuda3std3__44plusIlEEE10Policy1000EN6thrust24THRUST_300001_SM_1000_NS18transform_iteratorI12even_functorNSD_6detail15normal_iteratorINSD_10device_ptrIiEEEEllEEyS9_lNS7_10__identityEEEvT0_PT3_T1_NS0_13GridEvenShareISQ_EET2_T4_E12temp_storage+48];
	add.s64 	%rd181, %rd179, %rd180;
	ld.shared.u64 	%rd182, [_ZZN3cub18CUB_300001_SM_10006detail6reduce18DeviceReduceKernelINS2_10policy_hubIlyN4cuda3std3__44plusIlEEE10Policy1000EN6thrust24THRUST_300001_SM_1000_NS18transform_iteratorI12even_functorNSD_6detail15normal_iteratorINSD_10device_ptrIiEEEEllEEyS9_lNS7_10__identityEEEvT0_PT3_T1_NS0_13GridEvenShareISQ_EET2_T4_E12temp_storage+56];
	add.s64 	%rd183, %rd181, %rd182;
	ld.shared.u64 	%rd184, [_ZZN3cub18CUB_300001_SM_10006detail6reduce18DeviceReduceKernelINS2_10policy_hubIlyN4cuda3std3__44plusIlEEE10Policy1000EN6thrust24THRUST_300001_SM_1000_NS18transform_iteratorI12even_functorNSD_6detail15normal_iteratorINSD_10device_ptrIiEEEEllEEyS9_lNS7_10__identityEEEvT0_PT3_T1_NS0_13GridEvenShareISQ_EET2_T4_E12temp_storage+64];
	add.s64 	%rd185, %rd183, %rd184;
	ld.shared.u64 	%rd186, [_ZZN3cub18CUB_300001_SM_10006detail6reduce18DeviceReduceKernelINS2_10policy_hubIlyN4cuda3std3__44plusIlEEE10Policy1000EN6thrust24THRUST_300001_SM_1000_NS18transform_iteratorI12even_functorNSD_6detail15normal_iteratorINSD_10device_ptrIiEEEEllEEyS9_lNS7_10__identityEEEvT0_PT3_T1_NS0_13GridEvenShareISQ_EET2_T4_E12temp_storage+72];
	add.s64 	%rd187, %rd185, %rd186;
	ld.shared.u64 	%rd188, [_ZZN3cub18CUB_300001_SM_10006detail6reduce18DeviceReduceKernelINS2_10policy_hubIlyN4cuda3std3__44plusIlEEE10Policy1000EN6thrust24THRUST_300001_SM_1000_NS18transform_iteratorI12even_functorNSD_6detail15normal_iteratorINSD_10device_ptrIiEEEEllEEyS9_lNS7_10__identityEEEvT0_PT3_T1_NS0_13GridEvenShareISQ_EET2_T4_E12temp_storage+80];
	add.s64 	%rd189, %rd187, %rd188;
	ld.shared.u64 	%rd190, [_ZZN3cub18CUB_300001_SM_10006detail6reduce18DeviceReduceKernelINS2_10policy_hubIlyN4cuda3std3__44plusIlEEE10Policy1000EN6thrust24THRUST_300001_SM_1000_NS18transform_iteratorI12even_functorNSD_6detail15normal_iteratorINSD_10device_ptrIiEEEEllEEyS9_lNS7_10__identityEEEvT0_PT3_T1_NS0_13GridEvenShareISQ_EET2_T4_E12temp_storage+88];
	add.s64 	%rd191, %rd189, %rd190;
	ld.shared.u64 	%rd192, [_ZZN3cub18CUB_300001_SM_10006detail6reduce18DeviceReduceKernelINS2_10policy_hubIlyN4cuda3std3__44plusIlEEE10Policy1000EN6thrust24THRUST_300001_SM_1000_NS18transform_iteratorI12even_functorNSD_6detail15normal_iteratorINSD_10device_ptrIiEEEEllEEyS9_lNS7_10__identityEEEvT0_PT3_T1_NS0_13GridEvenShareISQ_EET2_T4_E12temp_storage+96];
	add.s64 	%rd193, %rd191, %rd192;
	ld.shared.u64 	%rd194, [_ZZN3cub18CUB_300001_SM_10006detail6reduce18DeviceReduceKernelINS2_10policy_hubIlyN4cuda3std3__44plusIlEEE10Policy1000EN6thrust24THRUST_300001_SM_1000_NS18transform_iteratorI12even_functorNSD_6detail15normal_iteratorINSD_10device_ptrIiEEEEllEEyS9_lNS7_10__identityEEEvT0_PT3_T1_NS0_13GridEvenShareISQ_EET2_T4_E12temp_storage+104];
	add.s64 	%rd195, %rd193, %rd194;
	ld.shared.u64 	%rd196, [_ZZN3cub18CUB_300001_SM_10006detail6reduce18DeviceReduceKernelINS2_10policy_hubIlyN4cuda3std3__44plusIlEEE10Policy1000EN6thrust24THRUST_300001_SM_1000_NS18transform_iteratorI12even_functorNSD_6detail15normal_iteratorINSD_10device_ptrIiEEEEllEEyS9_lNS7_10__identityEEEvT0_PT3_T1_NS0_13GridEvenShareISQ_EET2_T4_E12temp_storage+112];
	add.s64 	%rd197, %rd195, %rd196;
	ld.shared.u64 	%rd198, [_ZZN3cub18CUB_300001_SM_10006detail6reduce18DeviceReduceKernelINS2_10policy_hubIlyN4cuda3std3__44plusIlEEE10Policy1000EN6thrust24THRUST_300001_SM_1000_NS18transform_iteratorI12even_functorNSD_6detail15normal_iteratorINSD_10device_ptrIiEEEEllEEyS9_lNS7_10__identityEEEvT0_PT3_T1_NS0_13GridEvenShareISQ_EET2_T4_E12temp_storage+120];
	add.s64 	%rd199, %rd197, %rd198;
	ld.shared.u64 	%rd200, [_ZZN3cub18CUB_300001_SM_10006detail6reduce18DeviceReduceKernelINS2_10policy_hubIlyN4cuda3std3__44plusIlEEE10Policy1000EN6thrust24THRUST_300001_SM_1000_NS18transform_iteratorI12even_functorNSD_6detail15normal_iteratorINSD_10device_ptrIiEEEEllEEyS9_lNS7_10__identityEEEvT0_PT3_T1_NS0_13GridEvenShareISQ_EET2_T4_E12temp_storage+128];
	add.s64 	%rd201, %rd199, %rd200;
	ld.shared.u64 	%rd202, [_ZZN3cub18CUB_300001_SM_10006detail6reduce18DeviceReduceKernelINS2_10policy_hubIlyN4cuda3std3__44plusIlEEE10Policy1000EN6thrust24THRUST_300001_SM_1000_NS18transform_iteratorI12even_functorNSD_6detail15normal_iteratorINSD_10device_ptrIiEEEEllEEyS9_lNS7_10__identityEEEvT0_PT3_T1_NS0_13GridEvenShareISQ_EET2_T4_E12temp_storage+136];
	add.s64 	%rd409, %rd201, %rd202;
$L__BB18_46:
	mov.u32 	%r487, %tid.x;
	setp.ne.s32 	%p64, %r487, 0;
	@%p64 bra 	$L__BB18_48;
	ld.param.u64 	%rd382, [_ZN3cub18CUB_300001_SM_10006detail6reduce18DeviceReduceKernelINS2_10policy_hubIlyN4cuda3std3__44plusIlEEE10Policy1000EN6thrust24THRUST_300001_SM_1000_NS18transform_iteratorI12even_functorNSD_6detail15normal_iteratorINSD_10device_ptrIiEEEEllEEyS9_lNS7_10__identityEEEvT0_PT3_T1_NS0_13GridEvenShareISQ_EET2_T4__param_1];
	cvta.to.global.u64 	%rd379, %rd382;
	mul.wide.u32 	%rd380, %r2, 8;
	add.s64 	%rd381, %rd379, %rd380;
	st.global.u64 	[%rd381], %rd409;
$L__BB18_48:
	ret;

}
	// .globl	_ZN3cub18CUB_300001_SM_10006detail6reduce28DeviceReduceSingleTileKernelINS2_10policy_hubIlyN4cuda3std3__44plusIlEEE10Policy1000EPlSC_iS9_llNS7_10__identityEEEvT0_T1_T2_T3_T4_T6_
.visible .entry _ZN3cub18CUB_300001_SM_10006detail6reduce28DeviceReduceSingleTileKernelINS2_10policy_hubIlyN4cuda3std3__44plusIlEEE10Policy1000EPlSC_iS9_llNS7_10__identityEEEvT0_T1_T2_T3_T4_T6_(
	.param .u64 .ptr .align 1 _ZN3cub18CUB_300001_SM_10006detail6reduce28DeviceReduceSingleTileKernelINS2_10policy_hubIlyN4cuda3std3__44plusIlEEE10Policy1000EPlSC_iS9_llNS7_10__identityEEEvT0_T1_T2_T3_T4_T6__param_0,
	.param .u64 .ptr .align 1 _ZN3cub18CUB_300001_SM_10006detail6reduce28DeviceReduceSingleTileKernelINS2_10policy_hubIlyN4cuda3std3__44plusIlEEE10Policy1000EPlSC_iS9_llNS7_10__identityEEEvT0_T1_T2_T3_T4_T6__param_1,
	.param .u32 _ZN3cub18CUB_300001_SM_10006detail6reduce28DeviceReduceSingleTileKernelINS2_10policy_hubIlyN4cuda3std3__44plusIlEEE10Policy1000EPlSC_iS9_llNS7_10__identityEEEvT0_T1_T2_T3_T4_T6__param_2,
	.param .align 1 .b8 _ZN3cub18CUB_300001_SM_10006detail6reduce28DeviceReduceSingleTileKernelINS2_10policy_hubIlyN4cuda3std3__44plusIlEEE10Policy1000EPlSC_iS9_llNS7_10__identityEEEvT0_T1_T2_T3_T4_T6__param_3[1],
	.param .u64 _ZN3cub18CUB_300001_SM_10006detail6reduce28DeviceReduceSingleTileKernelINS2_10policy_hubIlyN4cuda3std3__44plusIlEEE10Policy1000EPlSC_iS9_llNS7_10__identityEEEvT0_T1_T2_T3_T4_T6__param_4,
	.param .align 1 .b8 _ZN3cub18CUB_300001_SM_10006detail6reduce28DeviceReduceSingleTileKernelINS2_10policy_hubIlyN4cuda3std3__44plusIlEEE10Policy1000EPlSC_iS9_llNS7_10__identityEEEvT0_T1_T2_T3_T4_T6__param_5[1]
)
.maxntid 512
.minnctapersm 1
{
	.reg .pred 	%p<58>;
	.reg .b32 	%r<238>;
	.reg .b64 	%rd<281>;
	// demoted variable
	.shared .align 8 .b8 _ZZN3cub18CUB_300001_SM_10006detail6reduce28DeviceReduceSingleTileKernelINS2_10policy_hubIlyN4cuda3std3__44plusIlEEE10Policy1000EPlSC_iS9_llNS7_10__identityEEEvT0_T1_T2_T3_T4_T6_E12temp_storage[152];
	ld.param.u64 	%rd35, [_ZN3cub18CUB_300001_SM_10006detail6reduce28DeviceReduceSingleTileKernelINS2_10policy_hubIlyN4cuda3std3__44plusIlEEE10Policy1000EPlSC_iS9_llNS7_10__identityEEEvT0_T1_T2_T3_T4_T6__param_0];
	ld.param.u64 	%rd37, [_ZN3cub18CUB_300001_SM_10006detail6reduce28DeviceReduceSingleTileKernelINS2_10policy_hubIlyN4cuda3std3__44plusIlEEE10Policy1000EPlSC_iS9_llNS7_10__identityEEEvT0_T1_T2_T3_T4_T6__param_1];
	ld.param.u32 	%r34, [_ZN3cub18CUB_300001_SM_10006detail6reduce28DeviceReduceSingleTileKernelINS2_10policy_hubIlyN4cuda3std3__44plusIlEEE10Policy1000EPlSC_iS9_llNS7_10__identityEEEvT0_T1_T2_T3_T4_T6__param_2];
	ld.param.u64 	%rd36, [_ZN3cub18CUB_300001_SM_10006detail6reduce28DeviceReduceSingleTileKernelINS2_10policy_hubIlyN4cuda3std3__44plusIlEEE10Policy1000EPlSC_iS9_llNS7_10__identityEEEvT0_T1_T2_T3_T4_T6__param_4];
	cvta.to.global.u64 	%rd1, %rd37;
	setp.ne.s32 	%p1, %r34, 0;
	@%p1 bra 	$L__BB19_3;
	mov.u32 	%r224, %tid.x;
	setp.ne.s32 	%p57, %r224, 0;
	@%p57 bra 	$L__BB19_39;
	st.global.u64 	[%rd1], %rd36;
	bra.uni 	$L__BB19_39;
$L__BB19_3:
	setp.gt.s32 	%p2, %r34, 3583;
	@%p2 bra 	$L__BB19_21;
	mov.u32 	%r1, %tid.x;
	setp.ge.s32 	%p19, %r1, %r34;
	mov.b64 	%rd271, 0;
	mov.u32 	%r228, %r1;
	@%p19 bra 	$L__BB19_6;
	mul.wide.u32 	%rd146, %r1, 8;
	add.s64 	%rd145, %rd35, %rd146;
	// begin inline asm
	ld.global.nc.u64 %rd271, [%rd145];
	// end inline asm
	add.s32 	%r228, %r1, 512;
$L__BB19_6:
	setp.ge.s32 	%p20, %r228, %r34;
	@%p20 bra 	$L__BB19_12;
	not.b32 	%r100, %r228;
	add.s32 	%r4, %r34, %r100;
	and.b32  	%r101, %r4, 1536;
	setp.eq.s32 	%p21, %r101, 1536;
	@%p21 bra 	$L__BB19_10;
	mul.wide.u32 	%rd148, %r228, 8;
	add.s64 	%rd266, %rd35, %rd148;
	shr.u32 	%r102, %r4, 9;
	add.s32 	%r103, %r102, 1;
	and.b32  	%r104, %r103, 3;
	neg.s32 	%r226, %r104;
$L__BB19_9:
	.pragma "nounroll";
	// begin inline asm
	ld.global.nc.u64 %rd149, [%rd266];
	// end inline asm
	add.s64 	%rd271, %rd149, %rd271;
	add.s32 	%r228, %r228, 512;
	add.s64 	%rd266, %rd266, 4096;
	add.s32 	%r226, %r226, 1;
	setp.ne.s32 	%p22, %r226, 0;
	@%p22 bra 	$L__BB19_9;
$L__BB19_10:
	setp.lt.u32 	%p23, %r4, 1536;
	@%p23 bra 	$L__BB19_12;
$L__BB19_11:
	mul.wide.s32 	%rd159, %r228, 8;
	add.s64 	%rd152, %rd35, %rd159;
	// begin inline asm
	ld.global.nc.u64 %rd151, [%rd152];
	// end inline asm
	add.s64 	%rd160, %rd151, %rd271;
	add.s64 	%rd154, %rd152, 4096;
	// begin inline asm
	ld.global.nc.u64 %rd153, [%rd154];
	// end inline asm
	add.s64 	%rd161, %rd153, %rd160;
	add.s64 	%rd156, %rd152, 8192;
	// begin inline asm
	ld.global.nc.u64 %rd155, [%rd156];
	// end inline asm
	add.s64 	%rd162, %rd155, %rd161;
	add.s64 	%rd158, %rd152, 12288;
	// begin inline asm
	ld.global.nc.u64 %rd157, [%rd158];
	// end inline asm
	add.s64 	%rd271, %rd157, %rd162;
	add.s32 	%r228, %r228, 2048;
	setp.lt.s32 	%p24, %r228, %r34;
	@%p24 bra 	$L__BB19_11;
$L__BB19_12:
	setp.lt.s32 	%p25, %r34, 512;
	@%p25 bra 	$L__BB19_17;
	// begin inline asm
	mov.u32 %r168, %laneid;
	// end inline asm
	mov.b64 	{%r170, %r175}, %rd271;
	mov.b32 	%r176, 1;
	mov.b32 	%r217, 31;
	mov.b32 	%r218, -1;
	// begin inline asm
	shfl.sync.down.b32 %r169, %r170, %r176, %r217, %r218;
	// end inline asm
	// begin inline asm
	shfl.sync.down.b32 %r174, %r175, %r176, %r217, %r218;
	// end inline asm
	mov.b64 	%rd221, {%r169, %r174};
	setp.gt.s32 	%p49, %r168, 30;
	selp.b64 	%rd222, 0, %rd221, %p49;
	add.s64 	%rd223, %rd222, %rd271;
	mov.b64 	{%r180, %r185}, %rd223;
	mov.b32 	%r186, 2;
	// begin inline asm
	shfl.sync.down.b32 %r179, %r180, %r186, %r217, %r218;
	// end inline asm
	// begin inline asm
	shfl.sync.down.b32 %r184, %r185, %r186, %r217, %r218;
	// end inline asm
	mov.b64 	%rd224, {%r179, %r184};
	setp.gt.s32 	%p50, %r168, 29;
	selp.b64 	%rd225, 0, %rd224, %p50;
	add.s64 	%rd226, %rd225, %rd223;
	mov.b64 	{%r190, %r195}, %rd226;
	mov.b32 	%r196, 4;
	// begin inline asm
	shfl.sync.down.b32 %r189, %r190, %r196, %r217, %r218;
	// end inline asm
	// begin inline asm
	shfl.sync.down.b32 %r194, %r195, %r196, %r217, %r218;
	// end inline asm
	mov.b64 	%rd227, {%r189, %r194};
	setp.gt.s32 	%p51, %r168, 27;
	selp.b64 	%rd228, 0, %rd227, %p51;
	add.s64 	%rd229, %rd228, %rd226;
	mov.b64 	{%r200, %r205}, %rd229;
	mov.b32 	%r206, 8;
	// begin inline asm
	shfl.sync.down.b32 %r199, %r200, %r206, %r217, %r218;
	// end inline asm
	// begin inline asm
	shfl.sync.down.b32 %r204, %r205, %r206, %r217, %r218;
	// end inline asm
	mov.b64 	%rd230, {%r199, %r204};
	setp.gt.s32 	%p52, %r168, 23;
	selp.b64 	%rd231, 0, %rd230, %p52;
	add.s64 	%rd232, %rd231, %rd229;
	mov.b64 	{%r210, %r215}, %rd232;
	mov.b32 	%r216, 16;
	// begin inline asm
	shfl.sync.down.b32 %r209, %r210, %r216, %r217, %r218;
	// end inline asm
	// begin inline asm
	shfl.sync.down.b32 %r214, %r215, %r216, %r217, %r218;
	// end inline asm
	mov.b64 	%rd233, {%r209, %r214};
	setp.gt.s32 	%p53, %r168, 15;
	selp.b64 	%rd234, 0, %rd233, %p53;
	add.s64 	%rd280, %rd234, %rd232;
	setp.ne.s32 	%p54, %r168, 0;
	@%p54 bra 	$L__BB19_15;
	shr.u32 	%r219, %r1, 2;
	and.b32  	%r220, %r219, 248;
	mov.u32 	%r221, _ZZN3cub18CUB_300001_SM_10006detail6reduce28DeviceReduceSingleTileKernelINS2_10policy_hubIlyN4cuda3std3__44plusIlEEE10Policy1000EPlSC_iS9_llNS7_10__identityEEEvT0_T1_T2_T3_T4_T6_E12temp_storage;
	add.s32 	%r222, %r221, %r220;
	st.shared.u64 	[%r222+16], %rd280;
$L__BB19_15:
	bar.sync 	0;
	setp.ne.s32 	%p55, %r1, 0;
	@%p55 bra 	$L__BB19_37;
	ld.shared.u64 	%rd235, [_ZZN3cub18CUB_300001_SM_10006detail6reduce28DeviceReduceSingleTileKernelINS2_10policy_hubIlyN4cuda3std3__44plusIlEEE10Policy1000EPlSC_iS9_llNS7_10__identityEEEvT0_T1_T2_T3_T4_T6_E12temp_storage+24];
	add.s64 	%rd236, %rd235, %rd280;
	ld.shared.u64 	%rd237, [_ZZN3cub18CUB_300001_SM_10006detail6reduce28DeviceReduceSingleTileKernelINS2_10policy_hubIlyN4cuda3std3__44plusIlEEE10Policy1000EPlSC_iS9_llNS7_10__identityEEEvT0_T1_T2_T3_T4_T6_E12temp_storage+32];
	add.s64 	%rd238, %rd236, %rd237;
	ld.shared.u64 	%rd239, [_ZZN3cub18CUB_300001_SM_10006detail6reduce28DeviceReduceSingleTileKernelINS2_10policy_hubIlyN4cuda3std3__44plusIlEEE10Policy1000EPlSC_iS9_llNS7_10__identityEEEvT0_T1_T2_T3_T4_T6_E12temp_storage+40];
	add.s64 	%rd240, %rd238, %rd239;
	ld.shared.u64 	%rd241, [_ZZN3cub18CUB_300001_SM_10006detail6reduce28DeviceReduceSingleTileKernelINS2_10policy_hubIlyN4cuda3std3__44plusIlEEE10Policy1000EPlSC_iS9_llNS7_10__identityEEEvT0_T1_T2_T3_T4_T6_E12temp_storage+48];
	add.s64 	%rd242, %rd240, %rd241;
	ld.shared.u64 	%rd243, [_ZZN3cub18CUB_300001_SM_10006detail6reduce28DeviceReduceSingleTileKernelINS2_10policy_hubIlyN4cuda3std3__44plusIlEEE10Policy1000EPlSC_iS9_llNS7_10__identityEEEvT0_T1_T2_T3_T4_T6_E12temp_storage+56];
	add.s64 	%rd244, %rd242, %rd243;
	ld.shared.u64 	%rd245, [_ZZN3cub18CUB_300001_SM_10006detail6reduce28DeviceReduceSingleTileKernelINS2_10policy_hubIlyN4cuda3std3__44plusIlEEE10Policy1000EPlSC_iS9_llNS7_10__identityEEEvT0_T1_T2_T3_T4_T6_E12temp_storage+64];
	add.s64 	%rd246, %rd244, %rd245;
	ld.shared.u64 	%rd247, [_ZZN3cub18CUB_300001_SM_10006detail6reduce28DeviceReduceSingleTileKernelINS2_10policy_hubIlyN4cuda3std3__44plusIlEEE10Policy1000EPlSC_iS9_llNS7_10__identityEEEvT0_T1_T2_T3_T4_T6_E12temp_storage+72];
	add.s64 	%rd248, %rd246, %rd247;
	ld.shared.u64 	%rd249, [_ZZN3cub18CUB_300001_SM_10006detail6reduce28DeviceReduceSingleTileKernelINS2_10policy_hubIlyN4cuda3std3__44plusIlEEE10Policy1000EPlSC_iS9_llNS7_10__identityEEEvT0_T1_T2_T3_T4_T6_E12temp_storage+80];
	add.s64 	%rd250, %rd248, %rd249;
	ld.shared.u64 	%rd251, [_ZZN3cub18CUB_300001_SM_10006detail6reduce28DeviceReduceSingleTileKernelINS2_10policy_hubIlyN4cuda3std3__44plusIlEEE10Policy1000EPlSC_iS9_llNS7_10__identityEEEvT0_T1_T2_T3_T4_T6_E12temp_storage+88];
	add.s64 	%rd252, %rd250, %rd251;
	ld.shared.u64 	%rd253, [_ZZN3cub18CUB_300001_SM_10006detail6reduce28DeviceReduceSingleTileKernelINS2_10policy_hubIlyN4cuda3std3__44plusIlEEE10Policy1000EPlSC_iS9_llNS7_10__identityEEEvT0_T1_T2_T3_T4_T6_E12temp_storage+96];
	add.s64 	%rd254, %rd252, %rd253;
	ld.shared.u64 	%rd255, [_ZZN3cub18CUB_300001_SM_10006detail6reduce28DeviceReduceSingleTileKernelINS2_10policy_hubIlyN4cuda3std3__44plusIlEEE10Policy1000EPlSC_iS9_llNS7_10__identityEEEvT0_T1_T2_T3_T4_T6_E12temp_storage+104];
	add.s64 	%rd256, %rd254, %rd255;
	ld.shared.u64 	%rd257, [_ZZN3cub18CUB_300001_SM_10006detail6reduce28DeviceReduceSingleTileKernelINS2_10policy_hubIlyN4cuda3std3__44plusIlEEE10Policy1000EPlSC_iS9_llNS7_10__identityEEEvT0_T1_T2_T3_T4_T6_E12temp_storage+112];
	add.s64 	%rd258, %rd256, %rd257;
	ld.shared.u64 	%rd259, [_ZZN3cub18CUB_300001_SM_10006detail6reduce28DeviceReduceSingleTileKernelINS2_10policy_hubIlyN4cuda3std3__44plusIlEEE10Policy1000EPlSC_iS9_llNS7_10__identityEEEvT0_T1_T2_T3_T4_T6_E12temp_storage+120];
	add.s64 	%rd260, %rd258, %rd259;
	ld.shared.u64 	%rd261, [_ZZN3cub18CUB_300001_SM_10006detail6reduce28DeviceReduceSingleTileKernelINS2_10policy_hubIlyN4cuda3std3__44plusIlEEE10Policy1000EPlSC_iS9_llNS7_10__identityEEEvT0_T1_T2_T3_T4_T6_E12temp_storage+128];
	add.s64 	%rd262, %rd260, %rd261;
	ld.shared.u64 	%rd263, [_ZZN3cub18CUB_300001_SM_10006detail6reduce28DeviceReduceSingleTileKernelINS2_10policy_hubIlyN4cuda3std3__44plusIlEEE10Policy1000EPlSC_iS9_llNS7_10__identityEEEvT0_T1_T2_T3_T4_T6_E12temp_storage+136];
	add.s64 	%rd280, %rd262, %rd263;
	bra.uni 	$L__BB19_37;
$L__BB19_17:
	// begin inline asm
	mov.u32 %r105, %laneid;
	// end inline asm
	and.b32  	%r156, %r1, 992;
	add.s32 	%r157, %r156, 32;
	setp.gt.s32 	%p26, %r157, %r34;
	not.b32 	%r158, %r156;
	add.s32 	%r159, %r34, %r158;
	selp.b32 	%r154, %r159, 31, %p26;
	mov.b64 	{%r107, %r112}, %rd271;
	mov.b32 	%r113, 1;
	mov.b32 	%r155, -1;
	// begin inline asm
	shfl.sync.down.b32 %r106, %r107, %r113, %r154, %r155;
	// end inline asm
	// begin inline asm
	shfl.sync.down.b32 %r111, %r112, %r113, %r154, %r155;
	// end inline asm
	mov.b64 	%rd163, {%r106, %r111};
	setp.lt.s32 	%p27, %r105, %r154;
	selp.b64 	%rd164, %rd163, 0, %p27;
	add.s64 	%rd165, %rd164, %rd271;
	mov.b64 	{%r117, %r122}, %rd165;
	mov.b32 	%r123, 2;
	// begin inline asm
	shfl.sync.down.b32 %r116, %r117, %r123, %r154, %r155;
	// end inline asm
	// begin inline asm
	shfl.sync.down.b32 %r121, %r122, %r123, %r154, %r155;
	// end inline asm
	mov.b64 	%rd166, {%r116, %r121};
	add.s32 	%r160, %r105, 2;
	setp.gt.s32 	%p28, %r160, %r154;
	selp.b64 	%rd167, 0, %rd166, %p28;
	add.s64 	%rd168, %rd167, %rd165;
	mov.b64 	{%r127, %r132}, %rd168;
	mov.b32 	%r133, 4;
	// begin inline asm
	shfl.sync.down.b32 %r126, %r127, %r133, %r154, %r155;
	// end inline asm
	// begin inline asm
	shfl.sync.down.b32 %r131, %r132, %r133, %r154, %r155;
	// end inline asm
	mov.b64 	%rd169, {%r126, %r131};
	add.s32 	%r161, %r105, 4;
	setp.gt.s32 	%p29, %r161, %r154;
	selp.b64 	%rd170, 0, %rd169, %p29;
	add.s64 	%rd171, %rd170, %rd168;
	mov.b64 	{%r137, %r142}, %rd171;
	mov.b32 	%r143, 8;
	// begin inline asm
	shfl.sync.down.b32 %r136, %r137, %r143, %r154, %r155;
	// end inline asm
	// begin inline asm
	shfl.sync.down.b32 %r141, %r142, %r143, %r154, %r155;
	// end inline asm
	mov.b64 	%rd172, {%r136, %r141};
	add.s32 	%r162, %r105, 8;
	setp.gt.s32 	%p30, %r162, %r154;
	selp.b64 	%rd173, 0, %rd172, %p30;
	add.s64 	%rd174, %rd173, %rd171;
	mov.b64 	{%r147, %r152}, %rd174;
	mov.b32 	%r153, 16;
	// begin inline asm
	shfl.sync.down.b32 %r146, %r147, %r153, %r154, %r155;
	// end inline asm
	// begin inline asm
	shfl.sync.down.b32 %r151, %r152, %r153, %r154, %r155;
	// end inline asm
	mov.b64 	%rd175, {%r146, %r151};
	add.s32 	%r163, %r105, 16;
	setp.gt.s32 	%p31, %r163, %r154;
	selp.b64 	%rd176, 0, %rd175, %p31;
	add.s64 	%rd280, %rd176, %rd174;
	setp.ne.s32 	%p32, %r105, 0;
	@%p32 bra 	$L__BB19_19;
	shr.u32 	%r164, %r1, 2;
	and.b32  	%r165, %r164, 248;
	mov.u32 	%r166, _ZZN3cub18CUB_300001_SM_10006detail6reduce28DeviceReduceSingleTileKernelINS2_10policy_hubIlyN4cuda3std3__44plusIlEEE10Policy1000EPlSC_iS9_llNS7_10__identityEEEvT0_T1_T2_T3_T4_T6_E12temp_storage;
	add.s32 	%r167, %r166, %r165;
	st.shared.u64 	[%r167+16], %rd280;
$L__BB19_19:
	bar.sync 	0;
	setp.ne.s32 	%p33, %r1, 0;
	@%p33 bra 	$L__BB19_37;
	setp.gt.s32 	%p34, %r34, 32;
	ld.shared.u64 	%rd177, [_ZZN3cub18CUB_300001_SM_10006detail6reduce28DeviceReduceSingleTileKernelINS2_10policy_hubIlyN4cuda3std3__44plusIlEEE10Policy1000EPlSC_iS9_llNS7_10__identityEEEvT0_T1_T2_T3_T4_T6_E12temp_storage+24];
	selp.b64 	%rd178, %rd177, 0, %p34;
	add.s64 	%rd179, %rd178, %rd280;
	setp.gt.s32 	%p35, %r34, 64;
	ld.shared.u64 	%rd180, [_ZZN3cub18CUB_300001_SM_10006detail6reduce28DeviceReduceSingleTileKernelINS2_10policy_hubIlyN4cuda3std3__44plusIlEEE10Policy1000EPlSC_iS9_llNS7_10__identityEEEvT0_T1_T2_T3_T4_T6_E12temp_storage+32];
	selp.b64 	%rd181, %rd180, 0, %p35;
	add.s64 	%rd182, %rd179, %rd181;
	setp.gt.s32 	%p36, %r34, 96;
	ld.shared.u64 	%rd183, [_ZZN3cub18CUB_300001_SM_10006detail6reduce28DeviceReduceSingleTileKernelINS2_10policy_hubIlyN4cuda3std3__44plusIlEEE10Policy1000EPlSC_iS9_llNS7_10__identityEEEvT0_T1_T2_T3_T4_T6_E12temp_storage+40];
	selp.b64 	%rd184, %rd183, 0, %p36;
	add.s64 	%rd185, %rd182, %rd184;
	setp.gt.s32 	%p37, %r34, 128;
	ld.shared.u64 	%rd186, [_ZZN3cub18CUB_300001_SM_10006detail6reduce28DeviceReduceSingleTileKernelINS2_10policy_hubIlyN4cuda3std3__44plusIlEEE10Policy1000EPlSC_iS9_llNS7_10__identityEEEvT0_T1_T2_T3_T4_T6_E12temp_storage+48];
	selp.b64 	%rd187, %rd186, 0, %p37;
	add.s64 	%rd188, %rd185, %rd187;
	setp.gt.s32 	%p38, %r34, 160;
	ld.shared.u64 	%rd189, [_ZZN3cub18CUB_300001_SM_10006detail6reduce28DeviceReduceSingleTileKernelINS2_10policy_hubIlyN4cuda3std3__44plusIlEEE10Policy1000EPlSC_iS9_llNS7_10__identityEEEvT0_T1_T2_T3_T4_T6_E12temp_storage+56];
	selp.b64 	%rd190, %rd189, 0, %p38;
	add.s64 	%rd191, %rd188, %rd190;
	setp.gt.s32 	%p39, %r34, 192;
	ld.shared.u64 	%rd192, [_ZZN3cub18CUB_300001_SM_10006detail6reduce28DeviceReduceSingleTileKernelINS2_10policy_hubIlyN4cuda3std3__44plusIlEEE10Policy1000EPlSC_iS9_llNS7_10__identityEEEvT0_T1_T2_T3_T4_T6_E12temp_storage+64];
	selp.b64 	%rd193, %rd192, 0, %p39;
	add.s64 	%rd194, %rd191, %rd193;
	setp.gt.s32 	%p40, %r34, 224;
	ld.shared.u64 	%rd195, [_ZZN3cub18CUB_300001_SM_10006detail6reduce28DeviceReduceSingleTileKernelINS2_10policy_hubIlyN4cuda3std3__44plusIlEEE10Policy1000EPlSC_iS9_llNS7_10__identityEEEvT0_T1_T2_T3_T4_T6_E12temp_storage+72];
	selp.b64 	%rd196, %rd195, 0, %p40;
	add.s64 	%rd197, %rd194, %rd196;
	setp.gt.s32 	%p41, %r34, 256;
	ld.shared.u64 	%rd198, [_ZZN3cub18CUB_300001_SM_10006detail6reduce28DeviceReduceSingleTileKernelINS2_10policy_hubIlyN4cuda3std3__44plusIlEEE10Policy1000EPlSC_iS9_llNS7_10__identityEEEvT0_T1_T2_T3_T4_T6_E12temp_storage+80];
	selp.b64 	%rd199, %rd198, 0, %p41;
	add.s64 	%rd200, %rd197, %rd199;
	setp.gt.s32 	%p42, %r34, 288;
	ld.shared.u64 	%rd201, [_ZZN3cub18CUB_300001_SM_10006detail6reduce28DeviceReduceSingleTileKernelINS2_10policy_hubIlyN4cuda3std3__44plusIlEEE10Policy1000EPlSC_iS9_llNS7_10__identityEEEvT0_T1_T2_T3_T4_T6_E12temp_storage+88];
	selp.b64 	%rd202, %rd201, 0, %p42;
	add.s64 	%rd203, %rd200, %rd202;
	setp.gt.s32 	%p43, %r34, 320;
	ld.shared.u64 	%rd204, [_ZZN3cub18CUB_300001_SM_10006detail6reduce28DeviceReduceSingleTileKernelINS2_10policy_hubIlyN4cuda3std3__44plusIlEEE10Policy1000EPlSC_iS9_llNS7_10__identityEEEvT0_T1_T2_T3_T4_T6_E12temp_storage+96];
	selp.b64 	%rd205, %rd204, 0, %p43;
	add.s64 	%rd206, %rd203, %rd205;
	setp.gt.s32 	%p44, %r34, 352;
	ld.shared.u64 	%rd207, [_ZZN3cub18CUB_300001_SM_10006detail6reduce28DeviceReduceSingleTileKernelINS2_10policy_hubIlyN4cuda3std3__44plusIlEEE10Policy1000EPlSC_iS9_llNS7_10__identityEEEvT0_T1_T2_T3_T4_T6_E12temp_storage+104];
	selp.b64 	%rd208, %rd207, 0, %p44;
	add.s64 	%rd209, %rd206, %rd208;
	setp.gt.s32 	%p45, %r34, 384;
	ld.shared.u64 	%rd210, [_ZZN3cub18CUB_300001_SM_10006detail6reduce28DeviceReduceSingleTileKernelINS2_10policy_hubIlyN4cuda3std3__44plusIlEEE10Policy1000EPlSC_iS9_llNS7_10__identityEEEvT0_T1_T2_T3_T4_T6_E12temp_storage+112];
	selp.b64 	%rd211, %rd210, 0, %p45;
	add.s64 	%rd212, %rd209, %rd211;
	setp.gt.s32 	%p46, %r34, 416;
	ld.shared.u64 	%rd213, [_ZZN3cub18CUB_300001_SM_10006detail6reduce28DeviceReduceSingleTileKernelINS2_10policy_hubIlyN4cuda3std3__44plusIlEEE10Policy1000EPlSC_iS9_llNS7_10__identityEEEvT0_T1_T2_T3_T4_T6_E12temp_storage+120];
	selp.b64 	%rd214, %rd213, 0, %p46;
	add.s64 	%rd215, %rd212, %rd214;
	setp.gt.s32 	%p47, %r34, 448;
	ld.shared.u64 	%rd216, [_ZZN3cub18CUB_300001_SM_10006detail6reduce28DeviceReduceSingleTileKernelINS2_10policy_hubIlyN4cuda3std3__44plusIlEEE10Policy1000EPlSC_iS9_llNS7_10__identityEEEvT0_T1_T2_T3_T4_T6_E12temp_storage+128];
	selp.b64 	%rd217, %rd216, 0, %p47;
	add.s64 	%rd218, %rd215, %rd217;
	setp.gt.s32 	%p48, %r34, 480;
	ld.shared.u64 	%rd219, [_ZZN3cub18CUB_300001_SM_10006detail6reduce28DeviceReduceSingleTileKernelINS2_10policy_hubIlyN4cuda3std3__44plusIlEEE10Policy1000EPlSC_iS9_llNS7_10__identityEEEvT0_T1_T2_T3_T4_T6_E12temp_storage+136];
	selp.b64 	%rd220, %rd219, 0, %p48;
	add.s64 	%rd280, %rd218, %rd220;
	bra.uni 	$L__BB19_37;
$L__BB19_21:
	mov.u32 	%r13, %tid.x;
	mul.wide.u32 	%rd52, %r13, 8;
	add.s64 	%rd39, %rd35, %rd52;
	// begin inline asm
	ld.global.nc.u64 %rd38, [%rd39];
	// end inline asm
	add.s64 	%rd41, %rd39, 4096;
	// begin inline asm
	ld.global.nc.u64 %rd40, [%rd41];
	// end inline asm
	add.s64 	%rd43, %rd39, 8192;
	// begin inline asm
	ld.global.nc.u64 %rd42, [%rd43];
	// end inline asm
	add.s64 	%rd45, %rd39, 12288;
	// begin inline asm
	ld.global.nc.u64 %rd44, [%rd45];
	// end inline asm
	add.s64 	%rd47, %rd39, 16384;
	// begin inline asm
	ld.global.nc.u64 %rd46, [%rd47];
	// end inline asm
	add.s64 	%rd49, %rd39, 20480;
	// begin inline asm
	ld.global.nc.u64 %rd48, [%rd49];
	// end inline asm
	add.s64 	%rd51, %rd39, 24576;
	// begin inline asm
	ld.global.nc.u64 %rd50, [%rd51];
	// end inline asm
	add.s64 	%rd53, %rd40, %rd38;
	add.s64 	%rd54, %rd42, %rd53;
	add.s64 	%rd55, %rd44, %rd54;
	add.s64 	%rd56, %rd46, %rd55;
	add.s64 	%rd57, %rd48, %rd56;
	add.s64 	%rd279, %rd50, %rd57;
	setp.lt.u32 	%p3, %r34, 7168;
	mov.b32 	%r231, 3584;
	@%p3 bra 	$L__BB19_25;
	add.s32 	%r14, %r34, -3584;
	mov.b32 	%r231, 3584;
$L__BB19_23:
	add.s32 	%r37, %r231, %r13;
	mul.wide.u32 	%rd72, %r37, 8;
	add.s64 	%rd59, %rd35, %rd72;
	// begin inline asm
	ld.global.nc.u64 %rd58, [%rd59];
	// end inline asm
	add.s64 	%rd61, %rd59, 4096;
	// begin inline asm
	ld.global.nc.u64 %rd60, [%rd61];
	// end inline asm
	add.s64 	%rd63, %rd59, 8192;
	// begin inline asm
	ld.global.nc.u64 %rd62, [%rd63];
	// end inline asm
	add.s64 	%rd65, %rd59, 12288;
	// begin inline asm
	ld.global.nc.u64 %rd64, [%rd65];
	// end inline asm
	add.s64 	%rd67, %rd59, 16384;
	// begin inline asm
	ld.global.nc.u64 %rd66, [%rd67];
	// end inline asm
	add.s64 	%rd69, %rd59, 20480;
	// begin inline asm
	ld.global.nc.u64 %rd68, [%rd69];
	// end inline asm
	add.s64 	%rd71, %rd59, 24576;
	// begin inline asm
	ld.global.nc.u64 %rd70, [%rd71];
	// end inline asm
	add.s64 	%rd73, %rd58, %rd279;
	add.s64 	%rd74, %rd60, %rd73;
	add.s64 	%rd75, %rd62, %rd74;
	add.s64 	%rd76, %rd64, %rd75;
	add.s64 	%rd77, %rd66, %rd76;
	add.s64 	%rd78, %rd68, %rd77;
	add.s64 	%rd279, %rd70, %rd78;
	sub.s32 	%r38, %r34, %r231;
	setp.lt.s32 	%p4, %r38, 3584;
	@%p4 bra 	$L__BB19_33;
	add.s32 	%r231, %r231, 3584;
	setp.le.s32 	%p5, %r231, %r14;
	@%p5 bra 	$L__BB19_23;
$L__BB19_25:
	setp.le.s32 	%p6, %r34, %r231;
	@%p6 bra 	$L__BB19_33;
	sub.s32 	%r18, %r34, %r231;
	setp.ge.s32 	%p7, %r13, %r18;
	@%p7 bra 	$L__BB19_33;
	not.b32 	%r39, %r13;
	add.s32 	%r40, %r34, %r39;
	sub.s32 	%r19, %r40, %r231;
	and.b32  	%r41, %r19, 1536;
	setp.eq.s32 	%p8, %r41, 1536;
	mov.u32 	%r235, %r13;
	@%p8 bra 	$L__BB19_30;
	add.s32 	%r233, %r13, %r231;
	shr.u32 	%r42, %r19, 9;
	add.s32 	%r43, %r42, 1;
	and.b32  	%r44, %r43, 3;
	neg.s32 	%r232, %r44;
	mov.u32 	%r235, %r13;
$L__BB19_29:
	.pragma "nounroll";
	mul.wide.u32 	%rd82, %r233, 8;
	add.s64 	%rd81, %rd35, %rd82;
	// begin inline asm
	ld.global.nc.u64 %rd80, [%rd81];
	// end inline asm
	add.s64 	%rd279, %rd80, %rd279;
	add.s32 	%r235, %r235, 512;
	add.s32 	%r233, %r233, 512;
	add.s32 	%r232, %r232, 1;
	setp.ne.s32 	%p9, %r232, 0;
	@%p9 bra 	$L__BB19_29;
$L__BB19_30:
	setp.lt.u32 	%p10, %r19, 1536;
	@%p10 bra 	$L__BB19_33;
	cvt.u64.u32 	%rd83, %r235;
	cvt.u64.u32 	%rd84, %r231;
	add.s64 	%rd85, %rd83, %rd84;
	shl.b64 	%rd86, %rd85, 3;
	add.s64 	%rd87, %rd86, %rd35;
	add.s64 	%rd277, %rd87, 8192;
	add.s32 	%r236, %r235, %r231;
$L__BB19_32:
	mul.wide.u32 	%rd96, %r236, 8;
	add.s64 	%rd89, %rd35, %rd96;
	// begin inline asm
	ld.global.nc.u64 %rd88, [%rd89];
	// end inline asm
	add.s64 	%rd97, %rd88, %rd279;
	add.s64 	%rd91, %rd277, -4096;
	// begin inline asm
	ld.global.nc.u64 %rd90, [%rd91];
	// end inline asm
	add.s64 	%rd98, %rd90, %rd97;
	// begin inline asm
	ld.global.nc.u64 %rd92, [%rd277];
	// end inline asm
	add.s64 	%rd99, %rd92, %rd98;
	add.s64 	%rd95, %rd277, 4096;
	// begin inline asm
	ld.global.nc.u64 %rd94, [%rd95];
	// end inline asm
	add.s64 	%rd279, %rd94, %rd99;
	add.s32 	%r235, %r235, 2048;
	add.s64 	%rd277, %rd277, 16384;
	add.s32 	%r236, %r236, 2048;
	setp.lt.s32 	%p11, %r235, %r18;
	@%p11 bra 	$L__BB19_32;
$L__BB19_33:
	// begin inline asm
	mov.u32 %r45, %laneid;
	// end inline asm
	mov.b64 	{%r47, %r52}, %rd279;
	mov.b32 	%r53, 1;
	mov.b32 	%r94, 31;
	mov.b32 	%r95, -1;
	// begin inline asm
	shfl.sync.down.b32 %r46, %r47, %r53, %r94, %r95;
	// end inline asm
	// begin inline asm
	shfl.sync.down.b32 %r51, %r52, %r53, %r94, %r95;
	// end inline asm
	mov.b64 	%rd100, {%r46, %r51};
	setp.gt.s32 	%p12, %r45, 30;
	selp.b64 	%rd101, 0, %rd100, %p12;
	add.s64 	%rd102, %rd101, %rd279;
	mov.b64 	{%r57, %r62}, %rd102;
	mov.b32 	%r63, 2;
	// begin inline asm
	shfl.sync.down.b32 %r56, %r57, %r63, %r94, %r95;
	// end inline asm
	// begin inline asm
	shfl.sync.down.b32 %r61, %r62, %r63, %r94, %r95;
	// end inline asm
	mov.b64 	%rd103, {%r56, %r61};
	setp.gt.s32 	%p13, %r45, 29;
	selp.b64 	%rd104, 0, %rd103, %p13;
	add.s64 	%rd105, %rd104, %rd102;
	mov.b64 	{%r67, %r72}, %rd105;
	mov.b32 	%r73, 4;
	// begin inline asm
	shfl.sync.down.b32 %r66, %r67, %r73, %r94, %r95;
	// end inline asm
	// begin inline asm
	shfl.sync.down.b32 %r71, %r72, %r73, %r94, %r95;
	// end inline asm
	mov.b64 	%rd106, {%r66, %r71};
	setp.gt.s32 	%p14, %r45, 27;
	selp.b64 	%rd107, 0, %rd106, %p14;
	add.s64 	%rd108, %rd107, %rd105;
	mov.b64 	{%r77, %r82}, %rd108;
	mov.b32 	%r83, 8;
	// begin inline asm
	shfl.sync.down.b32 %r76, %r77, %r83, %r94, %r95;
	// end inline asm
	// begin inline asm
	shfl.sync.down.b32 %r81, %r82, %r83, %r94, %r95;
	// end inline asm
	mov.b64 	%rd109, {%r76, %r81};
	setp.gt.s32 	%p15, %r45, 23;
	selp.b64 	%rd110, 0, %rd109, %p15;
	add.s64 	%rd111, %rd110, %rd108;
	mov.b64 	{%r87, %r92}, %rd111;
	mov.b32 	%r93, 16;
	// begin inline asm
	shfl.sync.down.b32 %r86, %r87, %r93, %r94, %r95;
	// end inline asm
	// begin inline asm
	shfl.sync.down.b32 %r91, %r92, %r93, %r94, %r95;
	// end inline asm
	mov.b64 	%rd112, {%r86, %r91};
	setp.gt.s32 	%p16, %r45, 15;
	selp.b64 	%rd113, 0, %rd112, %p16;
	add.s64 	%rd280, %rd113, %rd111;
	setp.ne.s32 	%p17, %r45, 0;
	@%p17 bra 	$L__BB19_35;
	shr.u32 	%r96, %r13, 2;
	and.b32  	%r97, %r96, 248;
	mov.u32 	%r98, _ZZN3cub18CUB_300001_SM_10006detail6reduce28DeviceReduceSingleTileKernelINS2_10policy_hubIlyN4cuda3std3__44plusIlEEE10Policy1000EPlSC_iS9_llNS7_10__identityEEEvT0_T1_T2_T3_T4_T6_E12temp_storage;
	add.s32 	%r99, %r98, %r97;
	st.shared.u64 	[%r99+16], %rd280;
$L__BB19_35:
	bar.sync 	0;
	setp.ne.s32 	%p18, %r13, 0;
	@%p18 bra 	$L__BB19_37;
	ld.shared.u64 	%rd114, [_ZZN3cub18CUB_300001_SM_10006detail6reduce28DeviceReduceSingleTileKernelINS2_10policy_hubIlyN4cuda3std3__44plusIlEEE10Policy1000EPlSC_iS9_llNS7_10__identityEEEvT0_T1_T2_T3_T4_T6_E12temp_storage+24];
	add.s64 	%rd115, %rd114, %rd280;
	ld.shared.u64 	%rd116, [_ZZN3cub18CUB_300001_SM_10006detail6reduce28DeviceReduceSingleTileKernelINS2_10policy_hubIlyN4cuda3std3__44plusIlEEE10Policy1000EPlSC_iS9_llNS7_10__identityEEEvT0_T1_T2_T3_T4_T6_E12temp_storage+32];
	add.s64 	%rd117, %rd115, %rd116;
	ld.shared.u64 	%rd118, [_ZZN3cub18CUB_300001_SM_10006detail6reduce28DeviceReduceSingleTileKernelINS2_10policy_hubIlyN4cuda3std3__44plusIlEEE10Policy1000EPlSC_iS9_llNS7_10__identityEEEvT0_T1_T2_T3_T4_T6_E12temp_storage+40];
	add.s64 	%rd119, %rd117, %rd118;
	ld.shared.u64 	%rd120, [_ZZN3cub18CUB_300001_SM_10006detail6reduce28DeviceReduceSingleTileKernelINS2_10policy_hubIlyN4cuda3std3__44plusIlEEE10Policy1000EPlSC_iS9_llNS7_10__identityEEEvT0_T1_T2_T3_T4_T6_E12temp_storage+48];
	add.s64 	%rd121, %rd119, %rd120;
	ld.shared.u64 	%rd122, [_ZZN3cub18CUB_300001_SM_10006detail6reduce28DeviceReduceSingleTileKernelINS2_10policy_hubIlyN4cuda3std3__44plusIlEEE10Policy1000EPlSC_iS9_llNS7_10__identityEEEvT0_T1_T2_T3_T4_T6_E12temp_storage+56];
	add.s64 	%rd123, %rd121, %rd122;
	ld.shared.u64 	%rd124, [_ZZN3cub18CUB_300001_SM_10006detail6reduce28DeviceReduceSingleTileKernelINS2_10policy_hubIlyN4cuda3std3__44plusIlEEE10Policy1000EPlSC_iS9_llNS7_10__identityEEEvT0_T1_T2_T3_T4_T6_E12temp_storage+64];
	add.s64 	%rd125, %rd123, %rd124;
	ld.shared.u64 	%rd126, [_ZZN3cub18CUB_300001_SM_10006detail6reduce28DeviceReduceSingleTileKernelINS2_10policy_hubIlyN4cuda3std3__44plusIlEEE10Policy1000EPlSC_iS9_llNS7_10__identityEEEvT0_T1_T2_T3_T4_T6_E12temp_storage+72];
	add.s64 	%rd127, %rd125, %rd126;
	ld.shared.u64 	%rd128, [_ZZN3cub18CUB_300001_SM_10006detail6reduce28DeviceReduceSingleTileKernelINS2_10policy_hubIlyN4cuda3std3__44plusIlEEE10Policy1000EPlSC_iS9_llNS7_10__identityEEEvT0_T1_T2_T3_T4_T6_E12temp_storage+80];
	add.s64 	%rd129, %rd127, %rd128;
	ld.shared.u64 	%rd130, [_ZZN3cub18CUB_300001_SM_10006detail6reduce28DeviceReduceSingleTileKernelINS2_10policy_hubIlyN4cuda3std3__44plusIlEEE10Policy1000EPlSC_iS9_llNS7_10__identityEEEvT0_T1_T2_T3_T4_T6_E12temp_storage+88];
	add.s64 	%rd131, %rd129, %rd130;
	ld.shared.u64 	%rd132, [_ZZN3cub18CUB_300001_SM_10006detail6reduce28DeviceReduceSingleTileKernelINS2_10policy_hubIlyN4cuda3std3__44plusIlEEE10Policy1000EPlSC_iS9_llNS7_10__identityEEEvT0_T1_T2_T3_T4_T6_E12temp_storage+96];
	add.s64 	%rd133, %rd131, %rd132;
	ld.shared.u64 	%rd134, [_ZZN3cub18CUB_300001_SM_10006detail6reduce28DeviceReduceSingleTileKernelINS2_10policy_hubIlyN4cuda3std3__44plusIlEEE10Policy1000EPlSC_iS9_llNS7_10__identityEEEvT0_T1_T2_T3_T4_T6_E12temp_storage+104];
	add.s64 	%rd135, %rd133, %rd134;
	ld.shared.u64 	%rd136, [_ZZN3cub18CUB_300001_SM_10006detail6reduce28DeviceReduceSingleTileKernelINS2_10policy_hubIlyN4cuda3std3__44plusIlEEE10Policy1000EPlSC_iS9_llNS7_10__identityEEEvT0_T1_T2_T3_T4_T6_E12temp_storage+112];
	add.s64 	%rd137, %rd135, %rd136;
	ld.shared.u64 	%rd138, [_ZZN3cub18CUB_300001_SM_10006detail6reduce28DeviceReduceSingleTileKernelINS2_10policy_hubIlyN4cuda3std3__44plusIlEEE10Policy1000EPlSC_iS9_llNS7_10__identityEEEvT0_T1_T2_T3_T4_T6_E12temp_storage+120];
	add.s64 	%rd139, %rd137, %rd138;
	ld.shared.u64 	%rd140, [_ZZN3cub18CUB_300001_SM_10006detail6reduce28DeviceReduceSingleTileKernelINS2_10policy_hubIlyN4cuda3std3__44plusIlEEE10Policy1000EPlSC_iS9_llNS7_10__identityEEEvT0_T1_T2_T3_T4_T6_E12temp_storage+128];
	add.s64 	%rd141, %rd139, %rd140;
	ld.shared.u64 	%rd142, [_ZZN3cub18CUB_300001_SM_10006detail6reduce28DeviceReduceSingleTileKernelINS2_10policy_hubIlyN4cuda3std3__44plusIlEEE10Policy1000EPlSC_iS9_llNS7_10__identityEEEvT0_T1_T2_T3_T4_T6_E12temp_storage+136];
	add.s64 	%rd280, %rd141, %rd142;
$L__BB19_37:
	mov.u32 	%r223, %tid.x;
	setp.ne.s32 	%p56, %r223, 0;
	@%p56 bra 	$L__BB19_39;
	add.s64 	%rd264, %rd280, %rd36;
	st.global.u64 	[%rd1], %rd264;
$L__BB19_39:
	ret;

}
	// .globl	_ZN3cub18CUB_300001_SM_10006detail10radix_sort31DeviceRadixSortSingleTileKernelINS1_5radix10policy_hubIiNS0_8NullTypeEyE10Policy1000ELNS0_9SortOrderE0EiS6_yNS1_21identity_decomposer_tEEEvPKT1_PSB_PKT2_PSF_T3_iiT4_
.visible .entry _ZN3cub18CUB_300001_SM_10006detail10radix_sort31DeviceRadixSortSingleTileKernelINS1_5radix10policy_hubIiNS0_8NullTypeEyE10Policy1000ELNS0_9SortOrderE0EiS6_yNS1_21identity_decomposer_tEEEvPKT1_PSB_PKT2_PSF_T3_iiT4_(
	.param .u64 .ptr .align 1 _ZN3cub18CUB_300001_SM_10006detail10radix_sort31DeviceRadixSortSingleTileKernelINS1_5radix10policy_hubIiNS0_8NullTypeEyE10Policy1000ELNS0_9SortOrderE0EiS6_yNS1_21identity_decomposer_tEEEvPKT1_PSB_PKT2_PSF_T3_iiT4__param_0,
	.param .u64 .ptr .align 1 _ZN3cub18CUB_300001_SM_10006detail10radix_sort31DeviceRadixSortSingleTileKernelINS1_5radix10policy_hubIiNS0_8NullTypeEyE10Policy1000ELNS0_9SortOrderE0EiS6_yNS1_21identity_decomposer_tEEEvPKT1_PSB_PKT2_PSF_T3_iiT4__param_1,
	.param .u64 .ptr .align 1 _ZN3cub18CUB_300001_SM_10006detail10radix_sort31DeviceRadixSortSingleTileKernelINS1_5radix10policy_hubIiNS0_8NullTypeEyE10Policy1000ELNS0_9SortOrderE0EiS6_yNS1_21identity_decomposer_tEEEvPKT1_PSB_PKT2_PSF_T3_iiT4__param_2,
	.param .u64 .ptr .align 1 _ZN3cub18CUB_300001_SM_10006detail10radix_sort31DeviceRadixSortSingleTileKernelINS1_5radix10policy_hubIiNS0_8NullTypeEyE10Policy1000ELNS0_9SortOrderE0EiS6_yNS1_21identity_decomposer_tEEEvPKT1_PSB_PKT2_PSF_T3_iiT4__param_3,
	.param .u64 _ZN3cub18CUB_300001_SM_10006detail10radix_sort31DeviceRadixSortSingleTileKernelINS1_5radix10policy_hubIiNS0_8NullTypeEyE10Policy1000ELNS0_9SortOrderE0EiS6_yNS1_21identity_decomposer_tEEEvPKT1_PSB_PKT2_PSF_T3_iiT4__param_4,
	.param .u32 _ZN3cub18CUB_300001_SM_10006detail10radix_sort31DeviceRadixSortSingleTileKernelINS1_5radix10policy_hubIiNS0_8NullTypeEyE10Policy1000ELNS0_9SortOrderE0EiS6_yNS1_21identity_decomposer_tEEEvPKT1_PSB_PKT2_PSF_T3_iiT4__param_5,
	.param .u32 _ZN3cub18CUB_300001_SM_10006detail10radix_sort31DeviceRadixSortSingleTileKernelINS1_5radix10policy_hubIiNS0_8NullTypeEyE10Policy1000ELNS0_9SortOrderE0EiS6_yNS1_21identity_decomposer_tEEEvPKT1_PSB_PKT2_PSF_T3_iiT4__param_6,
	.param .align 1 .b8 _ZN3cub18CUB_300001_SM_10006detail10radix_sort31DeviceRadixSortSingleTileKernelINS1_5radix10policy_hubIiNS0_8NullTypeEyE10Policy1000ELNS0_9SortOrderE0EiS6_yNS1_21identity_decomposer_tEEEvPKT1_PSB_PKT2_PSF_T3_iiT4__param_7[1]
)
.maxntid 256
.minnctapersm 1
{
	.reg .pred 	%p<52>;
	.reg .b16 	%rs<39>;
	.reg .b32 	%r<744>;
	.reg .b64 	%rd<29>;
	// demoted variable
	.shared .align 16 .b8 _ZZN3cub18CUB_300001_SM_10006detail10radix_sort31DeviceRadixSortSingleTileKernelINS1_5radix10policy_hubIiNS0_8NullTypeEyE10Policy1000ELNS0_9SortOrderE0EiS6_yNS1_21identity_decomposer_tEEEvPKT1_PSB_PKT2_PSF_T3_iiT4_E12temp_storage[33856];
	ld.param.u64 	%rd5, [_ZN3cub18CUB_300001_SM_10006detail10radix_sort31DeviceRadixSortSingleTileKernelINS1_5radix10policy_hubIiNS0_8NullTypeEyE10Policy1000ELNS0_9SortOrderE0EiS6_yNS1_21identity_decomposer_tEEEvPKT1_PSB_PKT2_PSF_T3_iiT4__param_0];
	ld.param.u64 	%rd3, [_ZN3cub18CUB_300001_SM_10006detail10radix_sort31DeviceRadixSortSingleTileKernelINS1_5radix10policy_hubIiNS0_8NullTypeEyE10Policy1000ELNS0_9SortOrderE0EiS6_yNS1_21identity_decomposer_tEEEvPKT1_PSB_PKT2_PSF_T3_iiT4__param_1];
	ld.param.u64 	%rd4, [_ZN3cub18CUB_300001_SM_10006detail10radix_sort31DeviceRadixSortSingleTileKernelINS1_5radix10policy_hubIiNS0_8NullTypeEyE10Policy1000ELNS0_9SortOrderE0EiS6_yNS1_21identity_decomposer_tEEEvPKT1_PSB_PKT2_PSF_T3_iiT4__param_4];
	ld.param.u32 	%r189, [_ZN3cub18CUB_300001_SM_10006detail10radix_sort31DeviceRadixSortSingleTileKernelINS1_5radix10policy_hubIiNS0_8NullTypeEyE10Policy1000ELNS0_9SortOrderE0EiS6_yNS1_21identity_decomposer_tEEEvPKT1_PSB_PKT2_PSF_T3_iiT4__param_5];
	ld.param.u32 	%r190, [_ZN3cub18CUB_300001_SM_10006detail10radix_sort31DeviceRadixSortSingleTileKernelINS1_5radix10policy_hubIiNS0_8NullTypeEyE10Policy1000ELNS0_9SortOrderE0EiS6_yNS1_21identity_decomposer_tEEEvPKT1_PSB_PKT2_PSF_T3_iiT4__param_6];
	cvta.to.global.u64 	%rd6, %rd5;
	cvt.u32.u64 	%r1, %rd4;
	mov.u32 	%r2, %tid.x;
	mul.lo.s32 	%r3, %r2, 19;
	setp.ge.s32 	%p1, %r3, %r1;
	mul.wide.u32 	%rd7, %r3, 4;
	add.s64 	%rd1, %rd6, %rd7;
	mov.b32 	%r741, -1;
	@%p1 bra 	$L__BB20_2;
	ld.global.u32 	%r192, [%rd1];
	xor.b32  	%r741, %r192, -2147483648;
$L__BB20_2:
	add.s32 	%r194, %r3, 1;
	setp.ge.s32 	%p2, %r194, %r1;
	mov.b32 	%r740, -1;
	@%p2 bra 	$L__BB20_4;
	ld.global.u32 	%r195, [%rd1+4];
	xor.b32  	%r740, %r195, -2147483648;
$L__BB20_4:
	add.s32 	%r197, %r3, 2;
	setp.ge.s32 	%p3, %r197, %r1;
	mov.b32 	%r739, -1;
	@%p3 bra 	$L__BB20_6;
	ld.global.u32 	%r198, [%rd1+8];
	xor.b32  	%r739, %r198, -2147483648;
$L__BB20_6:
	add.s32 	%r200, %r3, 3;
	setp.ge.s32 	%p4, %r200, %r1;
	mov.b32 	%r738, -1;
	@%p4 bra 	$L__BB20_8;
	ld.global.u32 	%r201, [%rd1+12];
	xor.b32  	%r738, %r201, -2147483648;
$L__BB20_8:
	add.s32 	%r203, %r3, 4;
	setp.ge.s32 	%p5, %r203, %r1;
	mov.b32 	%r737, -1;
	@%p5 bra 	$L__BB20_10;
	ld.global.u32 	%r204, [%rd1+16];
	xor.b32  	%r737, %r204, -2147483648;
$L__BB20_10:
	add.s32 	%r206, %r3, 5;
	setp.ge.s32 	%p6, %r206, %r1;
	mov.b32 	%r736, -1;
	@%p6 bra 	$L__BB20_12;
	ld.global.u32 	%r207, [%rd1+20];
	xor.b32  	%r736, %r207, -2147483648;
$L__BB20_12:
	add.s32 	%r209, %r3, 6;
	setp.ge.s32 	%p7, %r209, %r1;
	mov.b32 	%r735, -1;
	@%p7 bra 	$L__BB20_14;
	ld.global.u32 	%r210, [%rd1+24];
	xor.b32  	%r735, %r210, -2147483648;
$L__BB20_14:
	add.s32 	%r212, %r3, 7;
	setp.ge.s32 	%p8, %r212, %r1;
	mov.b32 	%r734, -1;
	@%p8 bra 	$L__BB20_16;
	ld.global.u32 	%r213, [%rd1+28];
	xor.b32  	%r734, %r213, -2147483648;
$L__BB20_16:
	add.s32 	%r215, %r3, 8;
	setp.ge.s32 	%p9, %r215, %r1;
	mov.b32 	%r733, -1;
	@%p9 bra 	$L__BB20_18;
	ld.global.u32 	%r216, [%rd1+32];
	xor.b32  	%r733, %r216, -2147483648;
$L__BB20_18:
	add.s32 	%r218, %r3, 9;
	setp.ge.s32 	%p10, %r218, %r1;
	mov.b32 	%r732, -1;
	@%p10 bra 	$L__BB20_20;
	ld.global.u32 	%r219, [%rd1+36];
	xor.b32  	%r732, %r219, -2147483648;
$L__BB20_20:
	add.s32 	%r221, %r3, 10;
	setp.ge.s32 	%p11, %r221, %r1;
	mov.b32 	%r731, -1;
	@%p11 bra 	$L__BB20_22;
	ld.global.u32 	%r222, [%rd1+40];
	xor.b32  	%r731, %r222, -2147483648;
$L__BB20_22:
	add.s32 	%r224, %r3, 11;
	setp.ge.s32 	%p12, %r224, %r1;
	mov.b32 	%r730, -1;
	@%p12 bra 	$L__BB20_24;
	ld.global.u32 	%r225, [%rd1+44];
	xor.b32  	%r730, %r225, -2147483648;
$L__BB20_24:
	add.s32 	%r227, %r3, 12;
	setp.ge.s32 	%p13, %r227, %r1;
	mov.b32 	%r729, -1;
	@%p13 bra 	$L__BB20_26;
	ld.global.u32 	%r228, [%rd1+48];
	xor.b32  	%r729, %r228, -2147483648;
$L__BB20_26:
	add.s32 	%r230, %r3, 13;
	setp.ge.s32 	%p14, %r230, %r1;
	mov.b32 	%r728, -1;
	@%p14 bra 	$L__BB20_28;
	ld.global.u32 	%r231, [%rd1+52];
	xor.b32  	%r728, %r231, -2147483648;
$L__BB20_28:
	add.s32 	%r233, %r3, 14;
	setp.ge.s32 	%p15, %r233, %r1;
	mov.b32 	%r727, -1;
	@%p15 bra 	$L__BB20_30;
	ld.global.u32 	%r234, [%rd1+56];
	xor.b32  	%r727, %r234, -2147483648;
$L__BB20_30:
	add.s32 	%r236, %r3, 15;
	setp.ge.s32 	%p16, %r236, %r1;
	mov.b32 	%r726, -1;
	@%p16 bra 	$L__BB20_32;
	ld.global.u32 	%r237, [%rd1+60];
	xor.b32  	%r726, %r237, -2147483648;
$L__BB20_32:
	add.s32 	%r239, %r3, 16;
	setp.ge.s32 	%p17, %r239, %r1;
	mov.b32 	%r725, -1;
	@%p17 bra 	$L__BB20_34;
	ld.global.u32 	%r240, [%rd1+64];
	xor.b32  	%r725, %r240, -2147483648;
$L__BB20_34:
	add.s32 	%r242, %r3, 17;
	setp.ge.s32 	%p18, %r242, %r1;
	mov.b32 	%r724, -1;
	@%p18 bra 	$L__BB20_36;
	ld.global.u32 	%r243, [%rd1+68];
	xor.b32  	%r724, %r243, -2147483648;
$L__BB20_36:
	add.s32 	%r245, %r3, 18;
	setp.ge.s32 	%p19, %r245, %r1;
	mov.b32 	%r723, -1;
	@%p19 bra 	$L__BB20_38;
	ld.global.u32 	%r246, [%rd1+72];
	xor.b32  	%r723, %r246, -2147483648;
$L__BB20_38:
	bar.sync 	0;
	shr.u32 	%r42, %r2, 5;
	shl.b32 	%r248, %r2, 2;
	mov.u32 	%r249, _ZZN3cub18CUB_300001_SM_10006detail10radix_sort31DeviceRadixSortSingleTileKernelINS1_5radix10policy_hubIiNS0_8NullTypeEyE10Policy1000ELNS0_9SortOrderE0EiS6_yNS1_21identity_decomposer_tEEEvPKT1_PSB_PKT2_PSF_T3_iiT4_E12temp_storage;
	add.s32 	%r43, %r249, %r248;
	shl.b32 	%r250, %r2, 7;
	add.s32 	%r44, %r43, %r250;
	shl.b32 	%r251, %r42, 2;
	add.s32 	%r252, %r249, %r251;
	add.s32 	%r45, %r252, 33792;
	mad.lo.s32 	%r46, %r2, -56, %r44;
	add.s32 	%r722, %r189, 6;
	sub.s32 	%r721, %r190, %r189;
$L__BB20_39:
	add.s32 	%r312, %r722, -6;
	min.s32 	%r255, %r721, 6;
	mov.b32 	%r341, 0;
	st.shared.u32 	[%r43], %r341;
	st.shared.u32 	[%r43+1024], %r341;
	st.shared.u32 	[%r43+2048], %r341;
	st.shared.u32 	[%r43+3072], %r341;
	st.shared.u32 	[%r43+4096], %r341;
	st.shared.u32 	[%r43+5120], %r341;
	st.shared.u32 	[%r43+6144], %r341;
	st.shared.u32 	[%r43+7168], %r341;
	st.shared.u32 	[%r43+8192], %r341;
	st.shared.u32 	[%r43+9216], %r341;
	st.shared.u32 	[%r43+10240], %r341;
	st.shared.u32 	[%r43+11264], %r341;
	st.shared.u32 	[%r43+12288], %r341;
	st.shared.u32 	[%r43+13312], %r341;
	st.shared.u32 	[%r43+14336], %r341;
	st.shared.u32 	[%r43+15360], %r341;
	st.shared.u32 	[%r43+16384], %r341;
	st.shared.u32 	[%r43+17408], %r341;
	st.shared.u32 	[%r43+18432], %r341;
	st.shared.u32 	[%r43+19456], %r341;
	st.shared.u32 	[%r43+20480], %r341;
	st.shared.u32 	[%r43+21504], %r341;
	st.shared.u32 	[%r43+22528], %r341;
	st.shared.u32 	[%r43+23552], %r341;
	st.shared.u32 	[%r43+24576], %r341;
	st.shared.u32 	[%r43+25600], %r341;
	st.shared.u32 	[%r43+26624], %r341;
	st.shared.u32 	[%r43+27648], %r341;
	st.shared.u32 	[%r43+28672], %r341;
	st.shared.u32 	[%r43+29696], %r341;
	st.shared.u32 	[%r43+30720], %r341;
	st.shared.u32 	[%r43+31744], %r341;
	st.shared.u32 	[%r43+32768], %r341;
	// begin inline asm
	bmsk.clamp.b32 %r253, %r341, %r255;
	// end inline asm
	// begin inline asm
	shr.b32 %r256, %r741, %r312;
	// end inline asm
	and.b32  	%r344, %r253, %r256;
	shl.b32 	%r345, %r344, 10;
	and.b32  	%r346, %r345, 31744;
	add.s32 	%r347, %r43, %r346;
	shr.u32 	%r348, %r344, 4;
	and.b32  	%r349, %r348, 268435454;
	add.s32 	%r71, %r347, %r349;
	ld.shared.u16 	%rs1, [%r71];
	add.s16 	%rs20, %rs1, 1;
	st.shared.u16 	[%r71], %rs20;
	// begin inline asm
	shr.b32 %r259, %r740, %r312;
	// end inline asm
	and.b32  	%r350, %r253, %r259;
	shl.b32 	%r351, %r350, 10;
	and.b32  	%r352, %r351, 31744;
	add.s32 	%r353, %r43, %r352;
	shr.u32 	%r354, %r350, 4;
	and.b32  	%r355, %r354, 268435454;
	add.s32 	%r72, %r353, %r355;
	ld.shared.u16 	%rs2, [%r72];
	add.s16 	%rs21, %rs2, 1;
	st.shared.u16 	[%r72], %rs21;
	// begin inline asm
	shr.b32 %r262, %r739, %r312;
	// end inline asm
	and.b32  	%r356, %r253, %r262;
	shl.b32 	%r357, %r356, 10;
	and.b32  	%r358, %r357, 31744;
	add.s32 	%r359, %r43, %r358;
	shr.u32 	%r360, %r356, 4;
	and.b32  	%r361, %r360, 268435454;
	add.s32 	%r73, %r359, %r361;
	ld.shared.u16 	%rs3, [%r73];
	add.s16 	%rs22, %rs3, 1;
	st.shared.u16 	[%r73], %rs22;
	// begin inline asm
	shr.b32 %r265, %r738, %r312;
	// end inline asm
	and.b32  	%r362, %r253, %r265;
	shl.b32 	%r363, %r362, 10;
	and.b32  	%r364, %r363, 31744;
	add.s32 	%r365, %r43, %r364;
	shr.u32 	%r366, %r362, 4;
	and.b32  	%r367, %r366, 268435454;
	add.s32 	%r74, %r365, %r367;
	ld.shared.u16 	%rs4, [%r74];
	add.s16 	%rs23, %rs4, 1;
	st.shared.u16 	[%r74], %rs23;
	// begin inline asm
	shr.b32 %r268, %r737, %r312;
	// end inline asm
	and.b32  	%r368, %r253, %r268;
	shl.b32 	%r369, %r368, 10;
	and.b32  	%r370, %r369, 31744;
	add.s32 	%r371, %r43, %r370;
	shr.u32 	%r372, %r368, 4;
	and.b32  	%r373, %r372, 268435454;
	add.s32 	%r75, %r371, %r373;
	ld.shared.u16 	%rs5, [%r75];
	add.s16 	%rs24, %rs5, 1;
	st.shared.u16 	[%r75], %rs24;
	// begin inline asm
	shr.b32 %r271, %r736, %r312;
	// end inline asm
	and.b32  	%r374, %r253, %r271;
	shl.b32 	%r375, %r374, 10;
	and.b32  	%r376, %r375, 31744;
	add.s32 	%r377, %r43, %r376;
	shr.u32 	%r378, %r374, 4;
	and.b32  	%r379, %r378, 268435454;
	add.s32 	%r76, %r377, %r379;
	ld.shared.u16 	%rs6, [%r76];
	add.s16 	%rs25, %rs6, 1;
	st.shared.u16 	[%r76], %rs25;
	// begin inline asm
	shr.b32 %r274, %r735, %r312;
	// end inline asm
	and.b32  	%r380, %r253, %r274;
	shl.b32 	%r381, %r380, 10;
	and.b32  	%r382, %r381, 31744;
	add.s32 	%r383, %r43, %r382;
	shr.u32 	%r384, %r380, 4;
	and.b32  	%r385, %r384, 268435454;
	add.s32 	%r77, %r383, %r385;
	ld.shared.u16 	%rs7, [%r77];
	add.s16 	%rs26, %rs7, 1;
	st.shared.u16 	[%r77], %rs26;
	// begin inline asm
	shr.b32 %r277, %r734, %r312;
	// end inline asm
	and.b32  	%r386, %r253, %r277;
	shl.b32 	%r387, %r386, 10;
	and.b32  	%r388, %r387, 31744;
	add.s32 	%r389, %r43, %r388;
	shr.u32 	%r390, %r386, 4;
	and.b32  	%r391, %r390, 268435454;
	add.s32 	%r78, %r389, %r391;
	ld.shared.u16 	%rs8, [%r78];
	add.s16 	%rs27, %rs8, 1;
	st.shared.u16 	[%r78], %rs27;
	// begin inline asm
	shr.b32 %r280, %r733, %r312;
	// end inline asm
	and.b32  	%r392, %r253, %r280;
	shl.b32 	%r393, %r392, 10;
	and.b32  	%r394, %r393, 31744;
	add.s32 	%r395, %r43, %r394;
	shr.u32 	%r396, %r392, 4;
	and.b32  	%r397, %r396, 268435454;
	add.s32 	%r79, %r395, %r397;
	ld.shared.u16 	%rs9, [%r79];
	add.s16 	%rs28, %rs9, 1;
	st.shared.u16 	[%r79], %rs28;
	// begin inline asm
	shr.b32 %r283, %r732, %r312;
	// end inline asm
	and.b32  	%r398, %r253, %r283;
	shl.b32 	%r399, %r398, 10;
	and.b32  	%r400, %r399, 31744;
	add.s32 	%r401, %r43, %r400;
	shr.u32 	%r402, %r398, 4;
	and.b32  	%r403, %r402, 268435454;
	add.s32 	%r80, %r401, %r403;
	ld.shared.u16 	%rs10, [%r80];
	add.s16 	%rs29, %rs10, 1;
	st.shared.u16 	[%r80], %rs29;
	// begin inline asm
	shr.b32 %r286, %r731, %r312;
	// end inline asm
	and.b32  	%r404, %r253, %r286;
	shl.b32 	%r405, %r404, 10;
	and.b32  	%r406, %r405, 31744;
	add.s32 	%r407, %r43, %r406;
	shr.u32 	%r408, %r404, 4;
	and.b32  	%r409, %r408, 268435454;
	add.s32 	%r81, %r407, %r409;
	ld.shared.u16 	%rs11, [%r81];
	add.s16 	%rs30, %rs11, 1;
	st.shared.u16 	[%r81], %rs30;
	// begin inline asm
	shr.b32 %r289, %r730, %r312;
	// end inline asm
	and.b32  	%r410, %r253, %r289;
	shl.b32 	%r411, %r410, 10;
	and.b32  	%r412, %r411, 31744;
	add.s32 	%r413, %r43, %r412;
	shr.u32 	%r414, %r410, 4;
	and.b32  	%r415, %r414, 268435454;
	add.s32 	%r82, %r413, %r415;
	ld.shared.u16 	%rs12, [%r82];
	add.s16 	%rs31, %rs12, 1;
	st.shared.u16 	[%r82], %rs31;
	// begin inline asm
	shr.b32 %r292, %r729, %r312;
	// end inline asm
	and.b32  	%r416, %r253, %r292;
	shl.b32 	%r417, %r416, 10;
	and.b32  	%r418, %r417, 31744;
	add.s32 	%r419, %r43, %r418;
	shr.u32 	%r420, %r416, 4;
	and.b32  	%r421, %r420, 268435454;
	add.s32 	%r83, %r419, %r421;
	ld.shared.u16 	%rs13, [%r83];
	add.s16 	%rs32, %rs13, 1;
	st.shared.u16 	[%r83], %rs32;
	// begin inline asm
	shr.b32 %r295, %r728, %r312;
	// end inline asm
	and.b32  	%r422, %r253, %r295;
	shl.b32 	%r423, %r422, 10;
	and.b32  	%r424, %r423, 31744;
	add.s32 	%r425, %r43, %r424;
	shr.u32 	%r426, %r422, 4;
	and.b32  	%r427, %r426, 268435454;
	add.s32 	%r84, %r425, %r427;
	ld.shared.u16 	%rs14, [%r84];
	add.s16 	%rs33, %rs14, 1;
	st.shared.u16 	[%r84], %rs33;
	// begin inline asm
	shr.b32 %r298, %r727, %r312;
	// end inline asm
	and.b32  	%r428, %r253, %r298;
	shl.b32 	%r429, %r428, 10;
	and.b32  	%r430, %r429, 31744;
	add.s32 	%r431, %r43, %r430;
	shr.u32 	%r432, %r428, 4;
	and.b32  	%r433, %r432, 268435454;
	add.s32 	%r85, %r431, %r433;
	ld.shared.u16 	%rs15, [%r85];
	add.s16 	%rs34, %rs15, 1;
	st.shared.u16 	[%r85], %rs34;
	// begin inline asm
	shr.b32 %r301, %r726, %r312;
	// end inline asm
	and.b32  	%r434, %r253, %r301;
	shl.b32 	%r435, %r434, 10;
	and.b32  	%r436, %r435, 31744;
	add.s32 	%r437, %r43, %r436;
	shr.u32 	%r438, %r434, 4;
	and.b32  	%r439, %r438, 268435454;
	add.s32 	%r86, %r437, %r439;
	ld.shared.u16 	%rs16, [%r86];
	add.s16 	%rs35, %rs16, 1;
	st.shared.u16 	[%r86], %rs35;
	// begin inline asm
	shr.b32 %r304, %r725, %r312;
	// end inline asm
	and.b32  	%r440, %r253, %r304;
	shl.b32 	%r441, %r440, 10;
	and.b32  	%r442, %r441, 31744;
	add.s32 	%r443, %r43, %r442;
	shr.u32 	%r444, %r440, 4;
	and.b32  	%r445, %r444, 268435454;
	add.s32 	%r87, %r443, %r445;
	ld.shared.u16 	%rs17, [%r87];
	add.s16 	%rs36, %rs17, 1;
	st.shared.u16 	[%r87], %rs36;
	// begin inline asm
	shr.b32 %r307, %r724, %r312;
	// end inline asm
	and.b32  	%r446, %r253, %r307;
	shl.b32 	%r447, %r446, 10;
	and.b32  	%r448, %r447, 31744;
	add.s32 	%r449, %r43, %r448;
	shr.u32 	%r450, %r446, 4;
	and.b32  	%r451, %r450, 268435454;
	add.s32 	%r88, %r449, %r451;
	ld.shared.u16 	%rs18, [%r88];
	add.s16 	%rs37, %rs18, 1;
	st.shared.u16 	[%r88], %rs37;
	// begin inline asm
	shr.b32 %r310, %r723, %r312;
	// end inline asm
	and.b32  	%r452, %r253, %r310;
	shl.b32 	%r453, %r452, 10;
	and.b32  	%r454, %r453, 31744;
	add.s32 	%r455, %r43, %r454;
	shr.u32 	%r456, %r452, 4;
	and.b32  	%r457, %r456, 268435454;
	add.s32 	%r89, %r455, %r457;
	ld.shared.u16 	%rs19, [%r89];
	add.s16 	%rs38, %rs19, 1;
	st.shared.u16 	[%r89], %rs38;
	bar.sync 	0;
	ld.shared.u32 	%r90, [%r44];
	ld.shared.u32 	%r458, [%r44+4];
	ld.shared.u32 	%r459, [%r44+8];
	ld.shared.u32 	%r460, [%r44+12];
	ld.shared.u32 	%r461, [%r44+16];
	ld.shared.u32 	%r462, [%r44+20];
	ld.shared.u32 	%r463, [%r44+24];
	ld.shared.u32 	%r464, [%r44+28];
	ld.shared.u32 	%r465, [%r44+32];
	ld.shared.u32 	%r466, [%r44+36];
	ld.shared.u32 	%r467, [%r44+40];
	ld.shared.u32 	%r468, [%r44+44];
	ld.shared.u32 	%r469, [%r44+48];
	ld.shared.u32 	%r470, [%r44+52];
	ld.shared.u32 	%r471, [%r44+56];
	ld.shared.u32 	%r472, [%r44+60];
	ld.shared.u32 	%r473, [%r44+64];
	ld.shared.u32 	%r474, [%r44+68];
	ld.shared.u32 	%r475, [%r44+72];
	ld.shared.u32 	%r476, [%r44+76];
	ld.shared.u32 	%r477, [%r44+80];
	ld.shared.u32 	%r478, [%r44+84];
	ld.shared.u32 	%r479, [%r44+88];
	ld.shared.u32 	%r480, [%r44+92];
	ld.shared.u32 	%r481, [%r44+96];
	ld.shared.u32 	%r482, [%r44+100];
	ld.shared.u32 	%r483, [%r44+104];
	ld.shared.u32 	%r484, [%r44+108];
	ld.shared.u32 	%r485, [%r44+112];
	ld.shared.u32 	%r486, [%r44+116];
	ld.shared.u32 	%r487, [%r44+120];
	ld.shared.u32 	%r488, [%r44+124];
	ld.shared.u32 	%r489, [%r44+128];
	add.s32 	%r91, %r458, %r90;
	add.s32 	%r92, %r459, %r91;
	add.s32 	%r93, %r460, %r92;
	add.s32 	%r94, %r461, %r93;
	add.s32 	%r95, %r462, %r94;
	add.s32 	%r96, %r463, %r95;
	add.s32 	%r97, %r464, %r96;
	add.s32 	%r98, %r465, %r97;
	add.s32 	%r99, %r466, %r98;
	add.s32 	%r100, %r467, %r99;
	add.s32 	%r101, %r468, %r100;
	add.s32 	%r102, %r469, %r101;
	add.s32 	%r103, %r470, %r102;
	add.s32 	%r104, %r471, %r103;
	add.s32 	%r105, %r472, %r104;
	add.s32 	%r106, %r473, %r105;
	add.s32 	%r107, %r474, %r106;
	add.s32 	%r108, %r475, %r107;
	add.s32 	%r109, %r476, %r108;
	add.s32 	%r110, %r477, %r109;
	add.s32 	%r111, %r478, %r110;
	add.s32 	%r112, %r479, %r111;
	add.s32 	%r113, %r480, %r112;
	add.s32 	%r114, %r481, %r113;
	add.s32 	%r115, %r482, %r114;
	add.s32 	%r116, %r483, %r115;
	add.s32 	%r117, %r484, %r116;
	add.s32 	%r118, %r485, %r117;
	add.s32 	%r119, %r486, %r118;
	add.s32 	%r120, %r487, %r119;
	add.s32 	%r121, %r488, %r120;
	add.s32 	%r318, %r489, %r121;
	// begin inline asm
	mov.u32 %r313, %laneid;
	// end inline asm
	mov.b32 	%r316, 1;
	mov.b32 	%r343, -1;
	// begin inline asm
	{  .reg .u32 r0;  .reg .pred p;  shfl.sync.up.b32 r0|p, %r318, %r316, %r341, %r343;  @p add.u32 r0, r0, %r318;  mov.u32 %r314, r0;}
	// end inline asm
	mov.b32 	%r322, 2;
	// begin inline asm
	{  .reg .u32 r0;  .reg .pred p;  shfl.sync.up.b32 r0|p, %r314, %r322, %r341, %r343;  @p add.u32 r0, r0, %r314;  mov.u32 %r320, r0;}
	// end inline asm
	mov.b32 	%r328, 4;
	// begin inline asm
	{  .reg .u32 r0;  .reg .pred p;  shfl.sync.up.b32 r0|p, %r320, %r328, %r341, %r343;  @p add.u32 r0, r0, %r320;  mov.u32 %r326, r0;}
	// end inline asm
	mov.b32 	%r334, 8;
	// begin inline asm
	{  .reg .u32 r0;  .reg .pred p;  shfl.sync.up.b32 r0|p, %r326, %r334, %r341, %r343;  @p add.u32 r0, r0, %r326;  mov.u32 %r332, r0;}
	// end inline asm
	mov.b32 	%r340, 16;
	// begin inline asm
	{  .reg .u32 r0;  .reg .pred p;  shfl.sync.up.b32 r0|p, %r332, %r340, %r341, %r343;  @p add.u32 r0, r0, %r332;  mov.u32 %r338, r0;}
	// end inline asm
	setp.ne.s32 	%p20, %r313, 31;
	@%p20 bra 	$L__BB20_41;
	st.shared.u32 	[%r45], %r338;
$L__BB20_41:
	sub.s32 	%r490, %r338, %r318;
	setp.gt.u32 	%p21, %r2, 31;
	setp.eq.s32 	%p22, %r42, 7;
	setp.eq.s32 	%p23, %r42, 6;
	setp.eq.s32 	%p24, %r42, 5;
	setp.eq.s32 	%p25, %r42, 4;
	setp.eq.s32 	%p26, %r42, 3;
	setp.eq.s32 	%p27, %r42, 2;
	setp.eq.s32 	%p28, %r42, 1;
	bar.sync 	0;
	ld.shared.v4.u32 	{%r491, %r492, %r493, %r494}, [_ZZN3cub18CUB_300001_SM_10006detail10radix_sort31DeviceRadixSortSingleTileKernelINS1_5radix10policy_hubIiNS0_8NullTypeEyE10Policy1000ELNS0_9SortOrderE0EiS6_yNS1_21identity_decomposer_tEEEvPKT1_PSB_PKT2_PSF_T3_iiT4_E12temp_storage+33792];
	selp.b32 	%r495, %r491, %r742, %p28;
	add.s32 	%r496, %r492, %r491;
	selp.b32 	%r497, %r496, %r495, %p27;
	add.s32 	%r498, %r496, %r493;
	selp.b32 	%r499, %r498, %r497, %p26;
	add.s32 	%r500, %r498, %r494;
	selp.b32 	%r501, %r500, %r499, %p25;
	ld.shared.v4.u32 	{%r502, %r503, %r504, %r505}, [_ZZN3cub18CUB_300001_SM_10006detail10radix_sort31DeviceRadixSortSingleTileKernelINS1_5radix10policy_hubIiNS0_8NullTypeEyE10Policy1000ELNS0_9SortOrderE0EiS6_yNS1_21identity_decomposer_tEEEvPKT1_PSB_PKT2_PSF_T3_iiT4_E12temp_storage+33808];
	add.s32 	%r506, %r500, %r502;
	selp.b32 	%r507, %r506, %r501, %p24;
	add.s32 	%r508, %r506, %r503;
	selp.b32 	%r509, %r508, %r507, %p23;
	add.s32 	%r510, %r508, %r504;
	selp.b32 	%r742, %r510, %r509, %p22;
	add.s32 	%r126, %r510, %r505;
	setp.ne.s32 	%p29, %r313, 0;
	selp.b32 	%r511, %r490, 0, %p29;
	add.s32 	%r512, %r742, %r511;
	or.pred  	%p30, %p21, %p29;
	selp.b32 	%r743, %r512, %r490, %p21;
	@%p30 bra 	$L__BB20_43;
	shl.b32 	%r743, %r126, 16;
	st.shared.u32 	[_ZZN3cub18CUB_300001_SM_10006detail10radix_sort31DeviceRadixSortSingleTileKernelINS1_5radix10policy_hubIiNS0_8NullTypeEyE10Policy1000ELNS0_9SortOrderE0EiS6_yNS1_21identity_decomposer_tEEEvPKT1_PSB_PKT2_PSF_T3_iiT4_E12temp_storage+33832], %r743;
$L__BB20_43:
	setp.eq.s32 	%p31, %r2, 0;
	bar.sync 	0;
	ld.shared.u32 	%r513, [_ZZN3cub18CUB_300001_SM_10006detail10radix_sort31DeviceRadixSortSingleTileKernelINS1_5radix10policy_hubIiNS0_8NullTypeEyE10Policy1000ELNS0_9SortOrderE0EiS6_yNS1_21identity_decomposer_tEEEvPKT1_PSB_PKT2_PSF_T3_iiT4_E12temp_storage+33832];
	selp.b32 	%r514, 0, %r513, %p31;
	add.s32 	%r515, %r743, %r514;
	add.s32 	%r516, %r90, %r515;
	add.s32 	%r517, %r91, %r515;
	add.s32 	%r518, %r92, %r515;
	add.s32 	%r519, %r93, %r515;
	add.s32 	%r520, %r94, %r515;
	add.s32 	%r521, %r95, %r515;
	add.s32 	%r522, %r96, %r515;
	add.s32 	%r523, %r97, %r515;
	add.s32 	%r524, %r98, %r515;
	add.s32 	%r525, %r99, %r515;
	add.s32 	%r526, %r100, %r515;
	add.s32 	%r527, %r101, %r515;
	add.s32 	%r528, %r102, %r515;
	add.s32 	%r529, %r103, %r515;
	add.s32 	%r530, %r104, %r515;
	add.s32 	%r531, %r105, %r515;
	add.s32 	%r532, %r106, %r515;
	add.s32 	%r533, %r107, %r515;
	add.s32 	%r534, %r108, %r515;
	add.s32 	%r535, %r109, %r515;
	add.s32 	%r536, %r110, %r515;
	add.s32 	%r537, %r111, %r515;
	add.s32 	%r538, %r112, %r515;
	add.s32 	%r539, %r113, %r515;
	add.s32 	%r540, %r114, %r515;
	add.s32 	%r541, %r115, %r515;
	add.s32 	%r542, %r116, %r515;
	add.s32 	%r543, %r117, %r515;
	add.s32 	%r544, %r118, %r515;
	add.s32 	%r545, %r119, %r515;
	add.s32 	%r546, %r120, %r515;
	add.s32 	%r547, %r121, %r515;
	st.shared.u32 	[%r44], %r515;
	st.shared.u32 	[%r44+4], %r516;
	st.shared.u32 	[%r44+8], %r517;
	st.shared.u32 	[%r44+12], %r518;
	st.shared.u32 	[%r44+16], %r519;
	st.shared.u32 	[%r44+20], %r520;
	st.shared.u32 	[%r44+24], %r521;
	st.shared.u32 	[%r44+28], %r522;
	st.shared.u32 	[%r44+32], %r523;
	st.shared.u32 	[%r44+36], %r524;
	st.shared.u32 	[%r44+40], %r525;
	st.shared.u32 	[%r44+44], %r526;
	st.shared.u32 	[%r44+48], %r527;
	st.shared.u32 	[%r44+52], %r528;
	st.shared.u32 	[%r44+56], %r529;
	st.shared.u32 	[%r44+60], %r530;
	st.shared.u32 	[%r44+64], %r531;
	st.shared.u32 	[%r44+68], %r532;
	st.shared.u32 	[%r44+72], %r533;
	st.shared.u32 	[%r44+76], %r534;
	st.shared.u32 	[%r44+80], %r535;
	st.shared.u32 	[%r44+84], %r536;
	st.shared.u32 	[%r44+88], %r537;
	st.shared.u32 	[%r44+92], %r538;
	st.shared.u32 	[%r44+96], %r539;
	st.shared.u32 	[%r44+100], %r540;
	st.shared.u32 	[%r44+104], %r541;
	st.shared.u32 	[%r44+108], %r542;
	st.shared.u32 	[%r44+112], %r543;
	st.shared.u32 	[%r44+116], %r544;
	st.shared.u32 	[%r44+120], %r545;
	st.shared.u32 	[%r44+124], %r546;
	st.shared.u32 	[%r44+128], %r547;
	bar.sync 	0;
	cvt.u32.u16 	%r548, %rs1;
	ld.shared.u16 	%r549, [%r71];
	add.s32 	%r130, %r549, %r548;
	cvt.u32.u16 	%r550, %rs2;
	ld.shared.u16 	%r551, [%r72];
	add.s32 	%r131, %r551, %r550;
	cvt.u32.u16 	%r552, %rs3;
	ld.shared.u16 	%r553, [%r73];
	add.s32 	%r132, %r553, %r552;
	cvt.u32.u16 	%r554, %rs4;
	ld.shared.u16 	%r555, [%r74];
	add.s32 	%r133, %r555, %r554;
	cvt.u32.u16 	%r556, %rs5;
	ld.shared.u16 	%r557, [%r75];
	add.s32 	%r134, %r557, %r556;
	cvt.u32.u16 	%r558, %rs6;
	ld.shared.u16 	%r559, [%r76];
	add.s32 	%r135, %r559, %r558;
	cvt.u32.u16 	%r560, %rs7;
	ld.shared.u16 	%r561, [%r77];
	add.s32 	%r136, %r561, %r560;
	cvt.u32.u16 	%r562, %rs8;
	ld.shared.u16 	%r563, [%r78];
	add.s32 	%r137, %r563, %r562;
	cvt.u32.u16 	%r564, %rs9;
	ld.shared.u16 	%r565, [%r79];
	add.s32 	%r138, %r565, %r564;
	cvt.u32.u16 	%r566, %rs10;
	ld.shared.u16 	%r567, [%r80];
	add.s32 	%r139, %r567, %r566;
	cvt.u32.u16 	%r568, %rs11;
	ld.shared.u16 	%r569, [%r81];
	add.s32 	%r140, %r569, %r568;
	cvt.u32.u16 	%r570, %rs12;
	ld.shared.u16 	%r571, [%r82];
	add.s32 	%r141, %r571, %r570;
	cvt.u32.u16 	%r572, %rs13;
	ld.shared.u16 	%r573, [%r83];
	add.s32 	%r142, %r573, %r572;
	cvt.u32.u16 	%r574, %rs14;
	ld.shared.u16 	%r575, [%r84];
	add.s32 	%r143, %r575, %r574;
	cvt.u32.u16 	%r576, %rs15;
	ld.shared.u16 	%r577, [%r85];
	add.s32 	%r144, %r577, %r576;
	cvt.u32.u16 	%r578, %rs16;
	ld.shared.u16 	%r579, [%r86];
	add.s32 	%r145, %r579, %r578;
	cvt.u32.u16 	%r580, %rs17;
	ld.shared.u16 	%r581, [%r87];
	add.s32 	%r146, %r581, %r580;
	cvt.u32.u16 	%r582, %rs18;
	ld.shared.u16 	%r583, [%r88];
	add.s32 	%r147, %r583, %r582;
	cvt.u32.u16 	%r584, %rs19;
	ld.shared.u16 	%r585, [%r89];
	add.s32 	%r148, %r585, %r584;
	bar.sync 	0;
	setp.lt.s32 	%p32, %r722, %r190;
	@%p32 bra 	$L__BB20_83;
	cvt.u64.u32 	%rd8, %r2;
	shl.b32 	%r586, %r130, 2;
	mov.u32 	%r587, _ZZN3cub18CUB_300001_SM_10006detail10radix_sort31DeviceRadixSortSingleTileKernelINS1_5radix10policy_hubIiNS0_8NullTypeEyE10Policy1000ELNS0_9SortOrderE0EiS6_yNS1_21identity_decomposer_tEEEvPKT1_PSB_PKT2_PSF_T3_iiT4_E12temp_storage;
	add.s32 	%r588, %r587, %r586;
	st.shared.u32 	[%r588], %r741;
	shl.b32 	%r589, %r131, 2;
	add.s32 	%r590, %r587, %r589;
	st.shared.u32 	[%r590], %r740;
	shl.b32 	%r591, %r132, 2;
	add.s32 	%r592, %r587, %r591;
	st.shared.u32 	[%r592], %r739;
	shl.b32 	%r593, %r133, 2;
	add.s32 	%r594, %r587, %r593;
	st.shared.u32 	[%r594], %r738;
	shl.b32 	%r595, %r134, 2;
	add.s32 	%r596, %r587, %r595;
	st.shared.u32 	[%r596], %r737;
	shl.b32 	%r597, %r135, 2;
	add.s32 	%r598, %r587, %r597;
	st.shared.u32 	[%r598], %r736;
	shl.b32 	%r599, %r136, 2;
	add.s32 	%r600, %r587, %r599;
	st.shared.u32 	[%r600], %r735;
	shl.b32 	%r601, %r137, 2;
	add.s32 	%r602, %r587, %r601;
	st.shared.u32 	[%r602], %r734;
	shl.b32 	%r603, %r138, 2;
	add.s32 	%r604, %r587, %r603;
	st.shared.u32 	[%r604], %r733;
	shl.b32 	%r605, %r139, 2;
	add.s32 	%r606, %r587, %r605;
	st.shared.u32 	[%r606], %r732;
	shl.b32 	%r607, %r140, 2;
	add.s32 	%r608, %r587, %r607;
	st.shared.u32 	[%r608], %r731;
	shl.b32 	%r609, %r141, 2;
	add.s32 	%r610, %r587, %r609;
	st.shared.u32 	[%r610], %r730;
	shl.b32 	%r611, %r142, 2;
	add.s32 	%r612, %r587, %r611;
	st.shared.u32 	[%r612], %r729;
	shl.b32 	%r613, %r143, 2;
	add.s32 	%r614, %r587, %r613;
	st.shared.u32 	[%r614], %r728;
	shl.b32 	%r615, %r144, 2;
	add.s32 	%r616, %r587, %r615;
	st.shared.u32 	[%r616], %r727;
	shl.b32 	%r617, %r145, 2;
	add.s32 	%r618, %r587, %r617;
	st.shared.u32 	[%r618], %r726;
	shl.b32 	%r619, %r146, 2;
	add.s32 	%r620, %r587, %r619;
	st.shared.u32 	[%r620], %r725;
	shl.b32 	%r621, %r147, 2;
	add.s32 	%r622, %r587, %r621;
	st.shared.u32 	[%r622], %r724;
	shl.b32 	%r623, %r148, 2;
	add.s32 	%r624, %r587, %r623;
	st.shared.u32 	[%r624], %r723;
	bar.sync 	0;
	mad.lo.s32 	%r149, %r2, -72, %r46;
	ld.shared.u32 	%r150, [%r149+1024];
	ld.shared.u32 	%r151, [%r149+2048];
	ld.shared.u32 	%r152, [%r149+3072];
	ld.shared.u32 	%r153, [%r149+4096];
	ld.shared.u32 	%r154, [%r149+5120];
	ld.shared.u32 	%r155, [%r149+6144];
	ld.shared.u32 	%r156, [%r149+7168];
	ld.shared.u32 	%r157, [%r149+8192];
	ld.shared.u32 	%r158, [%r149+9216];
	ld.shared.u32 	%r159, [%r149+10240];
	ld.shared.u32 	%r160, [%r149+11264];
	ld.shared.u32 	%r161, [%r149+12288];
	ld.shared.u32 	%r162, [%r149+13312];
	ld.shared.u32 	%r163, [%r149+14336];
	ld.shared.u32 	%r164, [%r149+15360];
	ld.shared.u32 	%r165, [%r149+16384];
	ld.shared.u32 	%r166, [%r149+17408];
	ld.shared.u32 	%r167, [%r149+18432];
	setp.gt.u64 	%p33, %rd4, %rd8;
	cvta.to.global.u64 	%rd9, %rd3;
	mul.wide.u32 	%rd10, %r2, 4;
	add.s64 	%rd2, %rd9, %rd10;
	@%p33 bra 	$L__BB20_45;
	bra.uni 	$L__BB20_46;
$L__BB20_45:
	ld.shared.u32 	%r625, [%r149];
	xor.b32  	%r626, %r625, -2147483648;
	st.global.u32 	[%rd2], %r626;
$L__BB20_46:
	add.s32 	%r627, %r2, 256;
	cvt.u64.u32 	%rd11, %r627;
	setp.le.u64 	%p34, %rd4, %rd11;
	@%p34 bra 	$L__BB20_48;
	xor.b32  	%r628, %r150, -2147483648;
	st.global.u32 	[%rd2+1024], %r628;
$L__BB20_48:
	add.s32 	%r629, %r2, 512;
	cvt.u64.u32 	%rd12, %r629;
	setp.le.u64 	%p35, %rd4, %rd12;
	@%p35 bra 	$L__BB20_50;
	xor.b32  	%r630, %r151, -2147483648;
	st.global.u32 	[%rd2+2048], %r630;
$L__BB20_50:
	add.s32 	%r631, %r2, 768;
	cvt.u64.u32 	%rd13, %r631;
	setp.le.u64 	%p36, %rd4, %rd13;
	@%p36 bra 	$L__BB20_52;
	xor.b32  	%r632, %r152, -2147483648;
	st.global.u32 	[%rd2+3072], %r632;
$L__BB20_52:
	or.b32  	%r633, %r2, 1024;
	cvt.u64.u32 	%rd14, %r633;
	setp.le.u64 	%p37, %rd4, %rd14;
	@%p37 bra 	$L__BB20_54;
	xor.b32  	%r634, %r153, -2147483648;
	st.global.u32 	[%rd2+4096], %r634;
$L__BB20_54:
	add.s32 	%r635, %r2, 1280;
	cvt.u64.u32 	%rd15, %r635;
	setp.le.u64 	%p38, %rd4, %rd15;
	@%p38 bra 	$L__BB20_56;
	xor.b32  	%r636, %r154, -2147483648;
	st.global.u32 	[%rd2+5120], %r636;
$L__BB20_56:
	add.s32 	%r637, %r2, 1536;
	cvt.u64.u32 	%rd16, %r637;
	setp.le.u64 	%p39, %rd4, %rd16;
	@%p39 bra 	$L__BB20_58;
	xor.b32  	%r638, %r155, -2147483648;
	st.global.u32 	[%rd2+6144], %r638;
$L__BB20_58:
	add.s32 	%r639, %r2, 1792;
	cvt.u64.u32 	%rd17, %r639;
	setp.le.u64 	%p40, %rd4, %rd17;
	@%p40 bra 	$L__BB20_60;
	xor.b32  	%r640, %r156, -2147483648;
	st.global.u32 	[%rd2+7168], %r640;
$L__BB20_60:
	or.b32  	%r641, %r2, 2048;
	cvt.u64.u32 	%rd18, %r641;
	setp.le.u64 	%p41, %rd4, %rd18;
	@%p41 bra 	$L__BB20_62;
	xor.b32  	%r642, %r157, -2147483648;
	st.global.u32 	[%rd2+8192], %r642;
$L__BB20_62:
	add.s32 	%r643, %r2, 2304;
	cvt.u64.u32 	%rd19, %r643;
	setp.le.u64 	%p42, %rd4, %rd19;
	@%p42 bra 	$L__BB20_64;
	xor.b32  	%r644, %r158, -2147483648;
	st.global.u32 	[%rd2+9216], %r644;
$L__BB20_64:
	add.s32 	%r645, %r2, 2560;
	cvt.u64.u32 	%rd20, %r645;
	setp.le.u64 	%p43, %rd4, %rd20;
	@%p43 bra 	$L__BB20_66;
	xor.b32  	%r646, %r159, -2147483648;
	st.global.u32 	[%rd2+10240], %r646;
$L__BB20_66:
	add.s32 	%r647, %r2, 2816;
	cvt.u64.u32 	%rd21, %r647;
	setp.le.u64 	%p44, %rd4, %rd21;
	@%p44 bra 	$L__BB20_68;
	xor.b32  	%r648, %r160, -2147483648;
	st.global.u32 	[%rd2+11264], %r648;
$L__BB20_68:
	or.b32  	%r649, %r2, 3072;
	cvt.u64.u32 	%rd22, %r649;
	setp.le.u64 	%p45, %rd4, %rd22;
	@%p45 bra 	$L__BB20_70;
	xor.b32  	%r650, %r161, -2147483648;
	st.global.u32 	[%rd2+12288], %r650;
$L__BB20_70:
	add.s32 	%r651, %r2, 3328;
	cvt.u64.u32 	%rd23, %r651;
	setp.le.u64 	%p46, %rd4, %rd23;
	@%p46 bra 	$L__BB20_72;
	xor.b32  	%r652, %r162, -2147483648;
	st.global.u32 	[%rd2+13312], %r652;
$L__BB20_72:
	add.s32 	%r653, %r2, 3584;
	cvt.u64.u32 	%rd24, %r653;
	setp.le.u64 	%p47, %rd4, %rd24;
	@%p47 bra 	$L__BB20_74;
	xor.b32  	%r654, %r163, -2147483648;
	st.global.u32 	[%rd2+14336], %r654;
$L__BB20_74:
	add.s32 	%r655, %r2, 3840;
	cvt.u64.u32 	%rd25, %r655;
	setp.le.u64 	%p48, %rd4, %rd25;
	@%p48 bra 	$L__BB20_76;
	xor.b32  	%r656, %r164, -2147483648;
	st.global.u32 	[%rd2+15360], %r656;
$L__BB20_76:
	or.b32  	%r657, %r2, 4096;
	cvt.u64.u32 	%rd26, %r657;
	setp.le.u64 	%p49, %rd4, %rd26;
	@%p49 bra 	$L__BB20_78;
	xor.b32  	%r658, %r165, -2147483648;
	st.global.u32 	[%rd2+16384], %r658;
$L__BB20_78:
	add.s32 	%r659, %r2, 4352;
	cvt.u64.u32 	%rd27, %r659;
	setp.le.u64 	%p50, %rd4, %rd27;
	@%p50 bra 	$L__BB20_80;
	xor.b32  	%r660, %r166, -2147483648;
	st.global.u32 	[%rd2+17408], %r660;
$L__BB20_80:
	add.s32 	%r661, %r2, 4608;
	cvt.u64.u32 	%rd28, %r661;
	setp.le.u64 	%p51, %rd4, %rd28;
	@%p51 bra 	$L__BB20_82;
	xor.b32  	%r662, %r167, -2147483648;
	st.global.u32 	[%rd2+18432], %r662;
$L__BB20_82:
	ret;
$L__BB20_83:
	shl.b32 	%r663, %r130, 2;
	mov.u32 	%r664, _ZZN3cub18CUB_300001_SM_10006detail10radix_sort31DeviceRadixSortSingleTileKernelINS1_5radix10policy_hubIiNS0_8NullTypeEyE10Policy1000ELNS0_9SortOrderE0EiS6_yNS1_21identity_decomposer_tEEEvPKT1_PSB_PKT2_PSF_T3_iiT4_E12temp_storage;
	add.s32 	%r665, %r664, %r663;
	st.shared.u32 	[%r665], %r741;
	shl.b32 	%r666, %r131, 2;
	add.s32 	%r667, %r664, %r666;
	st.shared.u32 	[%r667], %r740;
	shl.b32 	%r668, %r132, 2;
	add.s32 	%r669, %r664, %r668;
	st.shared.u32 	[%r669], %r739;
	shl.b32 	%r670, %r133, 2;
	add.s32 	%r671, %r664, %r670;
	st.shared.u32 	[%r671], %r738;
	shl.b32 	%r672, %r134, 2;
	add.s32 	%r673, %r664, %r672;
	st.shared.u32 	[%r673], %r737;
	shl.b32 	%r674, %r135, 2;
	add.s32 	%r675, %r664, %r674;
	st.shared.u32 	[%r675], %r736;
	shl.b32 	%r676, %r136, 2;
	add.s32 	%r677, %r664, %r676;
	st.shared.u32 	[%r677], %r735;
	shl.b32 	%r678, %r137, 2;
	add.s32 	%r679, %r664, %r678;
	st.shared.u32 	[%r679], %r734;
	shl.b32 	%r680, %r138, 2;
	add.s32 	%r681, %r664, %r680;
	st.shared.u32 	[%r681], %r733;
	shl.b32 	%r682, %r139, 2;
	add.s32 	%r683, %r664, %r682;
	st.shared.u32 	[%r683], %r732;
	shl.b32 	%r684, %r140, 2;
	add.s32 	%r685, %r664, %r684;
	st.shared.u32 	[%r685], %r731;
	shl.b32 	%r686, %r141, 2;
	add.s32 	%r687, %r664, %r686;
	st.shared.u32 	[%r687], %r730;
	shl.b32 	%r688, %r142, 2;
	add.s32 	%r689, %r664, %r688;
	st.shared.u32 	[%r689], %r729;
	shl.b32 	%r690, %r143, 2;
	add.s32 	%r691, %r664, %r690;
	st.shared.u32 	[%r691], %r728;
	shl.b32 	%r692, %r144, 2;
	add.s32 	%r693, %r664, %r692;
	st.shared.u32 	[%r693], %r727;
	shl.b32 	%r694, %r145, 2;
	add.s32 	%r695, %r664, %r694;
	st.shared.u32 	[%r695], %r726;
	shl.b32 	%r696, %r146, 2;
	add.s32 	%r697, %r664, %r696;
	st.shared.u32 	[%r697], %r725;
	shl.b32 	%r698, %r147, 2;
	add.s32 	%r699, %r664, %r698;
	st.shared.u32 	[%r699], %r724;
	shl.b32 	%r700, %r148, 2;
	add.s32 	%r701, %r664, %r700;
	st.shared.u32 	[%r701], %r723;
	bar.sync 	0;
	ld.shared.u32 	%r741, [%r46];
	ld.shared.u32 	%r740, [%r46+4];
	ld.shared.u32 	%r739, [%r46+8];
	ld.shared.u32 	%r738, [%r46+12];
	ld.shared.u32 	%r737, [%r46+16];
	ld.shared.u32 	%r736, [%r46+20];
	ld.shared.u32 	%r735, [%r46+24];
	ld.shared.u32 	%r734, [%r46+28];
	ld.shared.u32 	%r733, [%r46+32];
	ld.shared.u32 	%r732, [%r46+36];
	ld.shared.u32 	%r731, [%r46+40];
	ld.shared.u32 	%r730, [%r46+44];
	ld.shared.u32 	%r729, [%r46+48];
	ld.shared.u32 	%r728, [%r46+52];
	ld.shared.u32 	%r727, [%r46+56];
	ld.shared.u32 	%r726, [%r46+60];
	ld.shared.u32 	%r725, [%r46+64];
	ld.shared.u32 	%r724, [%r46+68];
	ld.shared.u32 	%r723, [%r46+72];
	bar.sync 	0;
	add.s32 	%r722, %r722, 6;
	add.s32 	%r721, %r721, -6;
	bra.uni 	$L__BB20_39;

}
	// .globl	_ZN3cub18CUB_300001_SM_10006detail10radix_sort30DeviceRadixSortHistogramKernelINS1_5radix10policy_hubIiNS0_8NullTypeEyE10Policy1000ELNS0_9SortOrderE0EiyNS1_21identity_decomposer_tEEEvPT2_PKT1_SB_iiT3_
.visible .entry _ZN3cub18CUB_300001_SM_10006detail10radix_sort30DeviceRadixSortHistogramKernelINS1_5radix10policy_hubIiNS0_8NullTypeEyE10Policy1000ELNS0_9SortOrderE0EiyNS1_21identity_decomposer_tEEEvPT2_PKT1_SB_iiT3_(
	.param .u64 .ptr .align 1 _ZN3cub18CUB_300001_SM_10006detail10radix_sort30DeviceRadixSortHistogramKernelINS1_5radix10policy_hubIiNS0_8NullTypeEyE10Policy1000ELNS0_9SortOrderE0EiyNS1_21identity_decomposer_tEEEvPT2_PKT1_SB_iiT3__param_0,
	.param .u64 .ptr .align 1 _ZN3cub18CUB_300001_SM_10006detail10radix_sort30DeviceRadixSortHistogramKernelINS1_5radix10policy_hubIiNS0_8NullTypeEyE10Policy1000ELNS0_9SortOrderE0EiyNS1_21identity_decomposer_tEEEvPT2_PKT1_SB_iiT3__param_1,
	.param .u64 _ZN3cub18CUB_300001_SM_10006detail10radix_sort30DeviceRadixSortHistogramKernelINS1_5radix10policy_hubIiNS0_8NullTypeEyE10Policy1000ELNS0_9SortOrderE0EiyNS1_21identity_decomposer_tEEEvPT2_PKT1_SB_iiT3__param_2,
	.param .u32 _ZN3cub18CUB_300001_SM_10006detail10radix_sort30DeviceRadixSortHistogramKernelINS1_5radix10policy_hubIiNS0_8NullTypeEyE10Policy1000ELNS0_9SortOrderE0EiyNS1_21identity_decomposer_tEEEvPT2_PKT1_SB_iiT3__param_3,
	.param .u32 _ZN3cub18CUB_300001_SM_10006detail10radix_sort30DeviceRadixSortHistogramKernelINS1_5radix10policy_hubIiNS0_8NullTypeEyE10Policy1000ELNS0_9SortOrderE0EiyNS1_21identity_decomposer_tEEEvPT2_PKT1_SB_iiT3__param_4,
	.param .align 1 .b8 _ZN3cub18CUB_300001_SM_10006detail10radix_sort30DeviceRadixSortHistogramKernelINS1_5radix10policy_hubIiNS0_8NullTypeEyE10Policy1000ELNS0_9SortOrderE0EiyNS1_21identity_decomposer_tEEEvPT2_PKT1_SB_iiT3__param_5[1]
)
.maxntid 128
{
	.reg .pred 	%p<91>;
	.reg .b32 	%r<486>;
	.reg .b64 	%rd<137>;
	// demoted variable
	.shared .align 4 .b8 _ZZN3cub18CUB_300001_SM_10006detail10radix_sort30DeviceRadixSortHistogramKernelINS1_5radix10policy_hubIiNS0_8NullTypeEyE10Policy1000ELNS0_9SortOrderE0EiyNS1_21identity_decomposer_tEEEvPT2_PKT1_SB_iiT3_E12temp_storage[4096];
	ld.param.u64 	%rd18, [_ZN3cub18CUB_300001_SM_10006detail10radix_sort30DeviceRadixSortHistogramKernelINS1_5radix10policy_hubIiNS0_8NullTypeEyE10Policy1000ELNS0_9SortOrderE0EiyNS1_21identity_decomposer_tEEEvPT2_PKT1_SB_iiT3__param_0];
	ld.param.u64 	%rd19, [_ZN3cub18CUB_300001_SM_10006detail10radix_sort30DeviceRadixSortHistogramKernelINS1_5radix10policy_hubIiNS0_8NullTypeEyE10Policy1000ELNS0_9SortOrderE0EiyNS1_21identity_decomposer_tEEEvPT2_PKT1_SB_iiT3__param_1];
	ld.param.u64 	%rd17, [_ZN3cub18CUB_300001_SM_10006detail10radix_sort30DeviceRadixSortHistogramKernelINS1_5radix10policy_hubIiNS0_8NullTypeEyE10Policy1000ELNS0_9SortOrderE0EiyNS1_21identity_decomposer_tEEEvPT2_PKT1_SB_iiT3__param_2];
	ld.param.u32 	%r174, [_ZN3cub18CUB_300001_SM_10006detail10radix_sort30DeviceRadixSortHistogramKernelINS1_5radix10policy_hubIiNS0_8NullTypeEyE10Policy1000ELNS0_9SortOrderE0EiyNS1_21identity_decomposer_tEEEvPT2_PKT1_SB_iiT3__param_3];
	ld.param.u32 	%r175, [_ZN3cub18CUB_300001_SM_10006detail10radix_sort30DeviceRadixSortHistogramKernelINS1_5radix10policy_hubIiNS0_8NullTypeEyE10Policy1000ELNS0_9SortOrderE0EiyNS1_21identity_decomposer_tEEEvPT2_PKT1_SB_iiT3__param_4];
	cvta.to.global.u64 	%rd1, %rd19;
	cvta.to.global.u64 	%rd2, %rd18;
	setp.eq.s64 	%p2, %rd17, 0;
	@%p2 bra 	$L__BB21_153;
	sub.s32 	%r176, %r175, %r174;
	add.s32 	%r177, %r176, 7;
	shr.s32 	%r178, %r177, 31;
	shr.u32 	%r179, %r178, 29;
	add.s32 	%r180, %r177, %r179;
	shr.s32 	%r181, %r180, 3;
	mov.u32 	%r182, %tid.x;
	setp.gt.u32 	%p3, %r182, 255;
	setp.lt.s32 	%p4, %r177, 8;
	mov.u32 	%r183, %ctaid.x;
	shl.b32 	%r184, %r183, 11;
	cvt.u64.u32 	%rd3, %r184;
	mov.u32 	%r185, %nctaid.x;
	shl.b32 	%r186, %r185, 11;
	cvt.u64.u32 	%rd4, %r186;
	add.s32 	%r1, %r181, -1;
	and.b32  	%r2, %r181, 15;
	and.b32  	%r3, %r181, 7;
	add.s32 	%r4, %r3, -1;
	and.b32  	%r5, %r181, 3;
	or.pred  	%p1, %p3, %p4;
	shl.b32 	%r187, %r182, 2;
	mov.u32 	%r188, _ZZN3cub18CUB_300001_SM_10006detail10radix_sort30DeviceRadixSortHistogramKernelINS1_5radix10policy_hubIiNS0_8NullTypeEyE10Policy1000ELNS0_9SortOrderE0EiyNS1_21identity_decomposer_tEEEvPT2_PKT1_SB_iiT3_E12temp_storage;
	add.s32 	%r6, %r188, %r187;
	and.b32  	%r7, %r181, 268435440;
	cvt.u64.u32 	%rd5, %r182;
	add.s32 	%r8, %r182, 128;
	add.s32 	%r9, %r182, 256;
	add.s32 	%r10, %r182, 384;
	add.s32 	%r11, %r182, 512;
	add.s32 	%r12, %r182, 640;
	add.s32 	%r13, %r182, 768;
	or.b32  	%r14, %r182, 1024;
	add.s32 	%r15, %r182, 1920;
	and.b32  	%r16, %r181, 268435448;
	and.b32  	%r17, %r181, 1;
	neg.s32 	%r18, %r7;
	add.s32 	%r19, %r6, 8192;
	add.s64 	%rd21, %rd17, -1;
	shr.u64 	%rd22, %rd21, 30;
	add.s64 	%rd23, %rd22, 1;
	min.u64 	%rd6, %rd23, %rd17;
	mov.b64 	%rd135, 0;
$L__BB21_2:
	@%p1 bra 	$L__BB21_30;
	setp.lt.u32 	%p5, %r1, 15;
	mov.b32 	%r439, 0;
	@%p5 bra 	$L__BB21_6;
	mov.u32 	%r436, %r19;
	mov.u32 	%r437, %r18;
$L__BB21_5:
	.pragma "nounroll";
	mov.b32 	%r190, 0;
	st.shared.u32 	[%r436+-8192], %r190;
	st.shared.u32 	[%r436+-7168], %r190;
	st.shared.u32 	[%r436+-6144], %r190;
	st.shared.u32 	[%r436+-5120], %r190;
	st.shared.u32 	[%r436+-4096], %r190;
	st.shared.u32 	[%r436+-3072], %r190;
	st.shared.u32 	[%r436+-2048], %r190;
	st.shared.u32 	[%r436+-1024], %r190;
	st.shared.u32 	[%r436], %r190;
	st.shared.u32 	[%r436+1024], %r190;
	st.shared.u32 	[%r436+2048], %r190;
	st.shared.u32 	[%r436+3072], %r190;
	st.shared.u32 	[%r436+4096], %r190;
	st.shared.u32 	[%r436+5120], %r190;
	st.shared.u32 	[%r436+6144], %r190;
	st.shared.u32 	[%r436+7168], %r190;
	add.s32 	%r437, %r437, 16;
	add.s32 	%r436, %r436, 16384;
	setp.ne.s32 	%p6, %r437, 0;
	mov.u32 	%r439, %r7;
	@%p6 bra 	$L__BB21_5;
$L__BB21_6:
	add.s32 	%r25, %r2, -1;
	setp.eq.s32 	%p7, %r2, 0;
	@%p7 bra 	$L__BB21_16;
	setp.lt.u32 	%p8, %r25, 7;
	@%p8 bra 	$L__BB21_9;
	shl.b32 	%r191, %r439, 10;
	add.s32 	%r192, %r6, %r191;
	mov.b32 	%r193, 0;
	st.shared.u32 	[%r192], %r193;
	st.shared.u32 	[%r192+1024], %r193;
	st.shared.u32 	[%r192+2048], %r193;
	st.shared.u32 	[%r192+3072], %r193;
	st.shared.u32 	[%r192+4096], %r193;
	st.shared.u32 	[%r192+5120], %r193;
	st.shared.u32 	[%r192+6144], %r193;
	st.shared.u32 	[%r192+7168], %r193;
	add.s32 	%r439, %r439, 8;
$L__BB21_9:
	setp.eq.s32 	%p9, %r3, 0;
	@%p9 bra 	$L__BB21_16;
	setp.lt.u32 	%p10, %r4, 3;
	@%p10 bra 	$L__BB21_12;
	shl.b32 	%r194, %r439, 10;
	add.s32 	%r195, %r6, %r194;
	mov.b32 	%r196, 0;
	st.shared.u32 	[%r195], %r196;
	st.shared.u32 	[%r195+1024], %r196;
	st.shared.u32 	[%r195+2048], %r196;
	st.shared.u32 	[%r195+3072], %r196;
	add.s32 	%r439, %r439, 4;
$L__BB21_12:
	setp.eq.s32 	%p11, %r5, 0;
	@%p11 bra 	$L__BB21_16;
	setp.eq.s32 	%p12, %r5, 1;
	shl.b32 	%r197, %r439, 10;
	add.s32 	%r30, %r6, %r197;
	mov.b32 	%r198, 0;
	st.shared.u32 	[%r30], %r198;
	@%p12 bra 	$L__BB21_16;
	setp.eq.s32 	%p13, %r5, 2;
	mov.b32 	%r199, 0;
	st.shared.u32 	[%r30+1024], %r199;
	@%p13 bra 	$L__BB21_16;
	mov.b32 	%r200, 0;
	st.shared.u32 	[%r30+2048], %r200;
$L__BB21_16:
	cvt.u32.u64 	%r201, %rd5;
	setp.gt.u32 	%p14, %r201, 127;
	@%p14 bra 	$L__BB21_30;
	setp.lt.u32 	%p15, %r1, 15;
	mov.b32 	%r443, 0;
	@%p15 bra 	$L__BB21_20;
	mov.b32 	%r441, 0;
$L__BB21_19:
	.pragma "nounroll";
	shl.b32 	%r204, %r441, 10;
	add.s32 	%r205, %r6, %r204;
	mov.b32 	%r206, 0;
	st.shared.u32 	[%r205+512], %r206;
	st.shared.u32 	[%r205+1536], %r206;
	st.shared.u32 	[%r205+2560], %r206;
	st.shared.u32 	[%r205+3584], %r206;
	st.shared.u32 	[%r205+4608], %r206;
	st.shared.u32 	[%r205+5632], %r206;
	st.shared.u32 	[%r205+6656], %r206;
	st.shared.u32 	[%r205+7680], %r206;
	st.shared.u32 	[%r205+8704], %r206;
	st.shared.u32 	[%r205+9728], %r206;
	st.shared.u32 	[%r205+10752], %r206;
	st.shared.u32 	[%r205+11776], %r206;
	st.shared.u32 	[%r205+12800], %r206;
	st.shared.u32 	[%r205+13824], %r206;
	st.shared.u32 	[%r205+14848], %r206;
	st.shared.u32 	[%r205+15872], %r206;
	add.s32 	%r441, %r441, 16;
	setp.ne.s32 	%p16, %r441, %r7;
	mov.u32 	%r443, %r7;
	@%p16 bra 	$L__BB21_19;
$L__BB21_20:
	setp.eq.s32 	%p17, %r2, 0;
	@%p17 bra 	$L__BB21_30;
	setp.lt.u32 	%p18, %r25, 7;
	@%p18 bra 	$L__BB21_23;
	shl.b32 	%r207, %r443, 10;
	add.s32 	%r208, %r6, %r207;
	mov.b32 	%r209, 0;
	st.shared.u32 	[%r208+512], %r209;
	st.shared.u32 	[%r208+1536], %r209;
	st.shared.u32 	[%r208+2560], %r209;
	st.shared.u32 	[%r208+3584], %r209;
	st.shared.u32 	[%r208+4608], %r209;
	st.shared.u32 	[%r208+5632], %r209;
	st.shared.u32 	[%r208+6656], %r209;
	st.shared.u32 	[%r208+7680], %r209;
	add.s32 	%r443, %r443, 8;
$L__BB21_23:
	setp.eq.s32 	%p19, %r3, 0;
	@%p19 bra 	$L__BB21_30;
	setp.lt.u32 	%p20, %r4, 3;
	@%p20 bra 	$L__BB21_26;
	shl.b32 	%r210, %r443, 10;
	add.s32 	%r211, %r6, %r210;
	mov.b32 	%r212, 0;
	st.shared.u32 	[%r211+512], %r212;
	st.shared.u32 	[%r211+1536], %r212;
	st.shared.u32 	[%r211+2560], %r212;
	st.shared.u32 	[%r211+3584], %r212;
	add.s32 	%r443, %r443, 4;
$L__BB21_26:
	setp.eq.s32 	%p21, %r5, 0;
	@%p21 bra 	$L__BB21_30;
	setp.eq.s32 	%p22, %r5, 1;
	shl.b32 	%r213, %r443, 10;
	add.s32 	%r38, %r6, %r213;
	mov.b32 	%r214, 0;
	st.shared.u32 	[%r38+512], %r214;
	@%p22 bra 	$L__BB21_30;
	setp.eq.s32 	%p23, %r5, 2;
	mov.b32 	%r215, 0;
	st.shared.u32 	[%r38+1536], %r215;
	@%p23 bra 	$L__BB21_30;
	mov.b32 	%r216, 0;
	st.shared.u32 	[%r38+2560], %r216;
$L__BB21_30:
	bar.sync 	0;
	bar.sync 	0;
	shl.b64 	%rd8, %rd135, 30;
	sub.s64 	%rd24, %rd17, %rd8;
	min.u64 	%rd9, %rd24, 1073741824;
	setp.le.u64 	%p24, %rd9, %rd3;
	@%p24 bra 	$L__BB21_70;
	mov.u64 	%rd136, %rd3;
$L__BB21_32:
	add.s64 	%rd11, %rd136, %rd8;
	sub.s64 	%rd12, %rd17, %rd11;
	setp.lt.u64 	%p25, %rd12, 2048;
	@%p25 bra 	$L__BB21_34;
	add.s64 	%rd27, %rd11, %rd5;
	shl.b64 	%rd28, %rd27, 2;
	add.s64 	%rd29, %rd1, %rd28;
	ld.global.u32 	%r475, [%rd29];
	ld.global.u32 	%r474, [%rd29+512];
	ld.global.u32 	%r473, [%rd29+1024];
	ld.global.u32 	%r472, [%rd29+1536];
	ld.global.u32 	%r471, [%rd29+2048];
	ld.global.u32 	%r470, [%rd29+2560];
	ld.global.u32 	%r469, [%rd29+3072];
	ld.global.u32 	%r468, [%rd29+3584];
	ld.global.u32 	%r467, [%rd29+4096];
	ld.global.u32 	%r466, [%rd29+4608];
	ld.global.u32 	%r465, [%rd29+5120];
	ld.global.u32 	%r464, [%rd29+5632];
	ld.global.u32 	%r463, [%rd29+6144];
	ld.global.u32 	%r462, [%rd29+6656];
	ld.global.u32 	%r461, [%rd29+7168];
	ld.global.u32 	%r460, [%rd29+7680];
	bra.uni 	$L__BB21_66;
$L__BB21_34:
	cvt.u32.u64 	%r218, %rd5;
	cvt.u32.u64 	%r55, %rd12;
	setp.ge.s32 	%p26, %r218, %r55;
	add.s64 	%rd25, %rd11, %rd5;
	shl.b64 	%rd26, %rd25, 2;
	add.s64 	%rd13, %rd1, %rd26;
	mov.b32 	%r475, 2147483647;
	@%p26 bra 	$L__BB21_36;
	ld.global.u32 	%r475, [%rd13];
$L__BB21_36:
	setp.ge.s32 	%p27, %r8, %r55;
	mov.b32 	%r474, 2147483647;
	@%p27 bra 	$L__BB21_38;
	ld.global.u32 	%r474, [%rd13+512];
$L__BB21_38:
	setp.ge.s32 	%p28, %r9, %r55;
	mov.b32 	%r473, 2147483647;
	@%p28 bra 	$L__BB21_40;
	ld.global.u32 	%r473, [%rd13+1024];
$L__BB21_40:
	setp.ge.s32 	%p29, %r10, %r55;
	mov.b32 	%r472, 2147483647;
	@%p29 bra 	$L__BB21_42;
	ld.global.u32 	%r472, [%rd13+1536];
$L__BB21_42:
	setp.ge.s32 	%p30, %r11, %r55;
	mov.b32 	%r471, 2147483647;
	@%p30 bra 	$L__BB21_44;
	ld.global.u32 	%r471, [%rd13+2048];
$L__BB21_44:
	setp.ge.s32 	%p31, %r12, %r55;
	mov.b32 	%r470, 2147483647;
	@%p31 bra 	$L__BB21_46;
	ld.global.u32 	%r470, [%rd13+2560];
$L__BB21_46:
	setp.ge.s32 	%p32, %r13, %r55;
	mov.b32 	%r469, 2147483647;
	@%p32 bra 	$L__BB21_48;
	ld.global.u32 	%r469, [%rd13+3072];
$L__BB21_48:
	mov.u32 	%r226, %tid.x;
	add.s32 	%r227, %r226, 896;
	setp.ge.s32 	%p33, %r227, %r55;
	mov.b32 	%r468, 2147483647;
	@%p33 bra 	$L__BB21_50;
	ld.global.u32 	%r468, [%rd13+3584];
$L__BB21_50:
	setp.ge.s32 	%p34, %r14, %r55;
	mov.b32 	%r467, 2147483647;
	@%p34 bra 	$L__BB21_52;
	ld.global.u32 	%r467, [%rd13+4096];
$L__BB21_52:
	add.s32 	%r231, %r226, 1152;
	setp.ge.s32 	%p35, %r231, %r55;
	mov.b32 	%r466, 2147483647;
	@%p35 bra 	$L__BB21_54;
	ld.global.u32 	%r466, [%rd13+4608];
$L__BB21_54:
	add.s32 	%r234, %r226, 1280;
	setp.ge.s32 	%p36, %r234, %r55;
	mov.b32 	%r465, 2147483647;
	@%p36 bra 	$L__BB21_56;
	ld.global.u32 	%r465, [%rd13+5120];
$L__BB21_56:
	add.s32 	%r237, %r226, 1408;
	setp.ge.s32 	%p37, %r237, %r55;
	mov.b32 	%r464, 2147483647;
	@%p37 bra 	$L__BB21_58;
	ld.global.u32 	%r464, [%rd13+5632];
$L__BB21_58:
	add.s32 	%r240, %r226, 1536;
	setp.ge.s32 	%p38, %r240, %r55;
	mov.b32 	%r463, 2147483647;
	@%p38 bra 	$L__BB21_60;
	ld.global.u32 	%r463, [%rd13+6144];
$L__BB21_60:
	add.s32 	%r243, %r226, 1664;
	setp.ge.s32 	%p39, %r243, %r55;
	mov.b32 	%r462, 2147483647;
	@%p39 bra 	$L__BB21_62;
	ld.global.u32 	%r462, [%rd13+6656];
$L__BB21_62:
	add.s32 	%r246, %r226, 1792;
	setp.ge.s32 	%p40, %r246, %r55;
	mov.b32 	%r461, 2147483647;
	@%p40 bra 	$L__BB21_64;
	ld.global.u32 	%r461, [%rd13+7168];
$L__BB21_64:
	setp.ge.s32 	%p41, %r15, %r55;
	mov.b32 	%r460, 2147483647;
	@%p41 bra 	$L__BB21_66;
	ld.global.u32 	%r460, [%rd13+7680];
$L__BB21_66:
	setp.le.s32 	%p42, %r175, %r174;
	@%p42 bra 	$L__BB21_69;
	xor.b32  	%r103, %r460, -2147483648;
	xor.b32  	%r104, %r461, -2147483648;
	xor.b32  	%r105, %r462, -2147483648;
	xor.b32  	%r106, %r463, -2147483648;
	xor.b32  	%r107, %r464, -2147483648;
	xor.b32  	%r108, %r465, -2147483648;
	xor.b32  	%r109, %r466, -2147483648;
	xor.b32  	%r110, %r467, -2147483648;
	xor.b32  	%r111, %r468, -2147483648;
	xor.b32  	%r112, %r469, -2147483648;
	xor.b32  	%r113, %r470, -2147483648;
	xor.b32  	%r114, %r471, -2147483648;
	xor.b32  	%r115, %r472, -2147483648;
	xor.b32  	%r116, %r473, -2147483648;
	xor.b32  	%r117, %r474, -2147483648;
	xor.b32  	%r118, %r475, -2147483648;
	mov.b32 	%r476, 0;
	mov.u32 	%r477, %r174;
$L__BB21_68:
	sub.s32 	%r249, %r175, %r477;
	shl.b32 	%r250, %r476, 10;
	mov.u32 	%r251, _ZZN3cub18CUB_300001_SM_10006detail10radix_sort30DeviceRadixSortHistogramKernelINS1_5radix10policy_hubIiNS0_8NullTypeEyE10Policy1000ELNS0_9SortOrderE0EiyNS1_21identity_decomposer_tEEEvPT2_PKT1_SB_iiT3_E12temp_storage;
	add.s32 	%r252, %r251, %r250;
	min.s32 	%r253, %r249, 8;
	mov.b32 	%r254, -1;
	shl.b32 	%r255, %r254, %r253;
	not.b32 	%r256, %r255;
	shr.u32 	%r257, %r118, %r477;
	and.b32  	%r258, %r257, %r256;
	shl.b32 	%r259, %r258, 2;
	add.s32 	%r260, %r252, %r259;
	atom.shared.add.u32 	%r261, [%r260], 1;
	shr.u32 	%r262, %r117, %r477;
	and.b32  	%r263, %r262, %r256;
	shl.b32 	%r264, %r263, 2;
	add.s32 	%r265, %r252, %r264;
	atom.shared.add.u32 	%r266, [%r265], 1;
	shr.u32 	%r267, %r116, %r477;
	and.b32  	%r268, %r267, %r256;
	shl.b32 	%r269, %r268, 2;
	add.s32 	%r270, %r252, %r269;
	atom.shared.add.u32 	%r271, [%r270], 1;
	shr.u32 	%r272, %r115, %r477;
	and.b32  	%r273, %r272, %r256;
	shl.b32 	%r274, %r273, 2;
	add.s32 	%r275, %r252, %r274;
	atom.shared.add.u32 	%r276, [%r275], 1;
	shr.u32 	%r277, %r114, %r477;
	and.b32  	%r278, %r277, %r256;
	shl.b32 	%r279, %r278, 2;
	add.s32 	%r280, %r252, %r279;
	atom.shared.add.u32 	%r281, [%r280], 1;
	shr.u32 	%r282, %r113, %r477;
	and.b32  	%r283, %r282, %r256;
	shl.b32 	%r284, %r283, 2;
	add.s32 	%r285, %r252, %r284;
	atom.shared.add.u32 	%r286, [%r285], 1;
	shr.u32 	%r287, %r112, %r477;
	and.b32  	%r288, %r287, %r256;
	shl.b32 	%r289, %r288, 2;
	add.s32 	%r290, %r252, %r289;
	atom.shared.add.u32 	%r291, [%r290], 1;
	shr.u32 	%r292, %r111, %r477;
	and.b32  	%r293, %r292, %r256;
	shl.b32 	%r294, %r293, 2;
	add.s32 	%r295, %r252, %r294;
	atom.shared.add.u32 	%r296, [%r295], 1;
	shr.u32 	%r297, %r110, %r477;
	and.b32  	%r298, %r297, %r256;
	shl.b32 	%r299, %r298, 2;
	add.s32 	%r300, %r252, %r299;
	atom.shared.add.u32 	%r301, [%r300], 1;
	shr.u32 	%r302, %r109, %r477;
	and.b32  	%r303, %r302, %r256;
	shl.b32 	%r304, %r303, 2;
	add.s32 	%r305, %r252, %r304;
	atom.shared.add.u32 	%r306, [%r305], 1;
	shr.u32 	%r307, %r108, %r477;
	and.b32  	%r308, %r307, %r256;
	shl.b32 	%r309, %r308, 2;
	add.s32 	%r310, %r252, %r309;
	atom.shared.add.u32 	%r311, [%r310], 1;
	shr.u32 	%r312, %r107, %r477;
	and.b32  	%r313, %r312, %r256;
	shl.b32 	%r314, %r313, 2;
	add.s32 	%r315, %r252, %r314;
	atom.shared.add.u32 	%r316, [%r315], 1;
	shr.u32 	%r317, %r106, %r477;
	and.b32  	%r318, %r317, %r256;
	shl.b32 	%r319, %r318, 2;
	add.s32 	%r320, %r252, %r319;
	atom.shared.add.u32 	%r321, [%r320], 1;
	shr.u32 	%r322, %r105, %r477;
	and.b32  	%r323, %r322, %r256;
	shl.b32 	%r324, %r323, 2;
	add.s32 	%r325, %r252, %r324;
	atom.shared.add.u32 	%r326, [%r325], 1;
	shr.u32 	%r327, %r104, %r477;
	and.b32  	%r328, %r327, %r256;
	shl.b32 	%r329, %r328, 2;
	add.s32 	%r330, %r252, %r329;
	atom.shared.add.u32 	%r331, [%r330], 1;
	shr.u32 	%r332, %r103, %r477;
	and.b32  	%r333, %r332, %r256;
	shl.b32 	%r334, %r333, 2;
	add.s32 	%r335, %r252, %r334;
	atom.shared.add.u32 	%r336, [%r335], 1;
	add.s32 	%r477, %r477, 8;
	add.s32 	%r476, %r476, 1;
	setp.lt.s32 	%p43, %r477, %r175;
	@%p43 bra 	$L__BB21_68;
$L__BB21_69:
	add.s64 	%rd136, %rd136, %rd4;
	setp.lt.u64 	%p44, %rd136, %rd9;
	@%p44 bra 	$L__BB21_32;
$L__BB21_70:
	bar.sync 	0;
	@%p1 bra 	$L__BB21_152;
	setp.lt.u32 	%p45, %r1, 7;
	mov.b32 	%r480, 0;
	@%p45 bra 	$L__BB21_90;
	mov.b32 	%r478, 0;
$L__BB21_73:
	.pragma "nounroll";
	shl.b32 	%r339, %r478, 10;
	add.s32 	%r124, %r6, %r339;
	ld.shared.u32 	%r125, [%r124];
	setp.eq.s32 	%p46, %r125, 0;
	@%p46 bra 	$L__BB21_75;
	cvt.u32.u64 	%r340, %rd5;
	shl.b32 	%r341, %r478, 8;
	add.s32 	%r342, %r341, %r340;
	mul.wide.u32 	%rd30, %r342, 8;
	add.s64 	%rd31, %rd2, %rd30;
	cvt.u64.u32 	%rd32, %r125;
	atom.global.add.u64 	%rd33, [%rd31], %rd32;
$L__BB21_75:
	ld.shared.u32 	%r126, [%r124+1024];
	setp.eq.s32 	%p47, %r126, 0;
	@%p47 bra 	$L__BB21_77;
	cvt.u32.u64 	%r343, %rd5;
	shl.b32 	%r344, %r478, 8;
	add.s32 	%r345, %r344, %r343;
	add.s32 	%r346, %r345, 256;
	mul.wide.u32 	%rd34, %r346, 8;
	add.s64 	%rd35, %rd2, %rd34;
	cvt.u64.u32 	%rd36, %r126;
	atom.global.add.u64 	%rd37, [%rd35], %rd36;
$L__BB21_77:
	ld.shared.u32 	%r127, [%r124+2048];
	setp.eq.s32 	%p48, %r127, 0;
	@%p48 bra 	$L__BB21_79;
	cvt.u32.u64 	%r347, %rd5;
	shl.b32 	%r348, %r478, 8;
	add.s32 	%r349, %r348, %r347;
	add.s32 	%r350, %r349, 512;
	mul.wide.u32 	%rd38, %r350, 8;
	add.s64 	%rd39, %rd2, %rd38;
	cvt.u64.u32 	%rd40, %r127;
	atom.global.add.u64 	%rd41, [%rd39], %rd40;
$L__BB21_79:
	ld.shared.u32 	%r128, [%r124+3072];
	setp.eq.s32 	%p49, %r128, 0;
	@%p49 bra 	$L__BB21_81;
	cvt.u32.u64 	%r351, %rd5;
	shl.b32 	%r352, %r478, 8;
	add.s32 	%r353, %r352, %r351;
	add.s32 	%r354, %r353, 768;
	mul.wide.u32 	%rd42, %r354, 8;
	add.s64 	%rd43, %rd2, %rd42;
	cvt.u64.u32 	%rd44, %r128;
	atom.global.add.u64 	%rd45, [%rd43], %rd44;
$L__BB21_81:
	ld.shared.u32 	%r129, [%r124+4096];
	setp.eq.s32 	%p50, %r129, 0;
	@%p50 bra 	$L__BB21_83;
	cvt.u32.u64 	%r355, %rd5;
	shl.b32 	%r356, %r478, 8;
	add.s32 	%r357, %r356, %r355;
	add.s32 	%r358, %r357, 1024;
	mul.wide.u32 	%rd46, %r358, 8;
	add.s64 	%rd47, %rd2, %rd46;
	cvt.u64.u32 	%rd48, %r129;
	atom.global.add.u64 	%rd49, [%rd47], %rd48;
$L__BB21_83:
	ld.shared.u32 	%r130, [%r124+5120];
	setp.eq.s32 	%p51, %r130, 0;
	@%p51 bra 	$L__BB21_85;
	cvt.u32.u64 	%r359, %rd5;
	shl.b32 	%r360, %r478, 8;
	add.s32 	%r361, %r360, %r359;
	add.s32 	%r362, %r361, 1280;
	mul.wide.u32 	%rd50, %r362, 8;
	add.s64 	%rd51, %rd2, %rd50;
	cvt.u64.u32 	%rd52, %r130;
	atom.global.add.u64 	%rd53, [%rd51], %rd52;
$L__BB21_85:
	ld.shared.u32 	%r131, [%r124+6144];
	setp.eq.s32 	%p52, %r131, 0;
	@%p52 bra 	$L__BB21_87;
	cvt.u32.u64 	%r363, %rd5;
	shl.b32 	%r364, %r478, 8;
	add.s32 	%r365, %r364, %r363;
	add.s32 	%r366, %r365, 1536;
	mul.wide.u32 	%rd54, %r366, 8;
	add.s64 	%rd55, %rd2, %rd54;
	cvt.u64.u32 	%rd56, %r131;
	atom.global.add.u64 	%rd57, [%rd55], %rd56;
$L__BB21_87:
	ld.shared.u32 	%r132, [%r124+7168];
	setp.eq.s32 	%p53, %r132, 0;
	@%p53 bra 	$L__BB21_89;
	cvt.u32.u64 	%r367, %rd5;
	shl.b32 	%r368, %r478, 8;
	add.s32 	%r369, %r368, %r367;
	add.s32 	%r370, %r369, 1792;
	mul.wide.u32 	%rd58, %r370, 8;
	add.s64 	%rd59, %rd2, %rd58;
	cvt.u64.u32 	%rd60, %r132;
	atom.global.add.u64 	%rd61, [%rd59], %rd60;
$L__BB21_89:
	add.s32 	%r478, %r478, 8;
	setp.ne.s32 	%p54, %r478, %r16;
	mov.u32 	%r480, %r16;
	@%p54 bra 	$L__BB21_73;
$L__BB21_90:
	add.s32 	%r135, %r5, -1;
	setp.eq.s32 	%p55, %r3, 0;
	@%p55 bra 	$L__BB21_111;
	setp.lt.u32 	%p56, %r4, 3;
	@%p56 bra 	$L__BB21_101;
	shl.b32 	%r371, %r480, 10;
	add.s32 	%r136, %r6, %r371;
	ld.shared.u32 	%r137, [%r136];
	setp.eq.s32 	%p57, %r137, 0;
	@%p57 bra 	$L__BB21_94;
	cvt.u32.u64 	%r372, %rd5;
	shl.b32 	%r373, %r480, 8;
	add.s32 	%r374, %r373, %r372;
	mul.wide.u32 	%rd62, %r374, 8;
	add.s64 	%rd63, %rd2, %rd62;
	cvt.u64.u32 	%rd64, %r137;
	atom.global.add.u64 	%rd65, [%rd63], %rd64;
$L__BB21_94:
	ld.shared.u32 	%r138, [%r136+1024];
	setp.eq.s32 	%p58, %r138, 0;
	@%p58 bra 	$L__BB21_96;
	cvt.u32.u64 	%r375, %rd5;
	shl.b32 	%r376, %r480, 8;
	add.s32 	%r377, %r376, %r375;
	add.s32 	%r378, %r377, 256;
	mul.wide.u32 	%rd66, %r378, 8;
	add.s64 	%rd67, %rd2, %rd66;
	cvt.u64.u32 	%rd68, %r138;
	atom.global.add.u64 	%rd69, [%rd67], %rd68;
$L__BB21_96:
	ld.shared.u32 	%r139, [%r136+2048];
	setp.eq.s32 	%p59, %r139, 0;
	@%p59 bra 	$L__BB21_98;
	cvt.u32.u64 	%r379, %rd5;
	shl.b32 	%r380, %r480, 8;
	add.s32 	%r381, %r380, %r379;
	add.s32 	%r382, %r381, 512;
	mul.wide.u32 	%rd70, %r382, 8;
	add.s64 	%rd71, %rd2, %rd70;
	cvt.u64.u32 	%rd72, %r139;
	atom.global.add.u64 	%rd73, [%rd71], %rd72;
$L__BB21_98:
	ld.shared.u32 	%r140, [%r136+3072];
	setp.eq.s32 	%p60, %r140, 0;
	@%p60 bra 	$L__BB21_100;
	cvt.u32.u64 	%r383, %rd5;
	shl.b32 	%r384, %r480, 8;
	add.s32 	%r385, %r384, %r383;
	add.s32 	%r386, %r385, 768;
	mul.wide.u32 	%rd74, %r386, 8;
	add.s64 	%rd75, %rd2, %rd74;
	cvt.u64.u32 	%rd76, %r140;
	atom.global.add.u64 	%rd77, [%rd75], %rd76;
$L__BB21_100:
	add.s32 	%r480, %r480, 4;
$L__BB21_101:
	setp.eq.s32 	%p61, %r5, 0;
	@%p61 bra 	$L__BB21_111;
	setp.eq.s32 	%p62, %r135, 0;
	@%p62 bra 	$L__BB21_108;
	shl.b32 	%r387, %r480, 10;
	add.s32 	%r143, %r6, %r387;
	ld.shared.u32 	%r144, [%r143];
	setp.eq.s32 	%p63, %r144, 0;
	@%p63 bra 	$L__BB21_105;
	cvt.u32.u64 	%r388, %rd5;
	shl.b32 	%r389, %r480, 8;
	add.s32 	%r390, %r389, %r388;
	mul.wide.u32 	%rd78, %r390, 8;
	add.s64 	%rd79, %rd2, %rd78;
	cvt.u64.u32 	%rd80, %r144;
	atom.global.add.u64 	%rd81, [%rd79], %rd80;
$L__BB21_105:
	ld.shared.u32 	%r145, [%r143+1024];
	setp.eq.s32 	%p64, %r145, 0;
	@%p64 bra 	$L__BB21_107;
	cvt.u32.u64 	%r391, %rd5;
	shl.b32 	%r392, %r480, 8;
	add.s32 	%r393, %r392, %r391;
	add.s32 	%r394, %r393, 256;
	mul.wide.u32 	%rd82, %r394, 8;
	add.s64 	%rd83, %rd2, %rd82;
	cvt.u64.u32 	%rd84, %r145;
	atom.global.add.u64 	%rd85, [%rd83], %rd84;
$L__BB21_107:
	add.s32 	%r480, %r480, 2;
$L__BB21_108:
	setp.eq.s32 	%p65, %r17, 0;
	@%p65 bra 	$L__BB21_111;
	shl.b32 	%r395, %r480, 10;
	add.s32 	%r396, %r6, %r395;
	ld.shared.u32 	%r148, [%r396];
	setp.eq.s32 	%p66, %r148, 0;
	@%p66 bra 	$L__BB21_111;
	cvt.u32.u64 	%r397, %rd5;
	shl.b32 	%r398, %r480, 8;
	add.s32 	%r399, %r398, %r397;
	mul.wide.u32 	%rd86, %r399, 8;
	add.s64 	%rd87, %rd2, %rd86;
	cvt.u64.u32 	%rd88, %r148;
	atom.global.add.u64 	%rd89, [%rd87], %rd88;
$L__BB21_111:
	cvt.u32.u64 	%r400, %rd5;
	setp.gt.u32 	%p67, %r400, 127;
	@%p67 bra 	$L__BB21_152;
	setp.lt.u32 	%p68, %r1, 7;
	mov.b32 	%r484, 0;
	@%p68 bra 	$L__BB21_131;
	mov.b32 	%r482, 0;
$L__BB21_114:
	.pragma "nounroll";
	shl.b32 	%r404, %r482, 10;
	add.s32 	%r150, %r6, %r404;
	ld.shared.u32 	%r151, [%r150+512];
	setp.eq.s32 	%p69, %r151, 0;
	shl.b32 	%r405, %r482, 8;
	add.s32 	%r406, %r405, %r400;
	mul.wide.u32 	%rd90, %r406, 8;
	add.s64 	%rd15, %rd2, %rd90;
	@%p69 bra 	$L__BB21_116;
	cvt.u64.u32 	%rd91, %r151;
	atom.global.add.u64 	%rd92, [%rd15+1024], %rd91;
$L__BB21_116:
	ld.shared.u32 	%r152, [%r150+1536];
	setp.eq.s32 	%p70, %r152, 0;
	@%p70 bra 	$L__BB21_118;
	cvt.u64.u32 	%rd93, %r152;
	atom.global.add.u64 	%rd94, [%rd15+3072], %rd93;
$L__BB21_118:
	ld.shared.u32 	%r153, [%r150+2560];
	setp.eq.s32 	%p71, %r153, 0;
	@%p71 bra 	$L__BB21_120;
	cvt.u64.u32 	%rd95, %r153;
	atom.global.add.u64 	%rd96, [%rd15+5120], %rd95;
$L__BB21_120:
	ld.shared.u32 	%r154, [%r150+3584];
	setp.eq.s32 	%p72, %r154, 0;
	@%p72 bra 	$L__BB21_122;
	cvt.u64.u32 	%rd97, %r154;
	atom.global.add.u64 	%rd98, [%rd15+7168], %rd97;
$L__BB21_122:
	ld.shared.u32 	%r155, [%r150+4608];
	setp.eq.s32 	%p73, %r155, 0;
	@%p73 bra 	$L__BB21_124;
	cvt.u64.u32 	%rd99, %r155;
	atom.global.add.u64 	%rd100, [%rd15+9216], %rd99;
$L__BB21_124:
	ld.shared.u32 	%r156, [%r150+5632];
	setp.eq.s32 	%p74, %r156, 0;
	@%p74 bra 	$L__BB21_126;
	cvt.u64.u32 	%rd101, %r156;
	atom.global.add.u64 	%rd102, [%rd15+11264], %rd101;
$L__BB21_126:
	ld.shared.u32 	%r157, [%r150+6656];
	setp.eq.s32 	%p75, %r157, 0;
	@%p75 bra 	$L__BB21_128;
	cvt.u64.u32 	%rd103, %r157;
	atom.global.add.u64 	%rd104, [%rd15+13312], %rd103;
$L__BB21_128:
	ld.shared.u32 	%r158, [%r150+7680];
	setp.eq.s32 	%p76, %r158, 0;
	@%p76 bra 	$L__BB21_130;
	cvt.u64.u32 	%rd105, %r158;
	atom.global.add.u64 	%rd106, [%rd15+15360], %rd105;
$L__BB21_130:
	add.s32 	%r482, %r482, 8;
	setp.ne.s32 	%p77, %r482, %r16;
	mov.u32 	%r484, %r16;
	@%p77 bra 	$L__BB21_114;
$L__BB21_131:
	setp.eq.s32 	%p78, %r3, 0;
	@%p78 bra 	$L__BB21_152;
	setp.lt.u32 	%p79, %r4, 3;
	@%p79 bra 	$L__BB21_142;
	shl.b32 	%r407, %r484, 10;
	add.s32 	%r161, %r6, %r407;
	ld.shared.u32 	%r162, [%r161+512];
	setp.eq.s32 	%p80, %r162, 0;
	@%p80 bra 	$L__BB21_135;
	shl.b32 	%r409, %r484, 8;
	add.s32 	%r410, %r409, %r400;
	mul.wide.u32 	%rd107, %r410, 8;
	add.s64 	%rd108, %rd2, %rd107;
	cvt.u64.u32 	%rd109, %r162;
	atom.global.add.u64 	%rd110, [%rd108+1024], %rd109;
$L__BB21_135:
	ld.shared.u32 	%r163, [%r161+1536];
	setp.eq.s32 	%p81, %r163, 0;
	@%p81 bra 	$L__BB21_137;
	shl.b32 	%r412, %r484, 8;
	add.s32 	%r413, %r412, %r400;
	add.s32 	%r414, %r413, 256;
	mul.wide.u32 	%rd111, %r414, 8;
	add.s64 	%rd112, %rd2, %rd111;
	cvt.u64.u32 	%rd113, %r163;
	atom.global.add.u64 	%rd114, [%rd112+1024], %rd113;
$L__BB21_137:
	ld.shared.u32 	%r164, [%r161+2560];
	setp.eq.s32 	%p82, %r164, 0;
	@%p82 bra 	$L__BB21_139;
	shl.b32 	%r416, %r484, 8;
	add.s32 	%r417, %r416, %r400;
	add.s32 	%r418, %r417, 512;
	mul.wide.u32 	%rd115, %r418, 8;
	add.s64 	%rd116, %rd2, %rd115;
	cvt.u64.u32 	%rd117, %r164;
	atom.global.add.u64 	%rd118, [%rd116+1024], %rd117;
$L__BB21_139:
	ld.shared.u32 	%r165, [%r161+3584];
	setp.eq.s32 	%p83, %r165, 0;
	@%p83 bra 	$L__BB21_141;
	shl.b32 	%r420, %r484, 8;
	add.s32 	%r421, %r420, %r400;
	add.s32 	%r422, %r421, 768;
	mul.wide.u32 	%rd119, %r422, 8;
	add.s64 	%rd120, %rd2, %rd119;
	cvt.u64.u32 	%rd121, %r165;
	atom.global.add.u64 	%rd122, [%rd120+1024], %rd121;
$L__BB21_141:
	add.s32 	%r484, %r484, 4;
$L__BB21_142:
	setp.eq.s32 	%p84, %r5, 0;
	@%p84 bra 	$L__BB21_152;
	setp.eq.s32 	%p85, %r135, 0;
	@%p85 bra 	$L__BB21_149;
	shl.b32 	%r423, %r484, 10;
	add.s32 	%r168, %r6, %r423;
	ld.shared.u32 	%r169, [%r168+512];
	setp.eq.s32 	%p86, %r169, 0;
	@%p86 bra 	$L__BB21_146;
	shl.b32 	%r425, %r484, 8;
	add.s32 	%r426, %r425, %r400;
	mul.wide.u32 	%rd123, %r426, 8;
	add.s64 	%rd124, %rd2, %rd123;
	cvt.u64.u32 	%rd125, %r169;
	atom.global.add.u64 	%rd126, [%rd124+1024], %rd125;
$L__BB21_146:
	ld.shared.u32 	%r170, [%r168+1536];
	setp.eq.s32 	%p87, %r170, 0;
	@%p87 bra 	$L__BB21_148;
	shl.b32 	%r428, %r484, 8;
	add.s32 	%r429, %r428, %r400;
	add.s32 	%r430, %r429, 256;
	mul.wide.u32 	%rd127, %r430, 8;
	add.s64 	%rd128, %rd2, %rd127;
	cvt.u64.u32 	%rd129, %r170;
	atom.global.add.u64 	%rd130, [%rd128+1024], %rd129;
$L__BB21_148:
	add.s32 	%r484, %r484, 2;
$L__BB21_149:
	setp.eq.s32 	%p88, %r17, 0;
	@%p88 bra 	$L__BB21_152;
	shl.b32 	%r431, %r484, 10;
	add.s32 	%r432, %r6, %r431;
	ld.shared.u32 	%r173, [%r432+512];
	setp.eq.s32 	%p89, %r173, 0;
	@%p89 bra 	$L__BB21_152;
	shl.b32 	%r434, %r484, 8;
	add.s32 	%r435, %r434, %r400;
	mul.wide.u32 	%rd131, %r435, 8;
	add.s64 	%rd132, %rd2, %rd131;
	cvt.u64.u32 	%rd133, %r173;
	atom.global.add.u64 	%rd134, [%rd132+1024], %rd133;
$L__BB21_152:
	bar.sync 	0;
	add.s64 	%rd135, %rd135, 1;
	setp.ne.s64 	%p90, %rd135, %rd6;
	@%p90 bra 	$L__BB21_2;
$L__BB21_153:
	ret;

}
	// .globl	_ZN3cub18CUB_300001_SM_10006detail10radix_sort33DeviceRadixSortExclusiveSumKernelINS1_5radix10policy_hubIiNS0_8NullTypeEyE10Policy1000EyEEvPT0_
.visible .entry _ZN3cub18CUB_300001_SM_10006detail10radix_sort33DeviceRadixSortExclusiveSumKernelINS1_5radix10policy_hubIiNS0_8NullTypeEyE10Policy1000EyEEvPT0_(
	.param .u64 .ptr .align 1 _ZN3cub18CUB_300001_SM_10006detail10radix_sort33DeviceRadixSortExclusiveSumKernelINS1_5radix10policy_hubIiNS0_8NullTypeEyE10Policy1000EyEEvPT0__param_0
)
{
	.reg .pred 	%p<4>;
	.reg .b32 	%r<28>;
	.reg .b64 	%rd<54>;
	// demoted variable
	.shared .align 16 .b8 _ZZN3cub18CUB_300001_SM_10006detail10radix_sort33DeviceRadixSortExclusiveSumKernelINS1_5radix10policy_hubIiNS0_8NullTypeEyE10Policy1000EyEEvPT0_E12temp_storage[2336];
	ld.param.u64 	%rd5, [_ZN3cub18CUB_300001_SM_10006detail10radix_sort33DeviceRadixSortExclusiveSumKernelINS1_5radix10policy_hubIiNS0_8NullTypeEyE10Policy1000EyEEvPT0__param_0];
	cvta.to.global.u64 	%rd6, %rd5;
	mov.u32 	%r3, %ctaid.x;
	shl.b32 	%r4, %r3, 8;
	mov.u32 	%r1, %tid.x;
	setp.gt.u32 	%p1, %r1, 255;
	add.s32 	%r5, %r4, %r1;
	mul.wide.s32 	%rd7, %r5, 8;
	add.s64 	%rd1, %rd6, %rd7;
	@%p1 bra 	$L__BB22_2;
	ld.global.u64 	%rd53, [%rd1];
$L__BB22_2:
	shr.u32 	%r6, %r1, 3;
	add.s32 	%r7, %r6, %r1;
	shl.b32 	%r8, %r7, 3;
	mov.u32 	%r9, _ZZN3cub18CUB_300001_SM_10006detail10radix_sort33DeviceRadixSortExclusiveSumKernelINS1_5radix10policy_hubIiNS0_8NullTypeEyE10Policy1000EyEEvPT0_E12temp_storage;
	add.s32 	%r10, %r9, %r8;
	add.s32 	%r2, %r10, 16;
	st.shared.u64 	[%r10+16], %rd53;
	bar.sync 	0;
	setp.gt.u32 	%p2, %r1, 31;
	@%p2 bra 	$L__BB22_4;
	mad.lo.s32 	%r27, %r1, 72, %r9;
	ld.shared.u64 	%rd23, [%r27+16];
	ld.shared.u64 	%rd24, [%r27+24];
	ld.shared.u64 	%rd25, [%r27+32];
	ld.shared.u64 	%rd26, [%r27+40];
	ld.shared.u64 	%rd27, [%r27+48];
	ld.shared.u64 	%rd28, [%r27+56];
	ld.shared.u64 	%rd29, [%r27+64];
	ld.shared.u64 	%rd30, [%r27+72];
	add.s64 	%rd31, %rd24, %rd23;
	add.s64 	%rd32, %rd31, %rd25;
	add.s64 	%rd33, %rd32, %rd26;
	add.s64 	%rd34, %rd33, %rd27;
	add.s64 	%rd35, %rd34, %rd28;
	add.s64 	%rd36, %rd35, %rd29;
	add.s64 	%rd10, %rd36, %rd30;
	mov.b32 	%r11, 1;
	mov.b32 	%r24, 0;
	mov.b32 	%r25, -1;
	// begin inline asm
	{  .reg .u64 r0;  .reg .u32 lo;  .reg .u32 hi;  .reg .pred p;  mov.b64 {lo, hi}, %rd10;  shfl.sync.up.b32 lo|p, lo, %r11, %r24, %r25;  shfl.sync.up.b32 hi|p, hi, %r11, %r24, %r25;  mov.b64 r0, {lo, hi};  @p add.u64 r0, r0, %rd10;  mov.u64 %rd8, r0;}
	// end inline asm
	mov.b32 	%r14, 2;
	// begin inline asm
	{  .reg .u64 r0;  .reg .u32 lo;  .reg .u32 hi;  .reg .pred p;  mov.b64 {lo, hi}, %rd8;  shfl.sync.up.b32 lo|p, lo, %r14, %r24, %r25;  shfl.sync.up.b32 hi|p, hi, %r14, %r24, %r25;  mov.b64 r0, {lo, hi};  @p add.u64 r0, r0, %rd8;  mov.u64 %rd11, r0;}
	// end inline asm
	mov.b32 	%r17, 4;
	// begin inline asm
	{  .reg .u64 r0;  .reg .u32 lo;  .reg .u32 hi;  .reg .pred p;  mov.b64 {lo, hi}, %rd11;  shfl.sync.up.b32 lo|p, lo, %r17, %r24, %r25;  shfl.sync.up.b32 hi|p, hi, %r17, %r24, %r25;  mov.b64 r0, {lo, hi};  @p add.u64 r0, r0, %rd11;  mov.u64 %rd14, r0;}
	// end inline asm
	mov.b32 	%r20, 8;
	// begin inline asm
	{  .reg .u64 r0;  .reg .u32 lo;  .reg .u32 hi;  .reg .pred p;  mov.b64 {lo, hi}, %rd14;  shfl.sync.up.b32 lo|p, lo, %r20, %r24, %r25;  shfl.sync.up.b32 hi|p, hi, %r20, %r24, %r25;  mov.b64 r0, {lo, hi};  @p add.u64 r0, r0, %rd14;  mov.u64 %rd17, r0;}
	// end inline asm
	mov.b32 	%r23, 16;
	// begin inline asm
	{  .reg .u64 r0;  .reg .u32 lo;  .reg .u32 hi;  .reg .pred p;  mov.b64 {lo, hi}, %rd17;  shfl.sync.up.b32 lo|p, lo, %r23, %r24, %r25;  shfl.sync.up.b32 hi|p, hi, %r23, %r24, %r25;  mov.b64 r0, {lo, hi};  @p add.u64 r0, r0, %rd17;  mov.u64 %rd20, r0;}
	// end inline asm
	sub.s64 	%rd37, %rd20, %rd10;
	ld.shared.u64 	%rd38, [%r27+16];
	ld.shared.u64 	%rd39, [%r27+24];
	ld.shared.u64 	%rd40, [%r27+32];
	ld.shared.u64 	%rd41, [%r27+40];
	ld.shared.u64 	%rd42, [%r27+48];
	ld.shared.u64 	%rd43, [%r27+56];
	ld.shared.u64 	%rd44, [%r27+64];
	add.s64 	%rd45, %rd38, %rd37;
	add.s64 	%rd46, %rd39, %rd45;
	add.s64 	%rd47, %rd40, %rd46;
	add.s64 	%rd48, %rd41, %rd47;
	add.s64 	%rd49, %rd42, %rd48;
	add.s64 	%rd50, %rd43, %rd49;
	add.s64 	%rd51, %rd44, %rd50;
	st.shared.u64 	[%r27+16], %rd37;
	st.shared.u64 	[%r27+24], %rd45;
	st.shared.u64 	[%r27+32], %rd46;
	st.shared.u64 	[%r27+40], %rd47;
	st.shared.u64 	[%r27+48], %rd48;
	st.shared.u64 	[%r27+56], %rd49;
	st.shared.u64 	[%r27+64], %rd50;
	st.shared.u64 	[%r27+72], %rd51;
$L__BB22_4:
	setp.gt.u32 	%p3, %r1, 255;
	bar.sync 	0;
	@%p3 bra 	$L__BB22_6;
	ld.shared.u64 	%rd52, [%r2];
	st.global.u64 	[%rd1], %rd52;
$L__BB22_6:
	ret;

}
	// .globl	_ZN3cub18CUB_300001_SM_10006detail10radix_sort29DeviceRadixSortOnesweepKernelINS1_5radix10policy_hubIiNS0_8NullTypeEyE10Policy1000ELNS0_9SortOrderE0EiS6_yiiNS1_21identity_decomposer_tEEEvPT5_SC_PT3_PKSD_PT1_PKSH_PT2_PKSL_T4_iiT6_
.visible .entry _ZN3cub18CUB_300001_SM_10006detail10radix_sort29DeviceRadixSortOnesweepKernelINS1_5radix10policy_hubIiNS0_8NullTypeEyE10Policy1000ELNS0_9SortOrderE0EiS6_yiiNS1_21identity_decomposer_tEEEvPT5_SC_PT3_PKSD_PT1_PKSH_PT2_PKSL_T4_iiT6_(
	.param .u64 .ptr .align 1 _ZN3cub18CUB_300001_SM_10006detail10radix_sort29DeviceRadixSortOnesweepKernelINS1_5radix10policy_hubIiNS0_8NullTypeEyE10Policy1000ELNS0_9SortOrderE0EiS6_yiiNS1_21identity_decomposer_tEEEvPT5_SC_PT3_PKSD_PT1_PKSH_PT2_PKSL_T4_iiT6__param_0,
	.param .u64 .ptr .align 1 _ZN3cub18CUB_300001_SM_10006detail10radix_sort29DeviceRadixSortOnesweepKernelINS1_5radix10policy_hubIiNS0_8NullTypeEyE10Policy1000ELNS0_9SortOrderE0EiS6_yiiNS1_21identity_decomposer_tEEEvPT5_SC_PT3_PKSD_PT1_PKSH_PT2_PKSL_T4_iiT6__param_1,
	.param .u64 .ptr .align 1 _ZN3cub18CUB_300001_SM_10006detail10radix_sort29DeviceRadixSortOnesweepKernelINS1_5radix10policy_hubIiNS0_8NullTypeEyE10Policy1000ELNS0_9SortOrderE0EiS6_yiiNS1_21identity_decomposer_tEEEvPT5_SC_PT3_PKSD_PT1_PKSH_PT2_PKSL_T4_iiT6__param_2,
	.param .u64 .ptr .align 1 _ZN3cub18CUB_300001_SM_10006detail10radix_sort29DeviceRadixSortOnesweepKernelINS1_5radix10policy_hubIiNS0_8NullTypeEyE10Policy1000ELNS0_9SortOrderE0EiS6_yiiNS1_21identity_decomposer_tEEEvPT5_SC_PT3_PKSD_PT1_PKSH_PT2_PKSL_T4_iiT6__param_3,
	.param .u64 .ptr .align 1 _ZN3cub18CUB_300001_SM_10006detail10radix_sort29DeviceRadixSortOnesweepKernelINS1_5radix10policy_hubIiNS0_8NullTypeEyE10Policy1000ELNS0_9SortOrderE0EiS6_yiiNS1_21identity_decomposer_tEEEvPT5_SC_PT3_PKSD_PT1_PKSH_PT2_PKSL_T4_iiT6__param_4,
	.param .u64 .ptr .align 1 _ZN3cub18CUB_300001_SM_10006detail10radix_sort29DeviceRadixSortOnesweepKernelINS1_5radix10policy_hubIiNS0_8NullTypeEyE10Policy1000ELNS0_9SortOrderE0EiS6_yiiNS1_21identity_decomposer_tEEEvPT5_SC_PT3_PKSD_PT1_PKSH_PT2_PKSL_T4_iiT6__param_5,
	.param .u64 .ptr .align 1 _ZN3cub18CUB_300001_SM_10006detail10radix_sort29DeviceRadixSortOnesweepKernelINS1_5radix10policy_hubIiNS0_8NullTypeEyE10Policy1000ELNS0_9SortOrderE0EiS6_yiiNS1_21identity_decomposer_tEEEvPT5_SC_PT3_PKSD_PT1_PKSH_PT2_PKSL_T4_iiT6__param_6,
	.param .u64 .ptr .align 1 _ZN3cub18CUB_300001_SM_10006detail10radix_sort29DeviceRadixSortOnesweepKernelINS1_5radix10policy_hubIiNS0_8NullTypeEyE10Policy1000ELNS0_9SortOrderE0EiS6_yiiNS1_21identity_decomposer_tEEEvPT5_SC_PT3_PKSD_PT1_PKSH_PT2_PKSL_T4_iiT6__param_7,
	.param .u32 _ZN3cub18CUB_300001_SM_10006detail10radix_sort29DeviceRadixSortOnesweepKernelINS1_5radix10policy_hubIiNS0_8NullTypeEyE10Policy1000ELNS0_9SortOrderE0EiS6_yiiNS1_21identity_decomposer_tEEEvPT5_SC_PT3_PKSD_PT1_PKSH_PT2_PKSL_T4_iiT6__param_8,
	.param .u32 _ZN3cub18CUB_300001_SM_10006detail10radix_sort29DeviceRadixSortOnesweepKernelINS1_5radix10policy_hubIiNS0_8NullTypeEyE10Policy1000ELNS0_9SortOrderE0EiS6_yiiNS1_21identity_decomposer_tEEEvPT5_SC_PT3_PKSD_PT1_PKSH_PT2_PKSL_T4_iiT6__param_9,
	.param .u32 _ZN3cub18CUB_300001_SM_10006detail10radix_sort29DeviceRadixSortOnesweepKernelINS1_5radix10policy_hubIiNS0_8NullTypeEyE10Policy1000ELNS0_9SortOrderE0EiS6_yiiNS1_21identity_decomposer_tEEEvPT5_SC_PT3_PKSD_PT1_PKSH_PT2_PKSL_T4_iiT6__param_10,
	.param .align 1 .b8 _ZN3cub18CUB_300001_SM_10006detail10radix_sort29DeviceRadixSortOnesweepKernelINS1_5radix10policy_hubIiNS0_8NullTypeEyE10Policy1000ELNS0_9SortOrderE0EiS6_yiiNS1_21identity_decomposer_tEEEvPT5_SC_PT3_PKSD_PT1_PKSH_PT2_PKSL_T4_iiT6__param_11[1]
)
.maxntid 384
{
	.reg .pred 	%p<142>;
	.reg .b32 	%r<1806>;
	.reg .b64 	%rd<239>;
	// demoted variable
	.shared .align 16 .b8 _ZZN3cub18CUB_300001_SM_10006detail10radix_sort29DeviceRadixSortOnesweepKernelINS1_5radix10policy_hubIiNS0_8NullTypeEyE10Policy1000ELNS0_9SortOrderE0EiS6_yiiNS1_21identity_decomposer_tEEEvPT5_SC_PT3_PKSD_PT1_PKSH_PT2_PKSL_T4_iiT6_E1s[31232];
	ld.param.u64 	%rd21, [_ZN3cub18CUB_300001_SM_10006detail10radix_sort29DeviceRadixSortOnesweepKernelINS1_5radix10policy_hubIiNS0_8NullTypeEyE10Policy1000ELNS0_9SortOrderE0EiS6_yiiNS1_21identity_decomposer_tEEEvPT5_SC_PT3_PKSD_PT1_PKSH_PT2_PKSL_T4_iiT6__param_1];
	ld.param.u64 	%rd24, [_ZN3cub18CUB_300001_SM_10006detail10radix_sort29DeviceRadixSortOnesweepKernelINS1_5radix10policy_hubIiNS0_8NullTypeEyE10Policy1000ELNS0_9SortOrderE0EiS6_yiiNS1_21identity_decomposer_tEEEvPT5_SC_PT3_PKSD_PT1_PKSH_PT2_PKSL_T4_iiT6__param_4];
	ld.param.u64 	%rd25, [_ZN3cub18CUB_300001_SM_10006detail10radix_sort29DeviceRadixSortOnesweepKernelINS1_5radix10policy_hubIiNS0_8NullTypeEyE10Policy1000ELNS0_9SortOrderE0EiS6_yiiNS1_21identity_decomposer_tEEEvPT5_SC_PT3_PKSD_PT1_PKSH_PT2_PKSL_T4_iiT6__param_5];
	ld.param.u32 	%r293, [_ZN3cub18CUB_300001_SM_10006detail10radix_sort29DeviceRadixSortOnesweepKernelINS1_5radix10policy_hubIiNS0_8NullTypeEyE10Policy1000ELNS0_9SortOrderE0EiS6_yiiNS1_21identity_decomposer_tEEEvPT5_SC_PT3_PKSD_PT1_PKSH_PT2_PKSL_T4_iiT6__param_9];
	ld.param.u32 	%r294, [_ZN3cub18CUB_300001_SM_10006detail10radix_sort29DeviceRadixSortOnesweepKernelINS1_5radix10policy_hubIiNS0_8NullTypeEyE10Policy1000ELNS0_9SortOrderE0EiS6_yiiNS1_21identity_decomposer_tEEEvPT5_SC_PT3_PKSD_PT1_PKSH_PT2_PKSL_T4_iiT6__param_10];
	cvta.to.global.u64 	%rd1, %rd24;
	cvta.to.global.u64 	%rd2, %rd25;
	mov.u32 	%r1, %tid.x;
	// begin inline asm
	mov.u32 %r295, %laneid;
	// end inline asm
	setp.ne.s32 	%p1, %r1, 0;
	@%p1 bra 	$L__BB23_2;
	cvta.to.global.u64 	%rd26, %rd21;
	atom.global.add.u32 	%r296, [%rd26], 1;
	st.shared.u32 	[_ZZN3cub18CUB_300001_SM_10006detail10radix_sort29DeviceRadixSortOnesweepKernelINS1_5radix10policy_hubIiNS0_8NullTypeEyE10Policy1000ELNS0_9SortOrderE0EiS6_yiiNS1_21identity_decomposer_tEEEvPT5_SC_PT3_PKSD_PT1_PKSH_PT2_PKSL_T4_iiT6_E1s+29184], %r296;
$L__BB23_2:
	ld.param.u32 	%r1706, [_ZN3cub18CUB_300001_SM_10006detail10radix_sort29DeviceRadixSortOnesweepKernelINS1_5radix10policy_hubIiNS0_8NullTypeEyE10Policy1000ELNS0_9SortOrderE0EiS6_yiiNS1_21identity_decomposer_tEEEvPT5_SC_PT3_PKSD_PT1_PKSH_PT2_PKSL_T4_iiT6__param_8];
	bar.sync 	0;
	ld.shared.u32 	%r3, [_ZZN3cub18CUB_300001_SM_10006detail10radix_sort29DeviceRadixSortOnesweepKernelINS1_5radix10policy_hubIiNS0_8NullTypeEyE10Policy1000ELNS0_9SortOrderE0EiS6_yiiNS1_21identity_decomposer_tEEEvPT5_SC_PT3_PKSD_PT1_PKSH_PT2_PKSL_T4_iiT6_E1s+29184];
	mul.lo.s32 	%r297, %r3, 7296;
	add.s32 	%r4, %r297, 7296;
	setp.gt.s32 	%p2, %r4, %r1706;
	cvt.s64.s32 	%rd3, %r297;
	@%p2 bra 	$L__BB23_4;
	and.b32  	%r298, %r1, 31;
	and.b32  	%r299, %r1, 992;
	mul.lo.s32 	%r300, %r299, 19;
	or.b32  	%r301, %r300, %r298;
	cvt.u64.u32 	%rd27, %r301;
	add.s64 	%rd28, %rd27, %rd3;
	shl.b64 	%rd29, %rd28, 2;
	add.s64 	%rd30, %rd2, %rd29;
	ld.global.u32 	%r1732, [%rd30];
	ld.global.u32 	%r1733, [%rd30+128];
	ld.global.u32 	%r1734, [%rd30+256];
	ld.global.u32 	%r1735, [%rd30+384];
	ld.global.u32 	%r1736, [%rd30+512];
	ld.global.u32 	%r1737, [%rd30+640];
	ld.global.u32 	%r1738, [%rd30+768];
	ld.global.u32 	%r1739, [%rd30+896];
	ld.global.u32 	%r1740, [%rd30+1024];
	ld.global.u32 	%r1741, [%rd30+1152];
	ld.global.u32 	%r1742, [%rd30+1280];
	ld.global.u32 	%r1743, [%rd30+1408];
	ld.global.u32 	%r1744, [%rd30+1536];
	ld.global.u32 	%r1745, [%rd30+1664];
	ld.global.u32 	%r1746, [%rd30+1792];
	ld.global.u32 	%r1747, [%rd30+1920];
	ld.global.u32 	%r1748, [%rd30+2048];
	ld.global.u32 	%r1749, [%rd30+2176];
	ld.global.u32 	%r1750, [%rd30+2304];
	bra.uni 	$L__BB23_42;
$L__BB23_4:
	ld.param.u32 	%r1707, [_ZN3cub18CUB_300001_SM_10006detail10radix_sort29DeviceRadixSortOnesweepKernelINS1_5radix10policy_hubIiNS0_8NullTypeEyE10Policy1000ELNS0_9SortOrderE0EiS6_yiiNS1_21identity_decomposer_tEEEvPT5_SC_PT3_PKSD_PT1_PKSH_PT2_PKSL_T4_iiT6__param_8];
	cvt.u32.u64 	%r303, %rd3;
	sub.s32 	%r24, %r1707, %r303;
	and.b32  	%r304, %r1, 31;
	and.b32  	%r305, %r1, 992;
	mul.lo.s32 	%r306, %r305, 19;
	or.b32  	%r25, %r306, %r304;
	setp.ge.s32 	%p3, %r25, %r24;
	cvt.u64.u32 	%rd31, %r25;
	add.s64 	%rd32, %rd31, %rd3;
	shl.b64 	%rd33, %rd32, 2;
	add.s64 	%rd4, %rd2, %rd33;
	mov.b32 	%r1732, 2147483647;
	@%p3 bra 	$L__BB23_6;
	ld.global.u32 	%r1732, [%rd4];
$L__BB23_6:
	add.s32 	%r308, %r25, 32;
	setp.ge.s32 	%p4, %r308, %r24;
	mov.b32 	%r1733, 2147483647;
	@%p4 bra 	$L__BB23_8;
	ld.global.u32 	%r1733, [%rd4+128];
$L__BB23_8:
	add.s32 	%r310, %r25, 64;
	setp.ge.s32 	%p5, %r310, %r24;
	mov.b32 	%r1734, 2147483647;
	@%p5 bra 	$L__BB23_10;
	ld.global.u32 	%r1734, [%rd4+256];
$L__BB23_10:
	add.s32 	%r312, %r25, 96;
	setp.ge.s32 	%p6, %r312, %r24;
	mov.b32 	%r1735, 2147483647;
	@%p6 bra 	$L__BB23_12;
	ld.global.u32 	%r1735, [%rd4+384];
$L__BB23_12:
	add.s32 	%r314, %r25, 128;
	setp.ge.s32 	%p7, %r314, %r24;
	mov.b32 	%r1736, 2147483647;
	@%p7 bra 	$L__BB23_14;
	ld.global.u32 	%r1736, [%rd4+512];
$L__BB23_14:
	add.s32 	%r316, %r25, 160;
	setp.ge.s32 	%p8, %r316, %r24;
	mov.b32 	%r1737, 2147483647;
	@%p8 bra 	$L__BB23_16;
	ld.global.u32 	%r1737, [%rd4+640];
$L__BB23_16:
	add.s32 	%r318, %r25, 192;
	setp.ge.s32 	%p9, %r318, %r24;
	mov.b32 	%r1738, 2147483647;
	@%p9 bra 	$L__BB23_18;
	ld.global.u32 	%r1738, [%rd4+768];
$L__BB23_18:
	add.s32 	%r320, %r25, 224;
	setp.ge.s32 	%p10, %r320, %r24;
	mov.b32 	%r1739, 2147483647;
	@%p10 bra 	$L__BB23_20;
	ld.global.u32 	%r1739, [%rd4+896];
$L__BB23_20:
	add.s32 	%r322, %r25, 256;
	setp.ge.s32 	%p11, %r322, %r24;
	mov.b32 	%r1740, 2147483647;
	@%p11 bra 	$L__BB23_22;
	ld.global.u32 	%r1740, [%rd4+1024];
$L__BB23_22:
	add.s32 	%r324, %r25, 288;
	setp.ge.s32 	%p12, %r324, %r24;
	mov.b32 	%r1741, 2147483647;
	@%p12 bra 	$L__BB23_24;
	ld.global.u32 	%r1741, [%rd4+1152];
$L__BB23_24:
	add.s32 	%r326, %r25, 320;
	setp.ge.s32 	%p13, %r326, %r24;
	mov.b32 	%r1742, 2147483647;
	@%p13 bra 	$L__BB23_26;
	ld.global.u32 	%r1742, [%rd4+1280];
$L__BB23_26:
	add.s32 	%r328, %r25, 352;
	setp.ge.s32 	%p14, %r328, %r24;
	mov.b32 	%r1743, 2147483647;
	@%p14 bra 	$L__BB23_28;
	ld.global.u32 	%r1743, [%rd4+1408];
$L__BB23_28:
	add.s32 	%r330, %r25, 384;
	setp.ge.s32 	%p15, %r330, %r24;
	mov.b32 	%r1744, 2147483647;
	@%p15 bra 	$L__BB23_30;
	ld.global.u32 	%r1744, [%rd4+1536];
$L__BB23_30:
	add.s32 	%r332, %r25, 416;
	setp.ge.s32 	%p16, %r332, %r24;
	mov.b32 	%r1745, 2147483647;
	@%p16 bra 	$L__BB23_32;
	ld.global.u32 	%r1745, [%rd4+1664];
$L__BB23_32:
	add.s32 	%r334, %r25, 448;
	setp.ge.s32 	%p17, %r334, %r24;
	mov.b32 	%r1746, 2147483647;
	@%p17 bra 	$L__BB23_34;
	ld.global.u32 	%r1746, [%rd4+1792];
$L__BB23_34:
	add.s32 	%r336, %r25, 480;
	setp.ge.s32 	%p18, %r336, %r24;
	mov.b32 	%r1747, 2147483647;
	@%p18 bra 	$L__BB23_36;
	ld.global.u32 	%r1747, [%rd4+1920];
$L__BB23_36:
	add.s32 	%r338, %r25, 512;
	setp.ge.s32 	%p19, %r338, %r24;
	mov.b32 	%r1748, 2147483647;
	@%p19 bra 	$L__BB23_38;
	ld.global.u32 	%r1748, [%rd4+2048];
$L__BB23_38:
	add.s32 	%r340, %r25, 544;
	setp.ge.s32 	%p20, %r340, %r24;
	mov.b32 	%r1749, 2147483647;
	@%p20 bra 	$L__BB23_40;
	ld.global.u32 	%r1749, [%rd4+2176];
$L__BB23_40:
	add.s32 	%r342, %r25, 576;
	setp.ge.s32 	%p21, %r342, %r24;
	mov.b32 	%r1750, 2147483647;
	@%p21 bra 	$L__BB23_42;
	ld.global.u32 	%r1750, [%rd4+2304];
$L__BB23_42:
	mov.b32 	%r343, -1;
	shl.b32 	%r344, %r343, %r294;
	not.b32 	%r82, %r344;
	shr.u32 	%r83, %r1, 5;
	shl.b32 	%r345, %r83, 10;
	mov.u32 	%r346, _ZZN3cub18CUB_300001_SM_10006detail10radix_sort29DeviceRadixSortOnesweepKernelINS1_5radix10policy_hubIiNS0_8NullTypeEyE10Policy1000ELNS0_9SortOrderE0EiS6_yiiNS1_21identity_decomposer_tEEEvPT5_SC_PT3_PKSD_PT1_PKSH_PT2_PKSL_T4_iiT6_E1s;
	add.s32 	%r84, %r346, %r345;
	setp.gt.s32 	%p22, %r295, 255;
	@%p22 bra 	$L__BB23_55;
	max.s32 	%r347, %r295, 224;
	sub.s32 	%r348, %r347, %r295;
	add.s32 	%r349, %r348, 31;
	shr.u32 	%r350, %r349, 5;
	add.s32 	%r85, %r350, 1;
	and.b32  	%r86, %r85, 15;
	setp.lt.u32 	%p23, %r349, 480;
	mov.u32 	%r1754, %r295;
	@%p23 bra 	$L__BB23_46;
	and.b32  	%r351, %r85, 268435440;
	neg.s32 	%r1752, %r351;
	shl.b32 	%r353, %r295, 2;
	add.s32 	%r354, %r345, %r353;
	add.s32 	%r356, %r354, %r346;
	add.s32 	%r1751, %r356, 1024;
	mov.u32 	%r1754, %r295;
$L__BB23_45:
	.pragma "nounroll";
	mov.b32 	%r357, 0;
	st.shared.u32 	[%r1751+-1024], %r357;
	st.shared.u32 	[%r1751+-896], %r357;
	st.shared.u32 	[%r1751+-768], %r357;
	st.shared.u32 	[%r1751+-640], %r357;
	st.shared.u32 	[%r1751+-512], %r357;
	st.shared.u32 	[%r1751+-384], %r357;
	st.shared.u32 	[%r1751+-256], %r357;
	st.shared.u32 	[%r1751+-128], %r357;
	st.shared.u32 	[%r1751], %r357;
	st.shared.u32 	[%r1751+128], %r357;
	st.shared.u32 	[%r1751+256], %r357;
	st.shared.u32 	[%r1751+384], %r357;
	st.shared.u32 	[%r1751+512], %r357;
	st.shared.u32 	[%r1751+640], %r357;
	st.shared.u32 	[%r1751+768], %r357;
	st.shared.u32 	[%r1751+896], %r357;
	add.s32 	%r1754, %r1754, 512;
	add.s32 	%r1752, %r1752, 16;
	add.s32 	%r1751, %r1751, 2048;
	setp.ne.s32 	%p24, %r1752, 0;
	@%p24 bra 	$L__BB23_45;
$L__BB23_46:
	setp.eq.s32 	%p25, %r86, 0;
	@%p25 bra 	$L__BB23_55;
	and.b32  	%r96, %r85, 7;
	setp.lt.u32 	%p26, %r86, 8;
	@%p26 bra 	$L__BB23_49;
	shl.b32 	%r358, %r1754, 2;
	add.s32 	%r359, %r84, %r358;
	mov.b32 	%r360, 0;
	st.shared.u32 	[%r359], %r360;
	st.shared.u32 	[%r359+128], %r360;
	st.shared.u32 	[%r359+256], %r360;
	st.shared.u32 	[%r359+384], %r360;
	st.shared.u32 	[%r359+512], %r360;
	st.shared.u32 	[%r359+640], %r360;
	st.shared.u32 	[%r359+768], %r360;
	st.shared.u32 	[%r359+896], %r360;
	add.s32 	%r1754, %r1754, 256;
$L__BB23_49:
	setp.eq.s32 	%p27, %r96, 0;
	@%p27 bra 	$L__BB23_55;
	and.b32  	%r99, %r85, 3;
	setp.lt.u32 	%p28, %r96, 4;
	@%p28 bra 	$L__BB23_52;
	shl.b32 	%r361, %r1754, 2;
	add.s32 	%r362, %r84, %r361;
	mov.b32 	%r363, 0;
	st.shared.u32 	[%r362], %r363;
	st.shared.u32 	[%r362+128], %r363;
	st.shared.u32 	[%r362+256], %r363;
	st.shared.u32 	[%r362+384], %r363;
	add.s32 	%r1754, %r1754, 128;
$L__BB23_52:
	setp.eq.s32 	%p29, %r99, 0;
	@%p29 bra 	$L__BB23_55;
	shl.b32 	%r365, %r1754, 2;
	add.s32 	%r366, %r345, %r365;
	add.s32 	%r1758, %r346, %r366;
	neg.s32 	%r1757, %r99;
$L__BB23_54:
	.pragma "nounroll";
	mov.b32 	%r368, 0;
	st.shared.u32 	[%r1758], %r368;
	add.s32 	%r1758, %r1758, 128;
	add.s32 	%r1757, %r1757, 1;
	setp.ne.s32 	%p30, %r1757, 0;
	@%p30 bra 	$L__BB23_54;
$L__BB23_55:
	bar.warp.sync 	-1;
	xor.b32  	%r370, %r1732, -2147483648;
	shr.u32 	%r371, %r370, %r293;
	and.b32  	%r108, %r371, %r82;
	shl.b32 	%r372, %r108, 2;
	add.s32 	%r373, %r84, %r372;
	atom.shared.add.u32 	%r374, [%r373], 1;
	xor.b32  	%r375, %r1733, -2147483648;
	shr.u32 	%r376, %r375, %r293;
	and.b32  	%r377, %r376, %r82;
	shl.b32 	%r378, %r377, 2;
	add.s32 	%r379, %r84, %r378;
	atom.shared.add.u32 	%r380, [%r379], 1;
	xor.b32  	%r381, %r1734, -2147483648;
	shr.u32 	%r382, %r381, %r293;
	and.b32  	%r383, %r382, %r82;
	shl.b32 	%r384, %r383, 2;
	add.s32 	%r385, %r84, %r384;
	atom.shared.add.u32 	%r386, [%r385], 1;
	xor.b32  	%r387, %r1735, -2147483648;
	shr.u32 	%r388, %r387, %r293;
	and.b32  	%r389, %r388, %r82;
	shl.b32 	%r390, %r389, 2;
	add.s32 	%r391, %r84, %r390;
	atom.shared.add.u32 	%r392, [%r391], 1;
	xor.b32  	%r393, %r1736, -2147483648;
	shr.u32 	%r394, %r393, %r293;
	and.b32  	%r395, %r394, %r82;
	shl.b32 	%r396, %r395, 2;
	add.s32 	%r397, %r84, %r396;
	atom.shared.add.u32 	%r398, [%r397], 1;
	xor.b32  	%r399, %r1737, -2147483648;
	shr.u32 	%r400, %r399, %r293;
	and.b32  	%r401, %r400, %r82;
	shl.b32 	%r402, %r401, 2;
	add.s32 	%r403, %r84, %r402;
	atom.shared.add.u32 	%r404, [%r403], 1;
	xor.b32  	%r405, %r1738, -2147483648;
	shr.u32 	%r406, %r405, %r293;
	and.b32  	%r407, %r406, %r82;
	shl.b32 	%r408, %r407, 2;
	add.s32 	%r409, %r84, %r408;
	atom.shared.add.u32 	%r410, [%r409], 1;
	xor.b32  	%r1771, %r1739, -2147483648;
	shr.u32 	%r411, %r1771, %r293;
	and.b32  	%r412, %r411, %r82;
	shl.b32 	%r413, %r412, 2;
	add.s32 	%r414, %r84, %r413;
	atom.shared.add.u32 	%r415, [%r414], 1;
	xor.b32  	%r1772, %r1740, -2147483648;
	shr.u32 	%r416, %r1772, %r293;
	and.b32  	%r417, %r416, %r82;
	shl.b32 	%r418, %r417, 2;
	add.s32 	%r419, %r84, %r418;
	atom.shared.add.u32 	%r420, [%r419], 1;
	xor.b32  	%r421, %r1741, -2147483648;
	shr.u32 	%r422, %r421, %r293;
	and.b32  	%r423, %r422, %r82;
	shl.b32 	%r424, %r423, 2;
	add.s32 	%r425, %r84, %r424;
	atom.shared.add.u32 	%r426, [%r425], 1;
	xor.b32  	%r427, %r1742, -2147483648;
	shr.u32 	%r428, %r427, %r293;
	and.b32  	%r429, %r428, %r82;
	shl.b32 	%r430, %r429, 2;
	add.s32 	%r431, %r84, %r430;
	atom.shared.add.u32 	%r432, [%r431], 1;
	xor.b32  	%r433, %r1743, -2147483648;
	shr.u32 	%r434, %r433, %r293;
	and.b32  	%r435, %r434, %r82;
	shl.b32 	%r436, %r435, 2;
	add.s32 	%r437, %r84, %r436;
	atom.shared.add.u32 	%r438, [%r437], 1;
	xor.b32  	%r439, %r1744, -2147483648;
	shr.u32 	%r440, %r439, %r293;
	and.b32  	%r441, %r440, %r82;
	shl.b32 	%r442, %r441, 2;
	add.s32 	%r443, %r84, %r442;
	atom.shared.add.u32 	%r444, [%r443], 1;
	xor.b32  	%r445, %r1745, -2147483648;
	shr.u32 	%r446, %r445, %r293;
	and.b32  	%r447, %r446, %r82;
	shl.b32 	%r448, %r447, 2;
	add.s32 	%r449, %r84, %r448;
	atom.shared.add.u32 	%r450, [%r449], 1;
	xor.b32  	%r451, %r1746, -2147483648;
	shr.u32 	%r452, %r451, %r293;
	and.b32  	%r453, %r452, %r82;
	shl.b32 	%r454, %r453, 2;
	add.s32 	%r455, %r84, %r454;
	atom.shared.add.u32 	%r456, [%r455], 1;
	xor.b32  	%r457, %r1747, -2147483648;
	shr.u32 	%r458, %r457, %r293;
	and.b32  	%r459, %r458, %r82;
	shl.b32 	%r460, %r459, 2;
	add.s32 	%r461, %r84, %r460;
	atom.shared.add.u32 	%r462, [%r461], 1;
	xor.b32  	%r463, %r1748, -2147483648;
	shr.u32 	%r464, %r463, %r293;
	and.b32  	%r465, %r464, %r82;
	shl.b32 	%r466, %r465, 2;
	add.s32 	%r467, %r84, %r466;
	atom.shared.add.u32 	%r468, [%r467], 1;
	xor.b32  	%r469, %r1749, -2147483648;
	shr.u32 	%r470, %r469, %r293;
	and.b32  	%r471, %r470, %r82;
	shl.b32 	%r472, %r471, 2;
	add.s32 	%r473, %r84, %r472;
	atom.shared.add.u32 	%r474, [%r473], 1;
	xor.b32  	%r475, %r1750, -2147483648;
	shr.u32 	%r476, %r475, %r293;
	and.b32  	%r477, %r476, %r82;
	shl.b32 	%r478, %r477, 2;
	add.s32 	%r479, %r84, %r478;
	atom.shared.add.u32 	%r480, [%r479], 1;
	bar.sync 	0;
	setp.gt.u32 	%p31, %r1, 255;
	shl.b32 	%r481, %r1, 2;
	add.s32 	%r111, %r346, %r481;
	mov.b32 	%r1759, 0;
	@%p31 bra 	$L__BB23_57;
	ld.shared.u32 	%r483, [%r111];
	mov.b32 	%r484, 0;
	st.shared.u32 	[%r111], %r484;
	ld.shared.u32 	%r485, [%r111+1024];
	st.shared.u32 	[%r111+1024], %r483;
	add.s32 	%r486, %r485, %r483;
	ld.shared.u32 	%r487, [%r111+2048];
	st.shared.u32 	[%r111+2048], %r486;
	add.s32 	%r488, %r487, %r486;
	ld.shared.u32 	%r489, [%r111+3072];
	st.shared.u32 	[%r111+3072], %r488;
	add.s32 	%r490, %r489, %r488;
	ld.shared.u32 	%r491, [%r111+4096];
	st.shared.u32 	[%r111+4096], %r490;
	add.s32 	%r492, %r491, %r490;
	ld.shared.u32 	%r493, [%r111+5120];
	st.shared.u32 	[%r111+5120], %r492;
	add.s32 	%r494, %r493, %r492;
	ld.shared.u32 	%r495, [%r111+6144];
	st.shared.u32 	[%r111+6144], %r494;
	add.s32 	%r496, %r495, %r494;
	ld.shared.u32 	%r497, [%r111+7168];
	st.shared.u32 	[%r111+7168], %r496;
	add.s32 	%r498, %r497, %r496;
	ld.shared.u32 	%r499, [%r111+8192];
	st.shared.u32 	[%r111+8192], %r498;
	add.s32 	%r500, %r499, %r498;
	ld.shared.u32 	%r501, [%r111+9216];
	st.shared.u32 	[%r111+9216], %r500;
	add.s32 	%r502, %r501, %r500;
	ld.shared.u32 	%r503, [%r111+10240];
	st.shared.u32 	[%r111+10240], %r502;
	add.s32 	%r504, %r503, %r502;
	ld.shared.u32 	%r505, [%r111+11264];
	st.shared.u32 	[%r111+11264], %r504;
	add.s32 	%r1759, %r505, %r504;
$L__BB23_57:
	ld.param.u64 	%rd228, [_ZN3cub18CUB_300001_SM_10006detail10radix_sort29DeviceRadixSortOnesweepKernelINS1_5radix10policy_hubIiNS0_8NullTypeEyE10Policy1000ELNS0_9SortOrderE0EiS6_yiiNS1_21identity_decomposer_tEEEvPT5_SC_PT3_PKSD_PT1_PKSH_PT2_PKSL_T4_iiT6__param_0];
	setp.gt.u32 	%p32, %r1, 255;
	shl.b32 	%r506, %r3, 8;
	add.s32 	%r507, %r506, %r1;
	cvta.to.global.u64 	%rd5, %rd228;
	mul.wide.s32 	%rd34, %r507, 4;
	add.s64 	%rd6, %rd5, %rd34;
	@%p32 bra 	$L__BB23_59;
	or.b32  	%r508, %r1759, 1073741824;
	st.volatile.global.u32 	[%rd6], %r508;
$L__BB23_59:
	ld.param.u64 	%rd235, [_ZN3cub18CUB_300001_SM_10006detail10radix_sort29DeviceRadixSortOnesweepKernelINS1_5radix10policy_hubIiNS0_8NullTypeEyE10Policy1000ELNS0_9SortOrderE0EiS6_yiiNS1_21identity_decomposer_tEEEvPT5_SC_PT3_PKSD_PT1_PKSH_PT2_PKSL_T4_iiT6__param_3];
	xor.b32  	%r1773, %r1741, -2147483648;
	xor.b32  	%r1774, %r1742, -2147483648;
	xor.b32  	%r1765, %r1733, -2147483648;
	xor.b32  	%r1766, %r1734, -2147483648;
	xor.b32  	%r1777, %r1745, -2147483648;
	xor.b32  	%r1778, %r1746, -2147483648;
	xor.b32  	%r1764, %r1732, -2147483648;
	xor.b32  	%r1779, %r1747, -2147483648;
	xor.b32  	%r1780, %r1748, -2147483648;
	xor.b32  	%r1768, %r1736, -2147483648;
	xor.b32  	%r1767, %r1735, -2147483648;
	xor.b32  	%r1775, %r1743, -2147483648;
	xor.b32  	%r1782, %r1750, -2147483648;
	xor.b32  	%r1781, %r1749, -2147483648;
	xor.b32  	%r1769, %r1737, -2147483648;
	xor.b32  	%r1776, %r1744, -2147483648;
	xor.b32  	%r1770, %r1738, -2147483648;
	setp.lt.u32 	%p33, %r1, 256;
	setp.eq.s32 	%p34, %r1759, 7296;
	and.pred  	%p35, %p33, %p34;
	selp.u32 	%r509, 1, 0, %p35;
	{ 
	.reg .pred 	%p1; 
	.reg .pred 	%p2; 
	setp.ne.u32 	%p1, %r509, 0; 
	bar.red.or.pred 	%p2, 0, %p1; 
	selp.u32 	%r510, 1, 0, %p2; 
	}
	setp.eq.s32 	%p36, %r510, 0;
	cvt.u64.u32 	%rd7, %r1;
	cvta.to.global.u64 	%rd35, %rd235;
	mul.wide.u32 	%rd36, %r1, 8;
	add.s64 	%rd8, %rd35, %rd36;
	@%p36 bra 	$L__BB23_111;
	setp.gt.u32 	%p37, %r1, 255;
	setp.gt.u32 	%p38, %r1, %r108;
	selp.b32 	%r131, 7296, 0, %p38;
	shl.b32 	%r511, %r1, 3;
	mov.u32 	%r512, _ZZN3cub18CUB_300001_SM_10006detail10radix_sort29DeviceRadixSortOnesweepKernelINS1_5radix10policy_hubIiNS0_8NullTypeEyE10Policy1000ELNS0_9SortOrderE0EiS6_yiiNS1_21identity_decomposer_tEEEvPT5_SC_PT3_PKSD_PT1_PKSH_PT2_PKSL_T4_iiT6_E1s;
	add.s32 	%r513, %r512, %r511;
	add.s32 	%r132, %r513, 29184;
	@%p37 bra 	$L__BB23_68;
	ld.global.u64 	%rd37, [%rd8];
	cvt.u64.u32 	%rd38, %r131;
	sub.s64 	%rd237, %rd37, %rd38;
	st.shared.u64 	[%r132], %rd237;
	setp.lt.s32 	%p39, %r3, 1;
	mov.u32 	%r1763, %r1759;
	@%p39 bra 	$L__BB23_67;
	mov.b32 	%r1761, -1;
	mov.u32 	%r1760, %r3;
	mov.u32 	%r1763, %r1759;
$L__BB23_63:
	add.s32 	%r136, %r1760, -1;
	shl.b32 	%r515, %r136, 8;
	add.s32 	%r516, %r515, %r1;
	mul.wide.s32 	%rd39, %r516, 4;
	add.s64 	%rd10, %rd5, %rd39;
$L__BB23_64:
	membar.cta;
	ld.volatile.global.u32 	%r137, [%rd10];
	setp.eq.s32 	%p40, %r137, 0;
	@%p40 bra 	$L__BB23_64;
	and.b32  	%r517, %r137, 1073741823;
	add.s32 	%r1763, %r517, %r1763;
	setp.gt.s32 	%p41, %r137, -1;
	vote.sync.ballot.b32 	%r1761, %p41, %r1761;
	setp.gt.u32 	%p43, %r1760, 1;
	and.pred  	%p44, %p41, %p43;
	mov.u32 	%r1760, %r136;
	@%p44 bra 	$L__BB23_63;
	ld.shared.u64 	%rd237, [%r132];
$L__BB23_67:
	or.b32  	%r518, %r1763, -2147483648;
	st.volatile.global.u32 	[%rd6], %r518;
	sub.s32 	%r519, %r1763, %r1759;
	cvt.s64.s32 	%rd40, %r519;
	add.s64 	%rd41, %rd237, %rd40;
	st.shared.u64 	[%r132], %rd41;
$L__BB23_68:
	ld.param.u32 	%r1708, [_ZN3cub18CUB_300001_SM_10006detail10radix_sort29DeviceRadixSortOnesweepKernelINS1_5radix10policy_hubIiNS0_8NullTypeEyE10Policy1000ELNS0_9SortOrderE0EiS6_yiiNS1_21identity_decomposer_tEEEvPT5_SC_PT3_PKSD_PT1_PKSH_PT2_PKSL_T4_iiT6__param_8];
	ld.param.u64 	%rd231, [_ZN3cub18CUB_300001_SM_10006detail10radix_sort29DeviceRadixSortOnesweepKernelINS1_5radix10policy_hubIiNS0_8NullTypeEyE10Policy1000ELNS0_9SortOrderE0EiS6_yiiNS1_21identity_decomposer_tEEEvPT5_SC_PT3_PKSD_PT1_PKSH_PT2_PKSL_T4_iiT6__param_2];
	setp.gt.u32 	%p45, %r1, 255;
	setp.lt.s32 	%p46, %r4, %r1708;
	setp.eq.s64 	%p47, %rd231, 0;
	or.pred  	%p48, %p47, %p46;
	or.pred  	%p49, %p45, %p48;
	@%p49 bra 	$L__BB23_70;
	ld.param.u64 	%rd232, [_ZN3cub18CUB_300001_SM_10006detail10radix_sort29DeviceRadixSortOnesweepKernelINS1_5radix10policy_hubIiNS0_8NullTypeEyE10Policy1000ELNS0_9SortOrderE0EiS6_yiiNS1_21identity_decomposer_tEEEvPT5_SC_PT3_PKSD_PT1_PKSH_PT2_PKSL_T4_iiT6__param_2];
	ld.shared.u64 	%rd42, [%r132];
	cvt.u64.u32 	%rd43, %r131;
	cvt.s64.s32 	%rd44, %r1759;
	add.s64 	%rd45, %rd43, %rd44;
	add.s64 	%rd46, %rd45, %rd42;
	cvta.to.global.u64 	%rd47, %rd232;
	shl.b64 	%rd48, %rd7, 3;
	add.s64 	%rd49, %rd47, %rd48;
	st.global.u64 	[%rd49], %rd46;
$L__BB23_70:
	ld.param.u32 	%r1709, [_ZN3cub18CUB_300001_SM_10006detail10radix_sort29DeviceRadixSortOnesweepKernelINS1_5radix10policy_hubIiNS0_8NullTypeEyE10Policy1000ELNS0_9SortOrderE0EiS6_yiiNS1_21identity_decomposer_tEEEvPT5_SC_PT3_PKSD_PT1_PKSH_PT2_PKSL_T4_iiT6__param_8];
	setp.gt.s32 	%p50, %r4, %r1709;
	bar.sync 	0;
	shl.b32 	%r520, %r108, 3;
	add.s32 	%r522, %r512, %r520;
	ld.shared.u64 	%rd13, [%r522+29184];
	@%p50 bra 	$L__BB23_72;
	and.b32  	%r523, %r1, 31;
	and.b32  	%r524, %r1, 992;
	mul.lo.s32 	%r525, %r524, 19;
	or.b32  	%r526, %r525, %r523;
	cvt.u64.u32 	%rd50, %r526;
	add.s64 	%rd51, %rd13, %rd50;
	shl.b64 	%rd52, %rd51, 2;
	add.s64 	%rd53, %rd1, %rd52;
	st.global.u32 	[%rd53], %r1732;
	st.global.u32 	[%rd53+128], %r1733;
	st.global.u32 	[%rd53+256], %r1734;
	st.global.u32 	[%rd53+384], %r1735;
	st.global.u32 	[%rd53+512], %r1736;
	st.global.u32 	[%rd53+640], %r1737;
	st.global.u32 	[%rd53+768], %r1738;
	st.global.u32 	[%rd53+896], %r1739;
	st.global.u32 	[%rd53+1024], %r1740;
	st.global.u32 	[%rd53+1152], %r1741;
	st.global.u32 	[%rd53+1280], %r1742;
	st.global.u32 	[%rd53+1408], %r1743;
	st.global.u32 	[%rd53+1536], %r1744;
	st.global.u32 	[%rd53+1664], %r1745;
	st.global.u32 	[%rd53+1792], %r1746;
	st.global.u32 	[%rd53+1920], %r1747;
	st.global.u32 	[%rd53+2048], %r1748;
	st.global.u32 	[%rd53+2176], %r1749;
	st.global.u32 	[%rd53+2304], %r1750;
	bra.uni 	$L__BB23_110;
$L__BB23_72:
	ld.param.u32 	%r1710, [_ZN3cub18CUB_300001_SM_10006detail10radix_sort29DeviceRadixSortOnesweepKernelINS1_5radix10policy_hubIiNS0_8NullTypeEyE10Policy1000ELNS0_9SortOrderE0EiS6_yiiNS1_21identity_decomposer_tEEEvPT5_SC_PT3_PKSD_PT1_PKSH_PT2_PKSL_T4_iiT6__param_8];
	mad.lo.s32 	%r141, %r3, -7296, %r1710;
	and.b32  	%r527, %r1, 31;
	and.b32  	%r528, %r1, 992;
	mul.lo.s32 	%r529, %r528, 19;
	or.b32  	%r142, %r529, %r527;
	setp.ge.s32 	%p51, %r142, %r141;
	cvt.u64.u32 	%rd54, %r142;
	add.s64 	%rd55, %rd13, %rd54;
	shl.b64 	%rd56, %rd55, 2;
	add.s64 	%rd14, %rd1, %rd56;
	@%p51 bra 	$L__BB23_74;
	st.global.u32 	[%rd14], %r1732;
$L__BB23_74:
	add.s32 	%r530, %r142, 32;
	setp.ge.s32 	%p52, %r530, %r141;
	@%p52 bra 	$L__BB23_76;
	st.global.u32 	[%rd14+128], %r1733;
$L__BB23_76:
	add.s32 	%r531, %r142, 64;
	setp.ge.s32 	%p53, %r531, %r141;
	@%p53 bra 	$L__BB23_78;
	st.global.u32 	[%rd14+256], %r1734;
$L__BB23_78:
	add.s32 	%r532, %r142, 96;
	setp.ge.s32 	%p54, %r532, %r141;
	@%p54 bra 	$L__BB23_80;
	st.global.u32 	[%rd14+384], %r1735;
$L__BB23_80:
	add.s32 	%r533, %r142, 128;
	setp.ge.s32 	%p55, %r533, %r141;
	@%p55 bra 	$L__BB23_82;
	st.global.u32 	[%rd14+512], %r1736;
$L__BB23_82:
	add.s32 	%r534, %r142, 160;
	setp.ge.s32 	%p56, %r534, %r141;
	@%p56 bra 	$L__BB23_84;
	st.global.u32 	[%rd14+640], %r1737;
$L__BB23_84:
	add.s32 	%r535, %r142, 192;
	setp.ge.s32 	%p57, %r535, %r141;
	@%p57 bra 	$L__BB23_86;
	st.global.u32 	[%rd14+768], %r1738;
$L__BB23_86:
	add.s32 	%r536, %r142, 224;
	setp.ge.s32 	%p58, %r536, %r141;
	@%p58 bra 	$L__BB23_88;
	st.global.u32 	[%rd14+896], %r1739;
$L__BB23_88:
	add.s32 	%r537, %r142, 256;
	setp.ge.s32 	%p59, %r537, %r141;
	@%p59 bra 	$L__BB23_90;
	st.global.u32 	[%rd14+1024], %r1740;
$L__BB23_90:
	add.s32 	%r538, %r142, 288;
	setp.ge.s32 	%p60, %r538, %r141;
	@%p60 bra 	$L__BB23_92;
	st.global.u32 	[%rd14+1152], %r1741;
$L__BB23_92:
	add.s32 	%r539, %r142, 320;
	setp.ge.s32 	%p61, %r539, %r141;
	@%p61 bra 	$L__BB23_94;
	st.global.u32 	[%rd14+1280], %r1742;
$L__BB23_94:
	add.s32 	%r540, %r142, 352;
	setp.ge.s32 	%p62, %r540, %r141;
	@%p62 bra 	$L__BB23_96;
	st.global.u32 	[%rd14+1408], %r1743;
$L__BB23_96:
	add.s32 	%r541, %r142, 384;
	setp.ge.s32 	%p63, %r541, %r141;
	@%p63 bra 	$L__BB23_98;
	st.global.u32 	[%rd14+1536], %r1744;
$L__BB23_98:
	add.s32 	%r542, %r142, 416;
	setp.ge.s32 	%p64, %r542, %r141;
	@%p64 bra 	$L__BB23_100;
	st.global.u32 	[%rd14+1664], %r1745;
$L__BB23_100:
	add.s32 	%r543, %r142, 448;
	setp.ge.s32 	%p65, %r543, %r141;
	@%p65 bra 	$L__BB23_102;
	st.global.u32 	[%rd14+1792], %r1746;
$L__BB23_102:
	add.s32 	%r544, %r142, 480;
	setp.ge.s32 	%p66, %r544, %r141;
	@%p66 bra 	$L__BB23_104;
	st.global.u32 	[%rd14+1920], %r1747;
$L__BB23_104:
	add.s32 	%r545, %r142, 512;
	setp.ge.s32 	%p67, %r545, %r141;
	@%p67 bra 	$L__BB23_106;
	st.global.u32 	[%rd14+2048], %r1748;
$L__BB23_106:
	add.s32 	%r546, %r142, 544;
	setp.ge.s32 	%p68, %r546, %r141;
	@%p68 bra 	$L__BB23_108;
	st.global.u32 	[%rd14+2176], %r1749;
$L__BB23_108:
	add.s32 	%r547, %r142, 576;
	setp.ge.s32 	%p69, %r547, %r141;
	@%p69 bra 	$L__BB23_110;
	st.global.u32 	[%rd14+2304], %r1750;
$L__BB23_110:
	// begin inline asm
	exit;
	// end inline asm
	mov.u32 	%r1764, %r1732;
	mov.u32 	%r1765, %r1733;
	mov.u32 	%r1766, %r1734;
	mov.u32 	%r1767, %r1735;
	mov.u32 	%r1768, %r1736;
	mov.u32 	%r1769, %r1737;
	mov.u32 	%r1770, %r1738;
	mov.u32 	%r1771, %r1739;
	mov.u32 	%r1772, %r1740;
	mov.u32 	%r1773, %r1741;
	mov.u32 	%r1774, %r1742;
	mov.u32 	%r1775, %r1743;
	mov.u32 	%r1776, %r1744;
	mov.u32 	%r1777, %r1745;
	mov.u32 	%r1778, %r1746;
	mov.u32 	%r1779, %r1747;
	mov.u32 	%r1780, %r1748;
	mov.u32 	%r1781, %r1749;
	mov.u32 	%r1782, %r1750;
$L__BB23_111:
	mul.hi.u32 	%r548, %r1, 357913942;
	add.s32 	%r549, %r548, %r1;
	shl.b32 	%r550, %r549, 2;
	mov.u32 	%r551, _ZZN3cub18CUB_300001_SM_10006detail10radix_sort29DeviceRadixSortOnesweepKernelINS1_5radix10policy_hubIiNS0_8NullTypeEyE10Policy1000ELNS0_9SortOrderE0EiS6_yiiNS1_21identity_decomposer_tEEEvPT5_SC_PT3_PKSD_PT1_PKSH_PT2_PKSL_T4_iiT6_E1s;
	add.s32 	%r552, %r551, %r550;
	add.s32 	%r162, %r552, 13328;
	st.shared.u32 	[%r552+13328], %r1759;
	bar.sync 	0;
	setp.gt.u32 	%p70, %r1, 31;
	@%p70 bra 	$L__BB23_113;
	mad.lo.s32 	%r584, %r1, 52, %r551;
	ld.shared.u32 	%r585, [%r584+13328];
	ld.shared.u32 	%r586, [%r584+13332];
	ld.shared.u32 	%r587, [%r584+13336];
	ld.shared.u32 	%r588, [%r584+13340];
	ld.shared.u32 	%r589, [%r584+13344];
	ld.shared.u32 	%r590, [%r584+13348];
	ld.shared.u32 	%r591, [%r584+13352];
	ld.shared.u32 	%r592, [%r584+13356];
	ld.shared.u32 	%r593, [%r584+13360];
	ld.shared.u32 	%r594, [%r584+13364];
	ld.shared.u32 	%r595, [%r584+13368];
	ld.shared.u32 	%r596, [%r584+13372];
	add.s32 	%r597, %r586, %r585;
	add.s32 	%r598, %r597, %r587;
	add.s32 	%r599, %r598, %r588;
	add.s32 	%r600, %r599, %r589;
	add.s32 	%r601, %r600, %r590;
	add.s32 	%r602, %r601, %r591;
	add.s32 	%r603, %r602, %r592;
	add.s32 	%r604, %r603, %r593;
	add.s32 	%r605, %r604, %r594;
	add.s32 	%r606, %r605, %r595;
	add.s32 	%r557, %r606, %r596;
	mov.b32 	%r555, 1;
	mov.b32 	%r580, 0;
	mov.b32 	%r582, -1;
	// begin inline asm
	{  .reg .s32 r0;  .reg .pred p;  shfl.sync.up.b32 r0|p, %r557, %r555, %r580, %r582;  @p add.s32 r0, r0, %r557;  mov.s32 %r553, r0;}
	// end inline asm
	mov.b32 	%r561, 2;
	// begin inline asm
	{  .reg .s32 r0;  .reg .pred p;  shfl.sync.up.b32 r0|p, %r553, %r561, %r580, %r582;  @p add.s32 r0, r0, %r553;  mov.s32 %r559, r0;}
	// end inline asm
	mov.b32 	%r567, 4;
	// begin inline asm
	{  .reg .s32 r0;  .reg .pred p;  shfl.sync.up.b32 r0|p, %r559, %r567, %r580, %r582;  @p add.s32 r0, r0, %r559;  mov.s32 %r565, r0;}
	// end inline asm
	mov.b32 	%r573, 8;
	// begin inline asm
	{  .reg .s32 r0;  .reg .pred p;  shfl.sync.up.b32 r0|p, %r565, %r573, %r580, %r582;  @p add.s32 r0, r0, %r565;  mov.s32 %r571, r0;}
	// end inline asm
	mov.b32 	%r579, 16;
	// begin inline asm
	{  .reg .s32 r0;  .reg .pred p;  shfl.sync.up.b32 r0|p, %r571, %r579, %r580, %r582;  @p add.s32 r0, r0, %r571;  mov.s32 %r577, r0;}
	// end inline asm
	sub.s32 	%r607, %r577, %r557;
	add.s32 	%r608, %r585, %r607;
	add.s32 	%r609, %r586, %r608;
	add.s32 	%r610, %r587, %r609;
	add.s32 	%r611, %r588, %r610;
	add.s32 	%r612, %r589, %r611;
	add.s32 	%r613, %r590, %r612;
	add.s32 	%r614, %r591, %r613;
	add.s32 	%r615, %r592, %r614;
	add.s32 	%r616, %r593, %r615;
	add.s32 	%r617, %r594, %r616;
	add.s32 	%r618, %r595, %r617;
	st.shared.u32 	[%r584+13328], %r607;
	st.shared.u32 	[%r584+13332], %r608;
	st.shared.u32 	[%r584+13336], %r609;
	st.shared.u32 	[%r584+13340], %r610;
	st.shared.u32 	[%r584+13344], %r611;
	st.shared.u32 	[%r584+13348], %r612;
	st.shared.u32 	[%r584+13352], %r613;
	st.shared.u32 	[%r584+13356], %r614;
	st.shared.u32 	[%r584+13360], %r615;
	st.shared.u32 	[%r584+13364], %r616;
	st.shared.u32 	[%r584+13368], %r617;
	st.shared.u32 	[%r584+13372], %r618;
$L__BB23_113:
	setp.gt.u32 	%p71, %r1, 255;
	bar.sync 	0;
	ld.shared.u32 	%r163, [%r162];
	@%p71 bra 	$L__BB23_115;
	shl.b32 	%r619, %r1, 2;
	add.s32 	%r621, %r551, %r619;
	ld.shared.u32 	%r622, [%r621];
	add.s32 	%r623, %r622, %r163;
	st.shared.u32 	[%r621], %r623;
	ld.shared.u32 	%r624, [%r621+1024];
	add.s32 	%r625, %r624, %r163;
	st.shared.u32 	[%r621+1024], %r625;
	ld.shared.u32 	%r626, [%r621+2048];
	add.s32 	%r627, %r626, %r163;
	st.shared.u32 	[%r621+2048], %r627;
	ld.shared.u32 	%r628, [%r621+3072];
	add.s32 	%r629, %r628, %r163;
	st.shared.u32 	[%r621+3072], %r629;
	ld.shared.u32 	%r630, [%r621+4096];
	add.s32 	%r631, %r630, %r163;
	st.shared.u32 	[%r621+4096], %r631;
	ld.shared.u32 	%r632, [%r621+5120];
	add.s32 	%r633, %r632, %r163;
	st.shared.u32 	[%r621+5120], %r633;
	ld.shared.u32 	%r634, [%r621+6144];
	add.s32 	%r635, %r634, %r163;
	st.shared.u32 	[%r621+6144], %r635;
	ld.shared.u32 	%r636, [%r621+7168];
	add.s32 	%r637, %r636, %r163;
	st.shared.u32 	[%r621+7168], %r637;
	ld.shared.u32 	%r638, [%r621+8192];
	add.s32 	%r639, %r638, %r163;
	st.shared.u32 	[%r621+8192], %r639;
	ld.shared.u32 	%r640, [%r621+9216];
	add.s32 	%r641, %r640, %r163;
	st.shared.u32 	[%r621+9216], %r641;
	ld.shared.u32 	%r642, [%r621+10240];
	add.s32 	%r643, %r642, %r163;
	st.shared.u32 	[%r621+10240], %r643;
	ld.shared.u32 	%r644, [%r621+11264];
	add.s32 	%r645, %r644, %r163;
	st.shared.u32 	[%r621+11264], %r645;
$L__BB23_115:
	shl.b32 	%r672, %r1, 5;
	and.b32  	%r673, %r672, 31744;
	add.s32 	%r164, %r551, %r673;
	bar.sync 	0;
	// begin inline asm
	mov.u32 %r646, %lanemask_le;
	// end inline asm
	shr.u32 	%r675, %r1764, %r293;
	and.b32  	%r669, %r675, %r82;
	mov.b32 	%r649, 1;
	// begin inline asm
	{
    .reg .pred p;
    and.b32 %r647, %r669, %r649;    setp.ne.u32 p, %r647, 0;
    vote.ballot.sync.b32 %r647, p, 0xffffffff;
    @!p not.b32 %r647, %r647;
}

	// end inline asm
	mov.b32 	%r652, 2;
	// begin inline asm
	{
    .reg .pred p;
    and.b32 %r650, %r669, %r652;    setp.ne.u32 p, %r650, 0;
    vote.ballot.sync.b32 %r650, p, 0xffffffff;
    @!p not.b32 %r650, %r650;
}

	// end inline asm
	and.b32  	%r676, %r650, %r647;
	mov.b32 	%r655, 4;
	// begin inline asm
	{
    .reg .pred p;
    and.b32 %r653, %r669, %r655;    setp.ne.u32 p, %r653, 0;
    vote.ballot.sync.b32 %r653, p, 0xffffffff;
    @!p not.b32 %r653, %r653;
}

	// end inline asm
	and.b32  	%r677, %r653, %r676;
	mov.b32 	%r658, 8;
	// begin inline asm
	{
    .reg .pred p;
    and.b32 %r656, %r669, %r658;    setp.ne.u32 p, %r656, 0;
    vote.ballot.sync.b32 %r656, p, 0xffffffff;
    @!p not.b32 %r656, %r656;
}

	// end inline asm
	and.b32  	%r678, %r656, %r677;
	mov.b32 	%r661, 16;
	// begin inline asm
	{
    .reg .pred p;
    and.b32 %r659, %r669, %r661;    setp.ne.u32 p, %r659, 0;
    vote.ballot.sync.b32 %r659, p, 0xffffffff;
    @!p not.b32 %r659, %r659;
}

	// end inline asm
	and.b32  	%r679, %r659, %r678;
	mov.b32 	%r664, 32;
	// begin inline asm
	{
    .reg .pred p;
    and.b32 %r662, %r669, %r664;    setp.ne.u32 p, %r662, 0;
    vote.ballot.sync.b32 %r662, p, 0xffffffff;
    @!p not.b32 %r662, %r662;
}

	// end inline asm
	and.b32  	%r680, %r662, %r679;
	mov.b32 	%r667, 64;
	// begin inline asm
	{
    .reg .pred p;
    and.b32 %r665, %r669, %r667;    setp.ne.u32 p, %r665, 0;
    vote.ballot.sync.b32 %r665, p, 0xffffffff;
    @!p not.b32 %r665, %r665;
}

	// end inline asm
	and.b32  	%r681, %r665, %r680;
	mov.b32 	%r670, 128;
	// begin inline asm
	{
    .reg .pred p;
    and.b32 %r668, %r669, %r670;    setp.ne.u32 p, %r668, 0;
    vote.ballot.sync.b32 %r668, p, 0xffffffff;
    @!p not.b32 %r668, %r668;
}

	// end inline asm
	and.b32  	%r682, %r668, %r681;
	clz.b32 	%r683, %r682;
	sub.s32 	%r167, 31, %r683;
	and.b32  	%r684, %r646, %r682;
	popc.b32 	%r168, %r684;
	setp.ne.s32 	%p72, %r295, %r167;
	mov.b32 	%r1783, 0;
	@%p72 bra 	$L__BB23_117;
	shl.b32 	%r685, %r669, 2;
	add.s32 	%r686, %r164, %r685;
	atom.shared.add.u32 	%r1783, [%r686], %r168;
$L__BB23_117:
	shfl.sync.idx.b32	%r712|%p73, %r1783, %r167, 31, -1;
	add.s32 	%r171, %r168, %r712;
	shr.u32 	%r713, %r1765, %r293;
	and.b32  	%r709, %r713, %r82;
	mov.b32 	%r689, 1;
	// begin inline asm
	{
    .reg .pred p;
    and.b32 %r687, %r709, %r689;    setp.ne.u32 p, %r687, 0;
    vote.ballot.sync.b32 %r687, p, 0xffffffff;
    @!p not.b32 %r687, %r687;
}

	// end inline asm
	mov.b32 	%r692, 2;
	// begin inline asm
	{
    .reg .pred p;
    and.b32 %r690, %r709, %r692;    setp.ne.u32 p, %r690, 0;
    vote.ballot.sync.b32 %r690, p, 0xffffffff;
    @!p not.b32 %r690, %r690;
}

	// end inline asm
	and.b32  	%r714, %r690, %r687;
	mov.b32 	%r695, 4;
	// begin inline asm
	{
    .reg .pred p;
    and.b32 %r693, %r709, %r695;    setp.ne.u32 p, %r693, 0;
    vote.ballot.sync.b32 %r693, p, 0xffffffff;
    @!p not.b32 %r693, %r693;
}

	// end inline asm
	and.b32  	%r715, %r693, %r714;
	mov.b32 	%r698, 8;
	// begin inline asm
	{
    .reg .pred p;
    and.b32 %r696, %r709, %r698;    setp.ne.u32 p, %r696, 0;
    vote.ballot.sync.b32 %r696, p, 0xffffffff;
    @!p not.b32 %r696, %r696;
}

	// end inline asm
	and.b32  	%r716, %r696, %r715;
	mov.b32 	%r701, 16;
	// begin inline asm
	{
    .reg .pred p;
    and.b32 %r699, %r709, %r701;    setp.ne.u32 p, %r699, 0;
    vote.ballot.sync.b32 %r699, p, 0xffffffff;
    @!p not.b32 %r699, %r699;
}

	// end inline asm
	and.b32  	%r717, %r699, %r716;
	mov.b32 	%r704, 32;
	// begin inline asm
	{
    .reg .pred p;
    and.b32 %r702, %r709, %r704;    setp.ne.u32 p, %r702, 0;
    vote.ballot.sync.b32 %r702, p, 0xffffffff;
    @!p not.b32 %r702, %r702;
}

	// end inline asm
	and.b32  	%r718, %r702, %r717;
	mov.b32 	%r707, 64;
	// begin inline asm
	{
    .reg .pred p;
    and.b32 %r705, %r709, %r707;    setp.ne.u32 p, %r705, 0;
    vote.ballot.sync.b32 %r705, p, 0xffffffff;
    @!p not.b32 %r705, %r705;
}

	// end inline asm
	and.b32  	%r719, %r705, %r718;
	mov.b32 	%r710, 128;
	// begin inline asm
	{
    .reg .pred p;
    and.b32 %r708, %r709, %r710;    setp.ne.u32 p, %r708, 0;
    vote.ballot.sync.b32 %r708, p, 0xffffffff;
    @!p not.b32 %r708, %r708;
}

	// end inline asm
	and.b32  	%r720, %r708, %r719;
	clz.b32 	%r721, %r720;
	sub.s32 	%r173, 31, %r721;
	and.b32  	%r722, %r646, %r720;
	popc.b32 	%r174, %r722;
	setp.ne.s32 	%p74, %r295, %r173;
	mov.b32 	%r1784, 0;
	@%p74 bra 	$L__BB23_119;
	shl.b32 	%r723, %r709, 2;
	add.s32 	%r724, %r164, %r723;
	atom.shared.add.u32 	%r1784, [%r724], %r174;
$L__BB23_119:
	shfl.sync.idx.b32	%r750|%p75, %r1784, %r173, 31, -1;
	add.s32 	%r177, %r174, %r750;
	shr.u32 	%r751, %r1766, %r293;
	and.b32  	%r747, %r751, %r82;
	mov.b32 	%r727, 1;
	// begin inline asm
	{
    .reg .pred p;
    and.b32 %r725, %r747, %r727;    setp.ne.u32 p, %r725, 0;
    vote.ballot.sync.b32 %r725, p, 0xffffffff;
    @!p not.b32 %r725, %r725;
}

	// end inline asm
	mov.b32 	%r730, 2;
	// begin inline asm
	{
    .reg .pred p;
    and.b32 %r728, %r747, %r730;    setp.ne.u32 p, %r728, 0;
    vote.ballot.sync.b32 %r728, p, 0xffffffff;
    @!p not.b32 %r728, %r728;
}

	// end inline asm
	and.b32  	%r752, %r728, %r725;
	mov.b32 	%r733, 4;
	// begin inline asm
	{
    .reg .pred p;
    and.b32 %r731, %r747, %r733;    setp.ne.u32 p, %r731, 0;
    vote.ballot.sync.b32 %r731, p, 0xffffffff;
    @!p not.b32 %r731, %r731;
}

	// end inline asm
	and.b32  	%r753, %r731, %r752;
	mov.b32 	%r736, 8;
	// begin inline asm
	{
    .reg .pred p;
    and.b32 %r734, %r747, %r736;    setp.ne.u32 p, %r734, 0;
    vote.ballot.sync.b32 %r734, p, 0xffffffff;
    @!p not.b32 %r734, %r734;
}

	// end inline asm
	and.b32  	%r754, %r734, %r753;
	mov.b32 	%r739, 16;
	// begin inline asm
	{
    .reg .pred p;
    and.b32 %r737, %r747, %r739;    setp.ne.u32 p, %r737, 0;
    vote.ballot.sync.b32 %r737, p, 0xffffffff;
    @!p not.b32 %r737, %r737;
}

	// end inline asm
	and.b32  	%r755, %r737, %r754;
	mov.b32 	%r742, 32;
	// begin inline asm
	{
    .reg .pred p;
    and.b32 %r740, %r747, %r742;    setp.ne.u32 p, %r740, 0;
    vote.ballot.sync.b32 %r740, p, 0xffffffff;
    @!p not.b32 %r740, %r740;
}

	// end inline asm
	and.b32  	%r756, %r740, %r755;
	mov.b32 	%r745, 64;
	// begin inline asm
	{
    .reg .pred p;
    and.b32 %r743, %r747, %r745;    setp.ne.u32 p, %r743, 0;
    vote.ballot.sync.b32 %r743, p, 0xffffffff;
    @!p not.b32 %r743, %r743;
}

	// end inline asm
	and.b32  	%r757, %r743, %r756;
	mov.b32 	%r748, 128;
	// begin inline asm
	{
    .reg .pred p;
    and.b32 %r746, %r747, %r748;    setp.ne.u32 p, %r746, 0;
    vote.ballot.sync.b32 %r746, p, 0xffffffff;
    @!p not.b32 %r746, %r746;
}

	// end inline asm
	and.b32  	%r758, %r746, %r757;
	clz.b32 	%r759, %r758;
	sub.s32 	%r179, 31, %r759;
	and.b32  	%r760, %r646, %r758;
	popc.b32 	%r180, %r760;
	setp.ne.s32 	%p76, %r295, %r179;
	mov.b32 	%r1785, 0;
	@%p76 bra 	$L__BB23_121;
	shl.b32 	%r761, %r747, 2;
	add.s32 	%r762, %r164, %r761;
	atom.shared.add.u32 	%r1785, [%r762], %r180;
$L__BB23_121:
	shfl.sync.idx.b32	%r788|%p77, %r1785, %r179, 31, -1;
	add.s32 	%r183, %r180, %r788;
	shr.u32 	%r789, %r1767, %r293;
	and.b32  	%r785, %r789, %r82;
	mov.b32 	%r765, 1;
	// begin inline asm
	{
    .reg .pred p;
    and.b32 %r763, %r785, %r765;    setp.ne.u32 p, %r763, 0;
    vote.ballot.sync.b32 %r763, p, 0xffffffff;
    @!p not.b32 %r763, %r763;
}

	// end inline asm
	mov.b32 	%r768, 2;
	// begin inline asm
	{
    .reg .pred p;
    and.b32 %r766, %r785, %r768;    setp.ne.u32 p, %r766, 0;
    vote.ballot.sync.b32 %r766, p, 0xffffffff;
    @!p not.b32 %r766, %r766;
}

	// end inline asm
	and.b32  	%r790, %r766, %r763;
	mov.b32 	%r771, 4;
	// begin inline asm
	{
    .reg .pred p;
    and.b32 %r769, %r785, %r771;    setp.ne.u32 p, %r769, 0;
    vote.ballot.sync.b32 %r769, p, 0xffffffff;
    @!p not.b32 %r769, %r769;
}

	// end inline asm
	and.b32  	%r791, %r769, %r790;
	mov.b32 	%r774, 8;
	// begin inline asm
	{
    .reg .pred p;
    and.b32 %r772, %r785, %r774;    setp.ne.u32 p, %r772, 0;
    vote.ballot.sync.b32 %r772, p, 0xffffffff;
    @!p not.b32 %r772, %r772;
}

	// end inline asm
	and.b32  	%r792, %r772, %r791;
	mov.b32 	%r777, 16;
	// begin inline asm
	{
    .reg .pred p;
    and.b32 %r775, %r785, %r777;    setp.ne.u32 p, %r775, 0;
    vote.ballot.sync.b32 %r775, p, 0xffffffff;
    @!p not.b32 %r775, %r775;
}

	// end inline asm
	and.b32  	%r793, %r775, %r792;
	mov.b32 	%r780, 32;
	// begin inline asm
	{
    .reg .pred p;
    and.b32 %r778, %r785, %r780;    setp.ne.u32 p, %r778, 0;
    vote.ballot.sync.b32 %r778, p, 0xffffffff;
    @!p not.b32 %r778, %r778;
}

	// end inline asm
	and.b32  	%r794, %r778, %r793;
	mov.b32 	%r783, 64;
	// begin inline asm
	{
    .reg .pred p;
    and.b32 %r781, %r785, %r783;    setp.ne.u32 p, %r781, 0;
    vote.ballot.sync.b32 %r781, p, 0xffffffff;
    @!p not.b32 %r781, %r781;
}

	// end inline asm
	and.b32  	%r795, %r781, %r794;
	mov.b32 	%r786, 128;
	// begin inline asm
	{
    .reg .pred p;
    and.b32 %r784, %r785, %r786;    setp.ne.u32 p, %r784, 0;
    vote.ballot.sync.b32 %r784, p, 0xffffffff;
    @!p not.b32 %r784, %r784;
}

	// end inline asm
	and.b32  	%r796, %r784, %r795;
	clz.b32 	%r797, %r796;
	sub.s32 	%r185, 31, %r797;
	and.b32  	%r798, %r646, %r796;
	popc.b32 	%r186, %r798;
	setp.ne.s32 	%p78, %r295, %r185;
	mov.b32 	%r1786, 0;
	@%p78 bra 	$L__BB23_123;
	shl.b32 	%r799, %r785, 2;
	add.s32 	%r800, %r164, %r799;
	atom.shared.add.u32 	%r1786, [%r800], %r186;
$L__BB23_123:
	shfl.sync.idx.b32	%r826|%p79, %r1786, %r185, 31, -1;
	add.s32 	%r189, %r186, %r826;
	shr.u32 	%r827, %r1768, %r293;
	and.b32  	%r823, %r827, %r82;
	mov.b32 	%r803, 1;
	// begin inline asm
	{
    .reg .pred p;
    and.b32 %r801, %r823, %r803;    setp.ne.u32 p, %r801, 0;
    vote.ballot.sync.b32 %r801, p, 0xffffffff;
    @!p not.b32 %r801, %r801;
}

	// end inline asm
	mov.b32 	%r806, 2;
	// begin inline asm
	{
    .reg .pred p;
    and.b32 %r804, %r823, %r806;    setp.ne.u32 p, %r804, 0;
    vote.ballot.sync.b32 %r804, p, 0xffffffff;
    @!p not.b32 %r804, %r804;
}

	// end inline asm
	and.b32  	%r828, %r804, %r801;
	mov.b32 	%r809, 4;
	// begin inline asm
	{
    .reg .pred p;
    and.b32 %r807, %r823, %r809;    setp.ne.u32 p, %r807, 0;
    vote.ballot.sync.b32 %r807, p, 0xffffffff;
    @!p not.b32 %r807, %r807;
}

	// end inline asm
	and.b32  	%r829, %r807, %r828;
	mov.b32 	%r812, 8;
	// begin inline asm
	{
    .reg .pred p;
    and.b32 %r810, %r823, %r812;    setp.ne.u32 p, %r810, 0;
    vote.ballot.sync.b32 %r810, p, 0xffffffff;
    @!p not.b32 %r810, %r810;
}

	// end inline asm
	and.b32  	%r830, %r810, %r829;
	mov.b32 	%r815, 16;
	// begin inline asm
	{
    .reg .pred p;
    and.b32 %r813, %r823, %r815;    setp.ne.u32 p, %r813, 0;
    vote.ballot.sync.b32 %r813, p, 0xffffffff;
    @!p not.b32 %r813, %r813;
}

	// end inline asm
	and.b32  	%r831, %r813, %r830;
	mov.b32 	%r818, 32;
	// begin inline asm
	{
    .reg .pred p;
    and.b32 %r816, %r823, %r818;    setp.ne.u32 p, %r816, 0;
    vote.ballot.sync.b32 %r816, p, 0xffffffff;
    @!p not.b32 %r816, %r816;
}

	// end inline asm
	and.b32  	%r832, %r816, %r831;
	mov.b32 	%r821, 64;
	// begin inline asm
	{
    .reg .pred p;
    and.b32 %r819, %r823, %r821;    setp.ne.u32 p, %r819, 0;
    vote.ballot.sync.b32 %r819, p, 0xffffffff;
    @!p not.b32 %r819, %r819;
}

	// end inline asm
	and.b32  	%r833, %r819, %r832;
	mov.b32 	%r824, 128;
	// begin inline asm
	{
    .reg .pred p;
    and.b32 %r822, %r823, %r824;    setp.ne.u32 p, %r822, 0;
    vote.ballot.sync.b32 %r822, p, 0xffffffff;
    @!p not.b32 %r822, %r822;
}

	// end inline asm
	and.b32  	%r834, %r822, %r833;
	clz.b32 	%r835, %r834;
	sub.s32 	%r191, 31, %r835;
	and.b32  	%r836, %r646, %r834;
	popc.b32 	%r192, %r836;
	setp.ne.s32 	%p80, %r295, %r191;
	mov.b32 	%r1787, 0;
	@%p80 bra 	$L__BB23_125;
	shl.b32 	%r837, %r823, 2;
	add.s32 	%r838, %r164, %r837;
	atom.shared.add.u32 	%r1787, [%r838], %r192;
$L__BB23_125:
	shfl.sync.idx.b32	%r864|%p81, %r1787, %r191, 31, -1;
	add.s32 	%r195, %r192, %r864;
	shr.u32 	%r865, %r1769, %r293;
	and.b32  	%r861, %r865, %r82;
	mov.b32 	%r841, 1;
	// begin inline asm
	{
    .reg .pred p;
    and.b32 %r839, %r861, %r841;    setp.ne.u32 p, %r839, 0;
    vote.ballot.sync.b32 %r839, p, 0xffffffff;
    @!p not.b32 %r839, %r839;
}

	// end inline asm
	mov.b32 	%r844, 2;
	// begin inline asm
	{
    .reg .pred p;
    and.b32 %r842, %r861, %r844;    setp.ne.u32 p, %r842, 0;
    vote.ballot.sync.b32 %r842, p, 0xffffffff;
    @!p not.b32 %r842, %r842;
}

	// end inline asm
	and.b32  	%r866, %r842, %r839;
	mov.b32 	%r847, 4;
	// begin inline asm
	{
    .reg .pred p;
    and.b32 %r845, %r861, %r847;    setp.ne.u32 p, %r845, 0;
    vote.ballot.sync.b32 %r845, p, 0xffffffff;
    @!p not.b32 %r845, %r845;
}

	// end inline asm
	and.b32  	%r867, %r845, %r866;
	mov.b32 	%r850, 8;
	// begin inline asm
	{
    .reg .pred p;
    and.b32 %r848, %r861, %r850;    setp.ne.u32 p, %r848, 0;
    vote.ballot.sync.b32 %r848, p, 0xffffffff;
    @!p not.b32 %r848, %r848;
}

	// end inline asm
	and.b32  	%r868, %r848, %r867;
	mov.b32 	%r853, 16;
	// begin inline asm
	{
    .reg .pred p;
    and.b32 %r851, %r861, %r853;    setp.ne.u32 p, %r851, 0;
    vote.ballot.sync.b32 %r851, p, 0xffffffff;
    @!p not.b32 %r851, %r851;
}

	// end inline asm
	and.b32  	%r869, %r851, %r868;
	mov.b32 	%r856, 32;
	// begin inline asm
	{
    .reg .pred p;
    and.b32 %r854, %r861, %r856;    setp.ne.u32 p, %r854, 0;
    vote.ballot.sync.b32 %r854, p, 0xffffffff;
    @!p not.b32 %r854, %r854;
}

	// end inline asm
	and.b32  	%r870, %r854, %r869;
	mov.b32 	%r859, 64;
	// begin inline asm
	{
    .reg .pred p;
    and.b32 %r857, %r861, %r859;    setp.ne.u32 p, %r857, 0;
    vote.ballot.sync.b32 %r857, p, 0xffffffff;
    @!p not.b32 %r857, %r857;
}

	// end inline asm
	and.b32  	%r871, %r857, %r870;
	mov.b32 	%r862, 128;
	// begin inline asm
	{
    .reg .pred p;
    and.b32 %r860, %r861, %r862;    setp.ne.u32 p, %r860, 0;
    vote.ballot.sync.b32 %r860, p, 0xffffffff;
    @!p not.b32 %r860, %r860;
}

	// end inline asm
	and.b32  	%r872, %r860, %r871;
	clz.b32 	%r873, %r872;
	sub.s32 	%r197, 31, %r873;
	and.b32  	%r874, %r646, %r872;
	popc.b32 	%r198, %r874;
	setp.ne.s32 	%p82, %r295, %r197;
	mov.b32 	%r1788, 0;
	@%p82 bra 	$L__BB23_127;
	shl.b32 	%r875, %r861, 2;
	add.s32 	%r876, %r164, %r875;
	atom.shared.add.u32 	%r1788, [%r876], %r198;
$L__BB23_127:
	shfl.sync.idx.b32	%r902|%p83, %r1788, %r197, 31, -1;
	add.s32 	%r201, %r198, %r902;
	shr.u32 	%r903, %r1770, %r293;
	and.b32  	%r899, %r903, %r82;
	mov.b32 	%r879, 1;
	// begin inline asm
	{
    .reg .pred p;
    and.b32 %r877, %r899, %r879;    setp.ne.u32 p, %r877, 0;
    vote.ballot.sync.b32 %r877, p, 0xffffffff;
    @!p not.b32 %r877, %r877;
}

	// end inline asm
	mov.b32 	%r882, 2;
	// begin inline asm
	{
    .reg .pred p;
    and.b32 %r880, %r899, %r882;    setp.ne.u32 p, %r880, 0;
    vote.ballot.sync.b32 %r880, p, 0xffffffff;
    @!p not.b32 %r880, %r880;
}

	// end inline asm
	and.b32  	%r904, %r880, %r877;
	mov.b32 	%r885, 4;
	// begin inline asm
	{
    .reg .pred p;
    and.b32 %r883, %r899, %r885;    setp.ne.u32 p, %r883, 0;
    vote.ballot.sync.b32 %r883, p, 0xffffffff;
    @!p not.b32 %r883, %r883;
}

	// end inline asm
	and.b32  	%r905, %r883, %r904;
	mov.b32 	%r888, 8;
	// begin inline asm
	{
    .reg .pred p;
    and.b32 %r886, %r899, %r888;    setp.ne.u32 p, %r886, 0;
    vote.ballot.sync.b32 %r886, p, 0xffffffff;
    @!p not.b32 %r886, %r886;
}

	// end inline asm
	and.b32  	%r906, %r886, %r905;
	mov.b32 	%r891, 16;
	// begin inline asm
	{
    .reg .pred p;
    and.b32 %r889, %r899, %r891;    setp.ne.u32 p, %r889, 0;
    vote.ballot.sync.b32 %r889, p, 0xffffffff;
    @!p not.b32 %r889, %r889;
}

	// end inline asm
	and.b32  	%r907, %r889, %r906;
	mov.b32 	%r894, 32;
	// begin inline asm
	{
    .reg .pred p;
    and.b32 %r892, %r899, %r894;    setp.ne.u32 p, %r892, 0;
    vote.ballot.sync.b32 %r892, p, 0xffffffff;
    @!p not.b32 %r892, %r892;
}

	// end inline asm
	and.b32  	%r908, %r892, %r907;
	mov.b32 	%r897, 64;
	// begin inline asm
	{
    .reg .pred p;
    and.b32 %r895, %r899, %r897;    setp.ne.u32 p, %r895, 0;
    vote.ballot.sync.b32 %r895, p, 0xffffffff;
    @!p not.b32 %r895, %r895;
}

	// end inline asm
	and.b32  	%r909, %r895, %r908;
	mov.b32 	%r900, 128;
	// begin inline asm
	{
    .reg .pred p;
    and.b32 %r898, %r899, %r900;    setp.ne.u32 p, %r898, 0;
    vote.ballot.sync.b32 %r898, p, 0xffffffff;
    @!p not.b32 %r898, %r898;
}

	// end inline asm
	and.b32  	%r910, %r898, %r909;
	clz.b32 	%r911, %r910;
	sub.s32 	%r203, 31, %r911;
	and.b32  	%r912, %r646, %r910;
	popc.b32 	%r204, %r912;
	setp.ne.s32 	%p84, %r295, %r203;
	mov.b32 	%r1789, 0;
	@%p84 bra 	$L__BB23_129;
	shl.b32 	%r913, %r899, 2;
	add.s32 	%r914, %r164, %r913;
	atom.shared.add.u32 	%r1789, [%r914], %r204;
$L__BB23_129:
	shfl.sync.idx.b32	%r940|%p85, %r1789, %r203, 31, -1;
	add.s32 	%r207, %r204, %r940;
	shr.u32 	%r941, %r1771, %r293;
	and.b32  	%r937, %r941, %r82;
	mov.b32 	%r917, 1;
	// begin inline asm
	{
    .reg .pred p;
    and.b32 %r915, %r937, %r917;    setp.ne.u32 p, %r915, 0;
    vote.ballot.sync.b32 %r915, p, 0xffffffff;
    @!p not.b32 %r915, %r915;
}

	// end inline asm
	mov.b32 	%r920, 2;
	// begin inline asm
	{
    .reg .pred p;
    and.b32 %r918, %r937, %r920;    setp.ne.u32 p, %r918, 0;
    vote.ballot.sync.b32 %r918, p, 0xffffffff;
    @!p not.b32 %r918, %r918;
}

	// end inline asm
	and.b32  	%r942, %r918, %r915;
	mov.b32 	%r923, 4;
	// begin inline asm
	{
    .reg .pred p;
    and.b32 %r921, %r937, %r923;    setp.ne.u32 p, %r921, 0;
    vote.ballot.sync.b32 %r921, p, 0xffffffff;
    @!p not.b32 %r921, %r921;
}

	// end inline asm
	and.b32  	%r943, %r921, %r942;
	mov.b32 	%r926, 8;
	// begin inline asm
	{
    .reg .pred p;
    and.b32 %r924, %r937, %r926;    setp.ne.u32 p, %r924, 0;
    vote.ballot.sync.b32 %r924, p, 0xffffffff;
    @!p not.b32 %r924, %r924;
}

	// end inline asm
	and.b32  	%r944, %r924, %r943;
	mov.b32 	%r929, 16;
	// begin inline asm
	{
    .reg .pred p;
    and.b32 %r927, %r937, %r929;    setp.ne.u32 p, %r927, 0;
    vote.ballot.sync.b32 %r927, p, 0xffffffff;
    @!p not.b32 %r927, %r927;
}

	// end inline asm
	and.b32  	%r945, %r927, %r944;
	mov.b32 	%r932, 32;
	// begin inline asm
	{
    .reg .pred p;
    and.b32 %r930, %r937, %r932;    setp.ne.u32 p, %r930, 0;
    vote.ballot.sync.b32 %r930, p, 0xffffffff;
    @!p not.b32 %r930, %r930;
}

	// end inline asm
	and.b32  	%r946, %r930, %r945;
	mov.b32 	%r935, 64;
	// begin inline asm
	{
    .reg .pred p;
    and.b32 %r933, %r937, %r935;    setp.ne.u32 p, %r933, 0;
    vote.ballot.sync.b32 %r933, p, 0xffffffff;
    @!p not.b32 %r933, %r933;
}

	// end inline asm
	and.b32  	%r947, %r933, %r946;
	mov.b32 	%r938, 128;
	// begin inline asm
	{
    .reg .pred p;
    and.b32 %r936, %r937, %r938;    setp.ne.u32 p, %r936, 0;
    vote.ballot.sync.b32 %r936, p, 0xffffffff;
    @!p not.b32 %r936, %r936;
}

	// end inline asm
	and.b32  	%r948, %r936, %r947;
	clz.b32 	%r949, %r948;
	sub.s32 	%r209, 31, %r949;
	and.b32  	%r950, %r646, %r948;
	popc.b32 	%r210, %r950;
	setp.ne.s32 	%p86, %r295, %r209;
	mov.b32 	%r1790, 0;
	@%p86 bra 	$L__BB23_131;
	shl.b32 	%r951, %r937, 2;
	add.s32 	%r952, %r164, %r951;
	atom.shared.add.u32 	%r1790, [%r952], %r210;
$L__BB23_131:
	shfl.sync.idx.b32	%r978|%p87, %r1790, %r209, 31, -1;
	add.s32 	%r213, %r210, %r978;
	shr.u32 	%r979, %r1772, %r293;
	and.b32  	%r975, %r979, %r82;
	mov.b32 	%r955, 1;
	// begin inline asm
	{
    .reg .pred p;
    and.b32 %r953, %r975, %r955;    setp.ne.u32 p, %r953, 0;
    vote.ballot.sync.b32 %r953, p, 0xffffffff;
    @!p not.b32 %r953, %r953;
}

	// end inline asm
	mov.b32 	%r958, 2;
	// begin inline asm
	{
    .reg .pred p;
    and.b32 %r956, %r975, %r958;    setp.ne.u32 p, %r956, 0;
    vote.ballot.sync.b32 %r956, p, 0xffffffff;
    @!p not.b32 %r956, %r956;
}

	// end inline asm
	and.b32  	%r980, %r956, %r953;
	mov.b32 	%r961, 4;
	// begin inline asm
	{
    .reg .pred p;
    and.b32 %r959, %r975, %r961;    setp.ne.u32 p, %r959, 0;
    vote.ballot.sync.b32 %r959, p, 0xffffffff;
    @!p not.b32 %r959, %r959;
}

	// end inline asm
	and.b32  	%r981, %r959, %r980;
	mov.b32 	%r964, 8;
	// begin inline asm
	{
    .reg .pred p;
    and.b32 %r962, %r975, %r964;    setp.ne.u32 p, %r962, 0;
    vote.ballot.sync.b32 %r962, p, 0xffffffff;
    @!p not.b32 %r962, %r962;
}

	// end inline asm
	and.b32  	%r982, %r962, %r981;
	mov.b32 	%r967, 16;
	// begin inline asm
	{
    .reg .pred p;
    and.b32 %r965, %r975, %r967;    setp.ne.u32 p, %r965, 0;
    vote.ballot.sync.b32 %r965, p, 0xffffffff;
    @!p not.b32 %r965, %r965;
}

	// end inline asm
	and.b32  	%r983, %r965, %r982;
	mov.b32 	%r970, 32;
	// begin inline asm
	{
    .reg .pred p;
    and.b32 %r968, %r975, %r970;    setp.ne.u32 p, %r968, 0;
    vote.ballot.sync.b32 %r968, p, 0xffffffff;
    @!p not.b32 %r968, %r968;
}

	// end inline asm
	and.b32  	%r984, %r968, %r983;
	mov.b32 	%r973, 64;
	// begin inline asm
	{
    .reg .pred p;
    and.b32 %r971, %r975, %r973;    setp.ne.u32 p, %r971, 0;
    vote.ballot.sync.b32 %r971, p, 0xffffffff;
    @!p not.b32 %r971, %r971;
}

	// end inline asm
	and.b32  	%r985, %r971, %r984;
	mov.b32 	%r976, 128;
	// begin inline asm
	{
    .reg .pred p;
    and.b32 %r974, %r975, %r976;    setp.ne.u32 p, %r974, 0;
    vote.ballot.sync.b32 %r974, p, 0xffffffff;
    @!p not.b32 %r974, %r974;
}

	// end inline asm
	and.b32  	%r986, %r974, %r985;
	clz.b32 	%r987, %r986;
	sub.s32 	%r215, 31, %r987;
	and.b32  	%r988, %r646, %r986;
	popc.b32 	%r216, %r988;
	setp.ne.s32 	%p88, %r295, %r215;
	mov.b32 	%r1791, 0;
	@%p88 bra 	$L__BB23_133;
	shl.b32 	%r989, %r975, 2;
	add.s32 	%r990, %r164, %r989;
	atom.shared.add.u32 	%r1791, [%r990], %r216;
$L__BB23_133:
	shfl.sync.idx.b32	%r1016|%p89, %r1791, %r215, 31, -1;
	add.s32 	%r219, %r216, %r1016;
	shr.u32 	%r1017, %r1773, %r293;
	and.b32  	%r1013, %r1017, %r82;
	mov.b32 	%r993, 1;
	// begin inline asm
	{
    .reg .pred p;
    and.b32 %r991, %r1013, %r993;    setp.ne.u32 p, %r991, 0;
    vote.ballot.sync.b32 %r991, p, 0xffffffff;
    @!p not.b32 %r991, %r991;
}

	// end inline asm
	mov.b32 	%r996, 2;
	// begin inline asm
	{
    .reg .pred p;
    and.b32 %r994, %r1013, %r996;    setp.ne.u32 p, %r994, 0;
    vote.ballot.sync.b32 %r994, p, 0xffffffff;
    @!p not.b32 %r994, %r994;
}

	// end inline asm
	and.b32  	%r1018, %r994, %r991;
	mov.b32 	%r999, 4;
	// begin inline asm
	{
    .reg .pred p;
    and.b32 %r997, %r1013, %r999;    setp.ne.u32 p, %r997, 0;
    vote.ballot.sync.b32 %r997, p, 0xffffffff;
    @!p not.b32 %r997, %r997;
}

	// end inline asm
	and.b32  	%r1019, %r997, %r1018;
	mov.b32 	%r1002, 8;
	// begin inline asm
	{
    .reg .pred p;
    and.b32 %r1000, %r1013, %r1002;    setp.ne.u32 p, %r1000, 0;
    vote.ballot.sync.b32 %r1000, p, 0xffffffff;
    @!p not.b32 %r1000, %r1000;
}

	// end inline asm
	and.b32  	%r1020, %r1000, %r1019;
	mov.b32 	%r1005, 16;
	// begin inline asm
	{
    .reg .pred p;
    and.b32 %r1003, %r1013, %r1005;    setp.ne.u32 p, %r1003, 0;
    vote.ballot.sync.b32 %r1003, p, 0xffffffff;
    @!p not.b32 %r1003, %r1003;
}

	// end inline asm
	and.b32  	%r1021, %r1003, %r1020;
	mov.b32 	%r1008, 32;
	// begin inline asm
	{
    .reg .pred p;
    and.b32 %r1006, %r1013, %r1008;    setp.ne.u32 p, %r1006, 0;
    vote.ballot.sync.b32 %r1006, p, 0xffffffff;
    @!p not.b32 %r1006, %r1006;
}

	// end inline asm
	and.b32  	%r1022, %r1006, %r1021;
	mov.b32 	%r1011, 64;
	// begin inline asm
	{
    .reg .pred p;
    and.b32 %r1009, %r1013, %r1011;    setp.ne.u32 p, %r1009, 0;
    vote.ballot.sync.b32 %r1009, p, 0xffffffff;
    @!p not.b32 %r1009, %r1009;
}

	// end inline asm
	and.b32  	%r1023, %r1009, %r1022;
	mov.b32 	%r1014, 128;
	// begin inline asm
	{
    .reg .pred p;
    and.b32 %r1012, %r1013, %r1014;    setp.ne.u32 p, %r1012, 0;
    vote.ballot.sync.b32 %r1012, p, 0xffffffff;
    @!p not.b32 %r1012, %r1012;
}

	// end inline asm
	and.b32  	%r1024, %r1012, %r1023;
	clz.b32 	%r1025, %r1024;
	sub.s32 	%r221, 31, %r1025;
	and.b32  	%r1026, %r646, %r1024;
	popc.b32 	%r222, %r1026;
	setp.ne.s32 	%p90, %r295, %r221;
	mov.b32 	%r1792, 0;
	@%p90 bra 	$L__BB23_135;
	shl.b32 	%r1027, %r1013, 2;
	add.s32 	%r1028, %r164, %r1027;
	atom.shared.add.u32 	%r1792, [%r1028], %r222;
$L__BB23_135:
	shfl.sync.idx.b32	%r1054|%p91, %r1792, %r221, 31, -1;
	add.s32 	%r225, %r222, %r1054;
	shr.u32 	%r1055, %r1774, %r293;
	and.b32  	%r1051, %r1055, %r82;
	mov.b32 	%r1031, 1;
	// begin inline asm
	{
    .reg .pred p;
    and.b32 %r1029, %r1051, %r1031;    setp.ne.u32 p, %r1029, 0;
    vote.ballot.sync.b32 %r1029, p, 0xffffffff;
    @!p not.b32 %r1029, %r1029;
}

	// end inline asm
	mov.b32 	%r1034, 2;
	// begin inline asm
	{
    .reg .pred p;
    and.b32 %r1032, %r1051, %r1034;    setp.ne.u32 p, %r1032, 0;
    vote.ballot.sync.b32 %r1032, p, 0xffffffff;
    @!p not.b32 %r1032, %r1032;
}

	// end inline asm
	and.b32  	%r1056, %r1032, %r1029;
	mov.b32 	%r1037, 4;
	// begin inline asm
	{
    .reg .pred p;
    and.b32 %r1035, %r1051, %r1037;    setp.ne.u32 p, %r1035, 0;
    vote.ballot.sync.b32 %r1035, p, 0xffffffff;
    @!p not.b32 %r1035, %r1035;
}

	// end inline asm
	and.b32  	%r1057, %r1035, %r1056;
	mov.b32 	%r1040, 8;
	// begin inline asm
	{
    .reg .pred p;
    and.b32 %r1038, %r1051, %r1040;    setp.ne.u32 p, %r1038, 0;
    vote.ballot.sync.b32 %r1038, p, 0xffffffff;
    @!p not.b32 %r1038, %r1038;
}

	// end inline asm
	and.b32  	%r1058, %r1038, %r1057;
	mov.b32 	%r1043, 16;
	// begin inline asm
	{
    .reg .pred p;
    and.b32 %r1041, %r1051, %r1043;    setp.ne.u32 p, %r1041, 0;
    vote.ballot.sync.b32 %r1041, p, 0xffffffff;
    @!p not.b32 %r1041, %r1041;
}

	// end inline asm
	and.b32  	%r1059, %r1041, %r1058;
	mov.b32 	%r1046, 32;
	// begin inline asm
	{
    .reg .pred p;
    and.b32 %r1044, %r1051, %r1046;    setp.ne.u32 p, %r1044, 0;
    vote.ballot.sync.b32 %r1044, p, 0xffffffff;
    @!p not.b32 %r1044, %r1044;
}

	// end inline asm
	and.b32  	%r1060, %r1044, %r1059;
	mov.b32 	%r1049, 64;
	// begin inline asm
	{
    .reg .pred p;
    and.b32 %r1047, %r1051, %r1049;    setp.ne.u32 p, %r1047, 0;
    vote.ballot.sync.b32 %r1047, p, 0xffffffff;
    @!p not.b32 %r1047, %r1047;
}

	// end inline asm
	and.b32  	%r1061, %r1047, %r1060;
	mov.b32 	%r1052, 128;
	// begin inline asm
	{
    .reg .pred p;
    and.b32 %r1050, %r1051, %r1052;    setp.ne.u32 p, %r1050, 0;
    vote.ballot.sync.b32 %r1050, p, 0xffffffff;
    @!p not.b32 %r1050, %r1050;
}

	// end inline asm
	and.b32  	%r1062, %r1050, %r1061;
	clz.b32 	%r1063, %r1062;
	sub.s32 	%r227, 31, %r1063;
	and.b32  	%r1064, %r646, %r1062;
	popc.b32 	%r228, %r1064;
	setp.ne.s32 	%p92, %r295, %r227;
	mov.b32 	%r1793, 0;
	@%p92 bra 	$L__BB23_137;
	shl.b32 	%r1065, %r1051, 2;
	add.s32 	%r1066, %r164, %r1065;
	atom.shared.add.u32 	%r1793, [%r1066], %r228;
$L__BB23_137:
	shfl.sync.idx.b32	%r1092|%p93, %r1793, %r227, 31, -1;
	add.s32 	%r231, %r228, %r1092;
	shr.u32 	%r1093, %r1775, %r293;
	and.b32  	%r1089, %r1093, %r82;
	mov.b32 	%r1069, 1;
	// begin inline asm
	{
    .reg .pred p;
    and.b32 %r1067, %r1089, %r1069;    setp.ne.u32 p, %r1067, 0;
    vote.ballot.sync.b32 %r1067, p, 0xffffffff;
    @!p not.b32 %r1067, %r1067;
}

	// end inline asm
	mov.b32 	%r1072, 2;
	// begin inline asm
	{
    .reg .pred p;
    and.b32 %r1070, %r1089, %r1072;    setp.ne.u32 p, %r1070, 0;
    vote.ballot.sync.b32 %r1070, p, 0xffffffff;
    @!p not.b32 %r1070, %r1070;
}

	// end inline asm
	and.b32  	%r1094, %r1070, %r1067;
	mov.b32 	%r1075, 4;
	// begin inline asm
	{
    .reg .pred p;
    and.b32 %r1073, %r1089, %r1075;    setp.ne.u32 p, %r1073, 0;
    vote.ballot.sync.b32 %r1073, p, 0xffffffff;
    @!p not.b32 %r1073, %r1073;
}

	// end inline asm
	and.b32  	%r1095, %r1073, %r1094;
	mov.b32 	%r1078, 8;
	// begin inline asm
	{
    .reg .pred p;
    and.b32 %r1076, %r1089, %r1078;    setp.ne.u32 p, %r1076, 0;
    vote.ballot.sync.b32 %r1076, p, 0xffffffff;
    @!p not.b32 %r1076, %r1076;
}

	// end inline asm
	and.b32  	%r1096, %r1076, %r1095;
	mov.b32 	%r1081, 16;
	// begin inline asm
	{
    .reg .pred p;
    and.b32 %r1079, %r1089, %r1081;    setp.ne.u32 p, %r1079, 0;
    vote.ballot.sync.b32 %r1079, p, 0xffffffff;
    @!p not.b32 %r1079, %r1079;
}

	// end inline asm
	and.b32  	%r1097, %r1079, %r1096;
	mov.b32 	%r1084, 32;
	// begin inline asm
	{
    .reg .pred p;
    and.b32 %r1082, %r1089, %r1084;    setp.ne.u32 p, %r1082, 0;
    vote.ballot.sync.b32 %r1082, p, 0xffffffff;
    @!p not.b32 %r1082, %r1082;
}

	// end inline asm
	and.b32  	%r1098, %r1082, %r1097;
	mov.b32 	%r1087, 64;
	// begin inline asm
	{
    .reg .pred p;
    and.b32 %r1085, %r1089, %r1087;    setp.ne.u32 p, %r1085, 0;
    vote.ballot.sync.b32 %r1085, p, 0xffffffff;
    @!p not.b32 %r1085, %r1085;
}

	// end inline asm
	and.b32  	%r1099, %r1085, %r1098;
	mov.b32 	%r1090, 128;
	// begin inline asm
	{
    .reg .pred p;
    and.b32 %r1088, %r1089, %r1090;    setp.ne.u32 p, %r1088, 0;
    vote.ballot.sync.b32 %r1088, p, 0xffffffff;
    @!p not.b32 %r1088, %r1088;
}

	// end inline asm
	and.b32  	%r1100, %r1088, %r1099;
	clz.b32 	%r1101, %r1100;
	sub.s32 	%r233, 31, %r1101;
	and.b32  	%r1102, %r646, %r1100;
	popc.b32 	%r234, %r1102;
	setp.ne.s32 	%p94, %r295, %r233;
	mov.b32 	%r1794, 0;
	@%p94 bra 	$L__BB23_139;
	shl.b32 	%r1103, %r1089, 2;
	add.s32 	%r1104, %r164, %r1103;
	atom.shared.add.u32 	%r1794, [%r1104], %r234;
$L__BB23_139:
	shfl.sync.idx.b32	%r1130|%p95, %r1794, %r233, 31, -1;
	add.s32 	%r237, %r234, %r1130;
	shr.u32 	%r1131, %r1776, %r293;
	and.b32  	%r1127, %r1131, %r82;
	mov.b32 	%r1107, 1;
	// begin inline asm
	{
    .reg .pred p;
    and.b32 %r1105, %r1127, %r1107;    setp.ne.u32 p, %r1105, 0;
    vote.ballot.sync.b32 %r1105, p, 0xffffffff;
    @!p not.b32 %r1105, %r1105;
}

	// end inline asm
	mov.b32 	%r1110, 2;
	// begin inline asm
	{
    .reg .pred p;
    and.b32 %r1108, %r1127, %r1110;    setp.ne.u32 p, %r1108, 0;
    vote.ballot.sync.b32 %r1108, p, 0xffffffff;
    @!p not.b32 %r1108, %r1108;
}

	// end inline asm
	and.b32  	%r1132, %r1108, %r1105;
	mov.b32 	%r1113, 4;
	// begin inline asm
	{
    .reg .pred p;
    and.b32 %r1111, %r1127, %r1113;    setp.ne.u32 p, %r1111, 0;
    vote.ballot.sync.b32 %r1111, p, 0xffffffff;
    @!p not.b32 %r1111, %r1111;
}

	// end inline asm
	and.b32  	%r1133, %r1111, %r1132;
	mov.b32 	%r1116, 8;
	// begin inline asm
	{
    .reg .pred p;
    and.b32 %r1114, %r1127, %r1116;    setp.ne.u32 p, %r1114, 0;
    vote.ballot.sync.b32 %r1114, p, 0xffffffff;
    @!p not.b32 %r1114, %r1114;
}

	// end inline asm
	and.b32  	%r1134, %r1114, %r1133;
	mov.b32 	%r1119, 16;
	// begin inline asm
	{
    .reg .pred p;
    and.b32 %r1117, %r1127, %r1119;    setp.ne.u32 p, %r1117, 0;
    vote.ballot.sync.b32 %r1117, p, 0xffffffff;
    @!p not.b32 %r1117, %r1117;
}

	// end inline asm
	and.b32  	%r1135, %r1117, %r1134;
	mov.b32 	%r1122, 32;
	// begin inline asm
	{
    .reg .pred p;
    and.b32 %r1120, %r1127, %r1122;    setp.ne.u32 p, %r1120, 0;
    vote.ballot.sync.b32 %r1120, p, 0xffffffff;
    @!p not.b32 %r1120, %r1120;
}

	// end inline asm
	and.b32  	%r1136, %r1120, %r1135;
	mov.b32 	%r1125, 64;
	// begin inline asm
	{
    .reg .pred p;
    and.b32 %r1123, %r1127, %r1125;    setp.ne.u32 p, %r1123, 0;
    vote.ballot.sync.b32 %r1123, p, 0xffffffff;
    @!p not.b32 %r1123, %r1123;
}

	// end inline asm
	and.b32  	%r1137, %r1123, %r1136;
	mov.b32 	%r1128, 128;
	// begin inline asm
	{
    .reg .pred p;
    and.b32 %r1126, %r1127, %r1128;    setp.ne.u32 p, %r1126, 0;
    vote.ballot.sync.b32 %r1126, p, 0xffffffff;
    @!p not.b32 %r1126, %r1126;
}

	// end inline asm
	and.b32  	%r1138, %r1126, %r1137;
	clz.b32 	%r1139, %r1138;
	sub.s32 	%r239, 31, %r1139;
	and.b32  	%r1140, %r646, %r1138;
	popc.b32 	%r240, %r1140;
	setp.ne.s32 	%p96, %r295, %r239;
	mov.b32 	%r1795, 0;
	@%p96 bra 	$L__BB23_141;
	shl.b32 	%r1141, %r1127, 2;
	add.s32 	%r1142, %r164, %r1141;
	atom.shared.add.u32 	%r1795, [%r1142], %r240;
$L__BB23_141:
	shfl.sync.idx.b32	%r1168|%p97, %r1795, %r239, 31, -1;
	add.s32 	%r243, %r240, %r1168;
	shr.u32 	%r1169, %r1777, %r293;
	and.b32  	%r1165, %r1169, %r82;
	mov.b32 	%r1145, 1;
	// begin inline asm
	{
    .reg .pred p;
    and.b32 %r1143, %r1165, %r1145;    setp.ne.u32 p, %r1143, 0;
    vote.ballot.sync.b32 %r1143, p, 0xffffffff;
    @!p not.b32 %r1143, %r1143;
}

	// end inline asm
	mov.b32 	%r1148, 2;
	// begin inline asm
	{
    .reg .pred p;
    and.b32 %r1146, %r1165, %r1148;    setp.ne.u32 p, %r1146, 0;
    vote.ballot.sync.b32 %r1146, p, 0xffffffff;
    @!p not.b32 %r1146, %r1146;
}

	// end inline asm
	and.b32  	%r1170, %r1146, %r1143;
	mov.b32 	%r1151, 4;
	// begin inline asm
	{
    .reg .pred p;
    and.b32 %r1149, %r1165, %r1151;    setp.ne.u32 p, %r1149, 0;
    vote.ballot.sync.b32 %r1149, p, 0xffffffff;
    @!p not.b32 %r1149, %r1149;
}

	// end inline asm
	and.b32  	%r1171, %r1149, %r1170;
	mov.b32 	%r1154, 8;
	// begin inline asm
	{
    .reg .pred p;
    and.b32 %r1152, %r1165, %r1154;    setp.ne.u32 p, %r1152, 0;
    vote.ballot.sync.b32 %r1152, p, 0xffffffff;
    @!p not.b32 %r1152, %r1152;
}

	// end inline asm
	and.b32  	%r1172, %r1152, %r1171;
	mov.b32 	%r1157, 16;
	// begin inline asm
	{
    .reg .pred p;
    and.b32 %r1155, %r1165, %r1157;    setp.ne.u32 p, %r1155, 0;
    vote.ballot.sync.b32 %r1155, p, 0xffffffff;
    @!p not.b32 %r1155, %r1155;
}

	// end inline asm
	and.b32  	%r1173, %r1155, %r1172;
	mov.b32 	%r1160, 32;
	// begin inline asm
	{
    .reg .pred p;
    and.b32 %r1158, %r1165, %r1160;    setp.ne.u32 p, %r1158, 0;
    vote.ballot.sync.b32 %r1158, p, 0xffffffff;
    @!p not.b32 %r1158, %r1158;
}

	// end inline asm
	and.b32  	%r1174, %r1158, %r1173;
	mov.b32 	%r1163, 64;
	// begin inline asm
	{
    .reg .pred p;
    and.b32 %r1161, %r1165, %r1163;    setp.ne.u32 p, %r1161, 0;
    vote.ballot.sync.b32 %r1161, p, 0xffffffff;
    @!p not.b32 %r1161, %r1161;
}

	// end inline asm
	and.b32  	%r1175, %r1161, %r1174;
	mov.b32 	%r1166, 128;
	// begin inline asm
	{
    .reg .pred p;
    and.b32 %r1164, %r1165, %r1166;    setp.ne.u32 p, %r1164, 0;
    vote.ballot.sync.b32 %r1164, p, 0xffffffff;
    @!p not.b32 %r1164, %r1164;
}

	// end inline asm
	and.b32  	%r1176, %r1164, %r1175;
	clz.b32 	%r1177, %r1176;
	sub.s32 	%r245, 31, %r1177;
	and.b32  	%r1178, %r646, %r1176;
	popc.b32 	%r246, %r1178;
	setp.ne.s32 	%p98, %r295, %r245;
	mov.b32 	%r1796, 0;
	@%p98 bra 	$L__BB23_143;
	shl.b32 	%r1179, %r1165, 2;
	add.s32 	%r1180, %r164, %r1179;
	atom.shared.add.u32 	%r1796, [%r1180], %r246;
$L__BB23_143:
	shfl.sync.idx.b32	%r1206|%p99, %r1796, %r245, 31, -1;
	add.s32 	%r249, %r246, %r1206;
	shr.u32 	%r1207, %r1778, %r293;
	and.b32  	%r1203, %r1207, %r82;
	mov.b32 	%r1183, 1;
	// begin inline asm
	{
    .reg .pred p;
    and.b32 %r1181, %r1203, %r1183;    setp.ne.u32 p, %r1181, 0;
    vote.ballot.sync.b32 %r1181, p, 0xffffffff;
    @!p not.b32 %r1181, %r1181;
}

	// end inline asm
	mov.b32 	%r1186, 2;
	// begin inline asm
	{
    .reg .pred p;
    and.b32 %r1184, %r1203, %r1186;    setp.ne.u32 p, %r1184, 0;
    vote.ballot.sync.b32 %r1184, p, 0xffffffff;
    @!p not.b32 %r1184, %r1184;
}

	// end inline asm
	and.b32  	%r1208, %r1184, %r1181;
	mov.b32 	%r1189, 4;
	// begin inline asm
	{
    .reg .pred p;
    and.b32 %r1187, %r1203, %r1189;    setp.ne.u32 p, %r1187, 0;
    vote.ballot.sync.b32 %r1187, p, 0xffffffff;
    @!p not.b32 %r1187, %r1187;
}

	// end inline asm
	and.b32  	%r1209, %r1187, %r1208;
	mov.b32 	%r1192, 8;
	// begin inline asm
	{
    .reg .pred p;
    and.b32 %r1190, %r1203, %r1192;    setp.ne.u32 p, %r1190, 0;
    vote.ballot.sync.b32 %r1190, p, 0xffffffff;
    @!p not.b32 %r1190, %r1190;
}

	// end inline asm
	and.b32  	%r1210, %r1190, %r1209;
	mov.b32 	%r1195, 16;
	// begin inline asm
	{
    .reg .pred p;
    and.b32 %r1193, %r1203, %r1195;    setp.ne.u32 p, %r1193, 0;
    vote.ballot.sync.b32 %r1193, p, 0xffffffff;
    @!p not.b32 %r1193, %r1193;
}

	// end inline asm
	and.b32  	%r1211, %r1193, %r1210;
	mov.b32 	%r1198, 32;
	// begin inline asm
	{
    .reg .pred p;
    and.b32 %r1196, %r1203, %r1198;    setp.ne.u32 p, %r1196, 0;
    vote.ballot.sync.b32 %r1196, p, 0xffffffff;
    @!p not.b32 %r1196, %r1196;
}

	// end inline asm
	and.b32  	%r1212, %r1196, %r1211;
	mov.b32 	%r1201, 64;
	// begin inline asm
	{
    .reg .pred p;
    and.b32 %r1199, %r1203, %r1201;    setp.ne.u32 p, %r1199, 0;
    vote.ballot.sync.b32 %r1199, p, 0xffffffff;
    @!p not.b32 %r1199, %r1199;
}

	// end inline asm
	and.b32  	%r1213, %r1199, %r1212;
	mov.b32 	%r1204, 128;
	// begin inline asm
	{
    .reg .pred p;
    and.b32 %r1202, %r1203, %r1204;    setp.ne.u32 p, %r1202, 0;
    vote.ballot.sync.b32 %r1202, p, 0xffffffff;
    @!p not.b32 %r1202, %r1202;
}

	// end inline asm
	and.b32  	%r1214, %r1202, %r1213;
	clz.b32 	%r1215, %r1214;
	sub.s32 	%r251, 31, %r1215;
	and.b32  	%r1216, %r646, %r1214;
	popc.b32 	%r252, %r1216;
	setp.ne.s32 	%p100, %r295, %r251;
	mov.b32 	%r1797, 0;
	@%p100 bra 	$L__BB23_145;
	shl.b32 	%r1217, %r1203, 2;
	add.s32 	%r1218, %r164, %r1217;
	atom.shared.add.u32 	%r1797, [%r1218], %r252;
$L__BB23_145:
	shfl.sync.idx.b32	%r1244|%p101, %r1797, %r251, 31, -1;
	add.s32 	%r255, %r252, %r1244;
	shr.u32 	%r1245, %r1779, %r293;
	and.b32  	%r1241, %r1245, %r82;
	mov.b32 	%r1221, 1;
	// begin inline asm
	{
    .reg .pred p;
    and.b32 %r1219, %r1241, %r1221;    setp.ne.u32 p, %r1219, 0;
    vote.ballot.sync.b32 %r1219, p, 0xffffffff;
    @!p not.b32 %r1219, %r1219;
}

	// end inline asm
	mov.b32 	%r1224, 2;
	// begin inline asm
	{
    .reg .pred p;
    and.b32 %r1222, %r1241, %r1224;    setp.ne.u32 p, %r1222, 0;
    vote.ballot.sync.b32 %r1222, p, 0xffffffff;
    @!p not.b32 %r1222, %r1222;
}

	// end inline asm
	and.b32  	%r1246, %r1222, %r1219;
	mov.b32 	%r1227, 4;
	// begin inline asm
	{
    .reg .pred p;
    and.b32 %r1225, %r1241, %r1227;    setp.ne.u32 p, %r1225, 0;
    vote.ballot.sync.b32 %r1225, p, 0xffffffff;
    @!p not.b32 %r1225, %r1225;
}

	// end inline asm
	and.b32  	%r1247, %r1225, %r1246;
	mov.b32 	%r1230, 8;
	// begin inline asm
	{
    .reg .pred p;
    and.b32 %r1228, %r1241, %r1230;    setp.ne.u32 p, %r1228, 0;
    vote.ballot.sync.b32 %r1228, p, 0xffffffff;
    @!p not.b32 %r1228, %r1228;
}

	// end inline asm
	and.b32  	%r1248, %r1228, %r1247;
	mov.b32 	%r1233, 16;
	// begin inline asm
	{
    .reg .pred p;
    and.b32 %r1231, %r1241, %r1233;    setp.ne.u32 p, %r1231, 0;
    vote.ballot.sync.b32 %r1231, p, 0xffffffff;
    @!p not.b32 %r1231, %r1231;
}

	// end inline asm
	and.b32  	%r1249, %r1231, %r1248;
	mov.b32 	%r1236, 32;
	// begin inline asm
	{
    .reg .pred p;
    and.b32 %r1234, %r1241, %r1236;    setp.ne.u32 p, %r1234, 0;
    vote.ballot.sync.b32 %r1234, p, 0xffffffff;
    @!p not.b32 %r1234, %r1234;
}

	// end inline asm
	and.b32  	%r1250, %r1234, %r1249;
	mov.b32 	%r1239, 64;
	// begin inline asm
	{
    .reg .pred p;
    and.b32 %r1237, %r1241, %r1239;    setp.ne.u32 p, %r1237, 0;
    vote.ballot.sync.b32 %r1237, p, 0xffffffff;
    @!p not.b32 %r1237, %r1237;
}

	// end inline asm
	and.b32  	%r1251, %r1237, %r1250;
	mov.b32 	%r1242, 128;
	// begin inline asm
	{
    .reg .pred p;
    and.b32 %r1240, %r1241, %r1242;    setp.ne.u32 p, %r1240, 0;
    vote.ballot.sync.b32 %r1240, p, 0xffffffff;
    @!p not.b32 %r1240, %r1240;
}

	// end inline asm
	and.b32  	%r1252, %r1240, %r1251;
	clz.b32 	%r1253, %r1252;
	sub.s32 	%r257, 31, %r1253;
	and.b32  	%r1254, %r646, %r1252;
	popc.b32 	%r258, %r1254;
	setp.ne.s32 	%p102, %r295, %r257;
	mov.b32 	%r1798, 0;
	@%p102 bra 	$L__BB23_147;
	shl.b32 	%r1259, %r1241, 2;
	add.s32 	%r1260, %r164, %r1259;
	atom.shared.add.u32 	%r1798, [%r1260], %r258;
$L__BB23_147:
	shfl.sync.idx.b32	%r1286|%p103, %r1798, %r257, 31, -1;
	add.s32 	%r261, %r258, %r1286;
	shr.u32 	%r1287, %r1780, %r293;
	and.b32  	%r1283, %r1287, %r82;
	mov.b32 	%r1263, 1;
	// begin inline asm
	{
    .reg .pred p;
    and.b32 %r1261, %r1283, %r1263;    setp.ne.u32 p, %r1261, 0;
    vote.ballot.sync.b32 %r1261, p, 0xffffffff;
    @!p not.b32 %r1261, %r1261;
}

	// end inline asm
	mov.b32 	%r1266, 2;
	// begin inline asm
	{
    .reg .pred p;
    and.b32 %r1264, %r1283, %r1266;    setp.ne.u32 p, %r1264, 0;
    vote.ballot.sync.b32 %r1264, p, 0xffffffff;
    @!p not.b32 %r1264, %r1264;
}

	// end inline asm
	and.b32  	%r1288, %r1264, %r1261;
	mov.b32 	%r1269, 4;
	// begin inline asm
	{
    .reg .pred p;
    and.b32 %r1267, %r1283, %r1269;    setp.ne.u32 p, %r1267, 0;
    vote.ballot.sync.b32 %r1267, p, 0xffffffff;
    @!p not.b32 %r1267, %r1267;
}

	// end inline asm
	and.b32  	%r1289, %r1267, %r1288;
	mov.b32 	%r1272, 8;
	// begin inline asm
	{
    .reg .pred p;
    and.b32 %r1270, %r1283, %r1272;    setp.ne.u32 p, %r1270, 0;
    vote.ballot.sync.b32 %r1270, p, 0xffffffff;
    @!p not.b32 %r1270, %r1270;
}

	// end inline asm
	and.b32  	%r1290, %r1270, %r1289;
	mov.b32 	%r1275, 16;
	// begin inline asm
	{
    .reg .pred p;
    and.b32 %r1273, %r1283, %r1275;    setp.ne.u32 p, %r1273, 0;
    vote.ballot.sync.b32 %r1273, p, 0xffffffff;
    @!p not.b32 %r1273, %r1273;
}

	// end inline asm
	and.b32  	%r1291, %r1273, %r1290;
	mov.b32 	%r1278, 32;
	// begin inline asm
	{
    .reg .pred p;
    and.b32 %r1276, %r1283, %r1278;    setp.ne.u32 p, %r1276, 0;
    vote.ballot.sync.b32 %r1276, p, 0xffffffff;
    @!p not.b32 %r1276, %r1276;
}

	// end inline asm
	and.b32  	%r1292, %r1276, %r1291;
	mov.b32 	%r1281, 64;
	// begin inline asm
	{
    .reg .pred p;
    and.b32 %r1279, %r1283, %r1281;    setp.ne.u32 p, %r1279, 0;
    vote.ballot.sync.b32 %r1279, p, 0xffffffff;
    @!p not.b32 %r1279, %r1279;
}

	// end inline asm
	and.b32  	%r1293, %r1279, %r1292;
	mov.b32 	%r1284, 128;
	// begin inline asm
	{
    .reg .pred p;
    and.b32 %r1282, %r1283, %r1284;    setp.ne.u32 p, %r1282, 0;
    vote.ballot.sync.b32 %r1282, p, 0xffffffff;
    @!p not.b32 %r1282, %r1282;
}

	// end inline asm
	and.b32  	%r1294, %r1282, %r1293;
	clz.b32 	%r1295, %r1294;
	sub.s32 	%r263, 31, %r1295;
	and.b32  	%r1296, %r646, %r1294;
	popc.b32 	%r264, %r1296;
	setp.ne.s32 	%p104, %r295, %r263;
	mov.b32 	%r1799, 0;
	@%p104 bra 	$L__BB23_149;
	shl.b32 	%r1301, %r1283, 2;
	add.s32 	%r1302, %r164, %r1301;
	atom.shared.add.u32 	%r1799, [%r1302], %r264;
$L__BB23_149:
	shfl.sync.idx.b32	%r1328|%p105, %r1799, %r263, 31, -1;
	add.s32 	%r267, %r264, %r1328;
	shr.u32 	%r1329, %r1781, %r293;
	and.b32  	%r1325, %r1329, %r82;
	mov.b32 	%r1305, 1;
	// begin inline asm
	{
    .reg .pred p;
    and.b32 %r1303, %r1325, %r1305;    setp.ne.u32 p, %r1303, 0;
    vote.ballot.sync.b32 %r1303, p, 0xffffffff;
    @!p not.b32 %r1303, %r1303;
}

	// end inline asm
	mov.b32 	%r1308, 2;
	// begin inline asm
	{
    .reg .pred p;
    and.b32 %r1306, %r1325, %r1308;    setp.ne.u32 p, %r1306, 0;
    vote.ballot.sync.b32 %r1306, p, 0xffffffff;
    @!p not.b32 %r1306, %r1306;
}

	// end inline asm
	and.b32  	%r1330, %r1306, %r1303;
	mov.b32 	%r1311, 4;
	// begin inline asm
	{
    .reg .pred p;
    and.b32 %r1309, %r1325, %r1311;    setp.ne.u32 p, %r1309, 0;
    vote.ballot.sync.b32 %r1309, p, 0xffffffff;
    @!p not.b32 %r1309, %r1309;
}

	// end inline asm
	and.b32  	%r1331, %r1309, %r1330;
	mov.b32 	%r1314, 8;
	// begin inline asm
	{
    .reg .pred p;
    and.b32 %r1312, %r1325, %r1314;    setp.ne.u32 p, %r1312, 0;
    vote.ballot.sync.b32 %r1312, p, 0xffffffff;
    @!p not.b32 %r1312, %r1312;
}

	// end inline asm
	and.b32  	%r1332, %r1312, %r1331;
	mov.b32 	%r1317, 16;
	// begin inline asm
	{
    .reg .pred p;
    and.b32 %r1315, %r1325, %r1317;    setp.ne.u32 p, %r1315, 0;
    vote.ballot.sync.b32 %r1315, p, 0xffffffff;
    @!p not.b32 %r1315, %r1315;
}

	// end inline asm
	and.b32  	%r1333, %r1315, %r1332;
	mov.b32 	%r1320, 32;
	// begin inline asm
	{
    .reg .pred p;
    and.b32 %r1318, %r1325, %r1320;    setp.ne.u32 p, %r1318, 0;
    vote.ballot.sync.b32 %r1318, p, 0xffffffff;
    @!p not.b32 %r1318, %r1318;
}

	// end inline asm
	and.b32  	%r1334, %r1318, %r1333;
	mov.b32 	%r1323, 64;
	// begin inline asm
	{
    .reg .pred p;
    and.b32 %r1321, %r1325, %r1323;    setp.ne.u32 p, %r1321, 0;
    vote.ballot.sync.b32 %r1321, p, 0xffffffff;
    @!p not.b32 %r1321, %r1321;
}

	// end inline asm
	and.b32  	%r1335, %r1321, %r1334;
	mov.b32 	%r1326, 128;
	// begin inline asm
	{
    .reg .pred p;
    and.b32 %r1324, %r1325, %r1326;    setp.ne.u32 p, %r1324, 0;
    vote.ballot.sync.b32 %r1324, p, 0xffffffff;
    @!p not.b32 %r1324, %r1324;
}

	// end inline asm
	and.b32  	%r1336, %r1324, %r1335;
	clz.b32 	%r1337, %r1336;
	sub.s32 	%r269, 31, %r1337;
	and.b32  	%r1338, %r646, %r1336;
	popc.b32 	%r270, %r1338;
	setp.ne.s32 	%p106, %r295, %r269;
	mov.b32 	%r1800, 0;
	@%p106 bra 	$L__BB23_151;
	shl.b32 	%r1339, %r1, 5;
	and.b32  	%r1340, %r1339, 31744;
	add.s32 	%r1342, %r551, %r1340;
	shl.b32 	%r1343, %r1325, 2;
	add.s32 	%r1344, %r1342, %r1343;
	atom.shared.add.u32 	%r1800, [%r1344], %r270;
$L__BB23_151:
	shfl.sync.idx.b32	%r1370|%p107, %r1800, %r269, 31, -1;
	add.s32 	%r273, %r270, %r1370;
	shr.u32 	%r1371, %r1782, %r293;
	and.b32  	%r1367, %r1371, %r82;
	mov.b32 	%r1347, 1;
	// begin inline asm
	{
    .reg .pred p;
    and.b32 %r1345, %r1367, %r1347;    setp.ne.u32 p, %r1345, 0;
    vote.ballot.sync.b32 %r1345, p, 0xffffffff;
    @!p not.b32 %r1345, %r1345;
}

	// end inline asm
	mov.b32 	%r1350, 2;
	// begin inline asm
	{
    .reg .pred p;
    and.b32 %r1348, %r1367, %r1350;    setp.ne.u32 p, %r1348, 0;
    vote.ballot.sync.b32 %r1348, p, 0xffffffff;
    @!p not.b32 %r1348, %r1348;
}

	// end inline asm
	and.b32  	%r1372, %r1348, %r1345;
	mov.b32 	%r1353, 4;
	// begin inline asm
	{
    .reg .pred p;
    and.b32 %r1351, %r1367, %r1353;    setp.ne.u32 p, %r1351, 0;
    vote.ballot.sync.b32 %r1351, p, 0xffffffff;
    @!p not.b32 %r1351, %r1351;
}

	// end inline asm
	and.b32  	%r1373, %r1351, %r1372;
	mov.b32 	%r1356, 8;
	// begin inline asm
	{
    .reg .pred p;
    and.b32 %r1354, %r1367, %r1356;    setp.ne.u32 p, %r1354, 0;
    vote.ballot.sync.b32 %r1354, p, 0xffffffff;
    @!p not.b32 %r1354, %r1354;
}

	// end inline asm
	and.b32  	%r1374, %r1354, %r1373;
	mov.b32 	%r1359, 16;
	// begin inline asm
	{
    .reg .pred p;
    and.b32 %r1357, %r1367, %r1359;    setp.ne.u32 p, %r1357, 0;
    vote.ballot.sync.b32 %r1357, p, 0xffffffff;
    @!p not.b32 %r1357, %r1357;
}

	// end inline asm
	and.b32  	%r1375, %r1357, %r1374;
	mov.b32 	%r1362, 32;
	// begin inline asm
	{
    .reg .pred p;
    and.b32 %r1360, %r1367, %r1362;    setp.ne.u32 p, %r1360, 0;
    vote.ballot.sync.b32 %r1360, p, 0xffffffff;
    @!p not.b32 %r1360, %r1360;
}

	// end inline asm
	and.b32  	%r1376, %r1360, %r1375;
	mov.b32 	%r1365, 64;
	// begin inline asm
	{
    .reg .pred p;
    and.b32 %r1363, %r1367, %r1365;    setp.ne.u32 p, %r1363, 0;
    vote.ballot.sync.b32 %r1363, p, 0xffffffff;
    @!p not.b32 %r1363, %r1363;
}

	// end inline asm
	and.b32  	%r1377, %r1363, %r1376;
	mov.b32 	%r1368, 128;
	// begin inline asm
	{
    .reg .pred p;
    and.b32 %r1366, %r1367, %r1368;    setp.ne.u32 p, %r1366, 0;
    vote.ballot.sync.b32 %r1366, p, 0xffffffff;
    @!p not.b32 %r1366, %r1366;
}

	// end inline asm
	and.b32  	%r1378, %r1366, %r1377;
	clz.b32 	%r1379, %r1378;
	sub.s32 	%r275, 31, %r1379;
	and.b32  	%r1380, %r646, %r1378;
	popc.b32 	%r276, %r1380;
	setp.ne.s32 	%p108, %r295, %r275;
	mov.b32 	%r1801, 0;
	@%p108 bra 	$L__BB23_153;
	shl.b32 	%r1385, %r1367, 2;
	add.s32 	%r1386, %r164, %r1385;
	atom.shared.add.u32 	%r1801, [%r1386], %r276;
$L__BB23_153:
	setp.gt.u32 	%p109, %r1, 255;
	shfl.sync.idx.b32	%r1387|%p110, %r1801, %r275, 31, -1;
	add.s32 	%r1388, %r276, %r1387;
	bar.sync 	0;
	shl.b32 	%r1389, %r171, 2;
	add.s32 	%r1391, %r551, %r1389;
	st.shared.u32 	[%r1391+-4], %r1764;
	shl.b32 	%r1392, %r177, 2;
	add.s32 	%r1393, %r551, %r1392;
	st.shared.u32 	[%r1393+-4], %r1765;
	shl.b32 	%r1394, %r183, 2;
	add.s32 	%r1395, %r551, %r1394;
	st.shared.u32 	[%r1395+-4], %r1766;
	shl.b32 	%r1396, %r189, 2;
	add.s32 	%r1397, %r551, %r1396;
	st.shared.u32 	[%r1397+-4], %r1767;
	shl.b32 	%r1398, %r195, 2;
	add.s32 	%r1399, %r551, %r1398;
	st.shared.u32 	[%r1399+-4], %r1768;
	shl.b32 	%r1400, %r201, 2;
	add.s32 	%r1401, %r551, %r1400;
	st.shared.u32 	[%r1401+-4], %r1769;
	shl.b32 	%r1402, %r207, 2;
	add.s32 	%r1403, %r551, %r1402;
	st.shared.u32 	[%r1403+-4], %r1770;
	shl.b32 	%r1404, %r213, 2;
	add.s32 	%r1405, %r551, %r1404;
	st.shared.u32 	[%r1405+-4], %r1771;
	shl.b32 	%r1406, %r219, 2;
	add.s32 	%r1407, %r551, %r1406;
	st.shared.u32 	[%r1407+-4], %r1772;
	shl.b32 	%r1408, %r225, 2;
	add.s32 	%r1409, %r551, %r1408;
	st.shared.u32 	[%r1409+-4], %r1773;
	shl.b32 	%r1410, %r231, 2;
	add.s32 	%r1411, %r551, %r1410;
	st.shared.u32 	[%r1411+-4], %r1774;
	shl.b32 	%r1412, %r237, 2;
	add.s32 	%r1413, %r551, %r1412;
	st.shared.u32 	[%r1413+-4], %r1775;
	shl.b32 	%r1414, %r243, 2;
	add.s32 	%r1415, %r551, %r1414;
	st.shared.u32 	[%r1415+-4], %r1776;
	shl.b32 	%r1416, %r249, 2;
	add.s32 	%r1417, %r551, %r1416;
	st.shared.u32 	[%r1417+-4], %r1777;
	shl.b32 	%r1418, %r255, 2;
	add.s32 	%r1419, %r551, %r1418;
	st.shared.u32 	[%r1419+-4], %r1778;
	shl.b32 	%r1420, %r261, 2;
	add.s32 	%r1421, %r551, %r1420;
	st.shared.u32 	[%r1421+-4], %r1779;
	shl.b32 	%r1422, %r267, 2;
	add.s32 	%r1423, %r551, %r1422;
	st.shared.u32 	[%r1423+-4], %r1780;
	shl.b32 	%r1424, %r273, 2;
	add.s32 	%r1425, %r551, %r1424;
	st.shared.u32 	[%r1425+-4], %r1781;
	shl.b32 	%r1426, %r1388, 2;
	add.s32 	%r1427, %r551, %r1426;
	st.shared.u32 	[%r1427+-4], %r1782;
	shl.b32 	%r1428, %r1, 3;
	add.s32 	%r1429, %r551, %r1428;
	add.s32 	%r279, %r1429, 29184;
	@%p109 bra 	$L__BB23_161;
	ld.param.u64 	%rd236, [_ZN3cub18CUB_300001_SM_10006detail10radix_sort29DeviceRadixSortOnesweepKernelINS1_5radix10policy_hubIiNS0_8NullTypeEyE10Policy1000ELNS0_9SortOrderE0EiS6_yiiNS1_21identity_decomposer_tEEEvPT5_SC_PT3_PKSD_PT1_PKSH_PT2_PKSL_T4_iiT6__param_3];
	cvta.to.global.u64 	%rd57, %rd236;
	shl.b64 	%rd58, %rd7, 3;
	add.s64 	%rd59, %rd57, %rd58;
	ld.global.u64 	%rd60, [%rd59];
	cvt.s64.s32 	%rd61, %r163;
	sub.s64 	%rd238, %rd60, %rd61;
	st.shared.u64 	[%r279], %rd238;
	setp.lt.s32 	%p111, %r3, 1;
	mov.u32 	%r1805, %r1759;
	@%p111 bra 	$L__BB23_160;
	mov.b32 	%r1803, -1;
	mov.u32 	%r1802, %r3;
	mov.u32 	%r1805, %r1759;
$L__BB23_156:
	ld.param.u64 	%rd229, [_ZN3cub18CUB_300001_SM_10006detail10radix_sort29DeviceRadixSortOnesweepKernelINS1_5radix10policy_hubIiNS0_8NullTypeEyE10Policy1000ELNS0_9SortOrderE0EiS6_yiiNS1_21identity_decomposer_tEEEvPT5_SC_PT3_PKSD_PT1_PKSH_PT2_PKSL_T4_iiT6__param_0];
	add.s32 	%r283, %r1802, -1;
	shl.b32 	%r1431, %r283, 8;
	add.s32 	%r1432, %r1431, %r1;
	cvta.to.global.u64 	%rd62, %rd229;
	mul.wide.s32 	%rd63, %r1432, 4;
	add.s64 	%rd16, %rd62, %rd63;
$L__BB23_157:
	membar.cta;
	ld.volatile.global.u32 	%r284, [%rd16];
	setp.eq.s32 	%p112, %r284, 0;
	@%p112 bra 	$L__BB23_157;
	and.b32  	%r1433, %r284, 1073741823;
	add.s32 	%r1805, %r1433, %r1805;
	setp.gt.s32 	%p113, %r284, -1;
	vote.sync.ballot.b32 	%r1803, %p113, %r1803;
	setp.gt.u32 	%p115, %r1802, 1;
	and.pred  	%p116, %p113, %p115;
	mov.u32 	%r1802, %r283;
	@%p116 bra 	$L__BB23_156;
	ld.shared.u64 	%rd238, [%r279];
$L__BB23_160:
	ld.param.u64 	%rd230, [_ZN3cub18CUB_300001_SM_10006detail10radix_sort29DeviceRadixSortOnesweepKernelINS1_5radix10policy_hubIiNS0_8NullTypeEyE10Policy1000ELNS0_9SortOrderE0EiS6_yiiNS1_21identity_decomposer_tEEEvPT5_SC_PT3_PKSD_PT1_PKSH_PT2_PKSL_T4_iiT6__param_0];
	or.b32  	%r1434, %r1805, -2147483648;
	cvta.to.global.u64 	%rd64, %rd230;
	shl.b32 	%r1435, %r3, 8;
	add.s32 	%r1436, %r1435, %r1;
	mul.wide.s32 	%rd65, %r1436, 4;
	add.s64 	%rd66, %rd64, %rd65;
	st.volatile.global.u32 	[%rd66], %r1434;
	sub.s32 	%r1437, %r1805, %r1759;
	cvt.s64.s32 	%rd67, %r1437;
	add.s64 	%rd68, %rd238, %rd67;
	st.shared.u64 	[%r279], %rd68;
$L__BB23_161:
	ld.param.u32 	%r1711, [_ZN3cub18CUB_300001_SM_10006detail10radix_sort29DeviceRadixSortOnesweepKernelINS1_5radix10policy_hubIiNS0_8NullTypeEyE10Policy1000ELNS0_9SortOrderE0EiS6_yiiNS1_21identity_decomposer_tEEEvPT5_SC_PT3_PKSD_PT1_PKSH_PT2_PKSL_T4_iiT6__param_8];
	ld.param.u64 	%rd233, [_ZN3cub18CUB_300001_SM_10006detail10radix_sort29DeviceRadixSortOnesweepKernelINS1_5radix10policy_hubIiNS0_8NullTypeEyE10Policy1000ELNS0_9SortOrderE0EiS6_yiiNS1_21identity_decomposer_tEEEvPT5_SC_PT3_PKSD_PT1_PKSH_PT2_PKSL_T4_iiT6__param_2];
	setp.gt.u32 	%p117, %r1, 255;
	mad.lo.s32 	%r288, %r3, 7296, 7296;
	setp.lt.s32 	%p118, %r288, %r1711;
	setp.eq.s64 	%p119, %rd233, 0;
	or.pred  	%p120, %p119, %p118;
	or.pred  	%p121, %p117, %p120;
	@%p121 bra 	$L__BB23_163;
	ld.param.u64 	%rd234, [_ZN3cub18CUB_300001_SM_10006detail10radix_sort29DeviceRadixSortOnesweepKernelINS1_5radix10policy_hubIiNS0_8NullTypeEyE10Policy1000ELNS0_9SortOrderE0EiS6_yiiNS1_21identity_decomposer_tEEEvPT5_SC_PT3_PKSD_PT1_PKSH_PT2_PKSL_T4_iiT6__param_2];
	ld.shared.u64 	%rd69, [%r279];
	cvt.s64.s32 	%rd70, %r1759;
	cvt.s64.s32 	%rd71, %r163;
	add.s64 	%rd72, %rd71, %rd70;
	add.s64 	%rd73, %rd72, %rd69;
	cvta.to.global.u64 	%rd74, %rd234;
	shl.b64 	%rd75, %rd7, 3;
	add.s64 	%rd76, %rd74, %rd75;
	st.global.u64 	[%rd76], %rd73;
$L__BB23_163:
	ld.param.u32 	%r1712, [_ZN3cub18CUB_300001_SM_10006detail10radix_sort29DeviceRadixSortOnesweepKernelINS1_5radix10policy_hubIiNS0_8NullTypeEyE10Policy1000ELNS0_9SortOrderE0EiS6_yiiNS1_21identity_decomposer_tEEEvPT5_SC_PT3_PKSD_PT1_PKSH_PT2_PKSL_T4_iiT6__param_8];
	shl.b32 	%r1438, %r1, 2;
	add.s32 	%r289, %r551, %r1438;
	setp.gt.s32 	%p122, %r288, %r1712;
	bar.sync 	0;
	@%p122 bra 	$L__BB23_165;
	ld.shared.u32 	%r1440, [%r289];
	shr.u32 	%r1441, %r1440, %r293;
	and.b32  	%r1442, %r1441, %r82;
	shl.b32 	%r1443, %r1442, 3;
	add.s32 	%r1445, %r551, 29184;
	add.s32 	%r1446, %r1445, %r1443;
	ld.shared.u64 	%rd77, [%r1446];
	add.s64 	%rd78, %rd77, %rd7;
	xor.b32  	%r1447, %r1440, -2147483648;
	shl.b64 	%rd79, %rd78, 2;
	add.s64 	%rd80, %rd1, %rd79;
	st.global.u32 	[%rd80], %r1447;
	bar.warp.sync 	-1;
	ld.shared.u32 	%r1448, [%r289+1536];
	shr.u32 	%r1449, %r1448, %r293;
	and.b32  	%r1450, %r1449, %r82;
	shl.b32 	%r1451, %r1450, 3;
	add.s32 	%r1452, %r1445, %r1451;
	ld.shared.u64 	%rd81, [%r1452];
	add.s64 	%rd82, %rd81, %rd7;
	xor.b32  	%r1453, %r1448, -2147483648;
	shl.b64 	%rd83, %rd82, 2;
	add.s64 	%rd84, %rd1, %rd83;
	st.global.u32 	[%rd84+1536], %r1453;
	bar.warp.sync 	-1;
	ld.shared.u32 	%r1454, [%r289+3072];
	shr.u32 	%r1455, %r1454, %r293;
	and.b32  	%r1456, %r1455, %r82;
	shl.b32 	%r1457, %r1456, 3;
	add.s32 	%r1458, %r1445, %r1457;
	ld.shared.u64 	%rd85, [%r1458];
	add.s64 	%rd86, %rd85, %rd7;
	xor.b32  	%r1459, %r1454, -2147483648;
	shl.b64 	%rd87, %rd86, 2;
	add.s64 	%rd88, %rd1, %rd87;
	st.global.u32 	[%rd88+3072], %r1459;
	bar.warp.sync 	-1;
	ld.shared.u32 	%r1460, [%r289+4608];
	shr.u32 	%r1461, %r1460, %r293;
	and.b32  	%r1462, %r1461, %r82;
	shl.b32 	%r1463, %r1462, 3;
	add.s32 	%r1464, %r1445, %r1463;
	ld.shared.u64 	%rd89, [%r1464];
	add.s64 	%rd90, %rd89, %rd7;
	xor.b32  	%r1465, %r1460, -2147483648;
	shl.b64 	%rd91, %rd90, 2;
	add.s64 	%rd92, %rd1, %rd91;
	st.global.u32 	[%rd92+4608], %r1465;
	bar.warp.sync 	-1;
	ld.shared.u32 	%r1466, [%r289+6144];
	shr.u32 	%r1467, %r1466, %r293;
	and.b32  	%r1468, %r1467, %r82;
	shl.b32 	%r1469, %r1468, 3;
	add.s32 	%r1470, %r1445, %r1469;
	ld.shared.u64 	%rd93, [%r1470];
	add.s64 	%rd94, %rd93, %rd7;
	xor.b32  	%r1471, %r1466, -2147483648;
	shl.b64 	%rd95, %rd94, 2;
	add.s64 	%rd96, %rd1, %rd95;
	st.global.u32 	[%rd96+6144], %r1471;
	bar.warp.sync 	-1;
	ld.shared.u32 	%r1472, [%r289+7680];
	shr.u32 	%r1473, %r1472, %r293;
	and.b32  	%r1474, %r1473, %r82;
	shl.b32 	%r1475, %r1474, 3;
	add.s32 	%r1476, %r1445, %r1475;
	ld.shared.u64 	%rd97, [%r1476];
	add.s64 	%rd98, %rd97, %rd7;
	xor.b32  	%r1477, %r1472, -2147483648;
	shl.b64 	%rd99, %rd98, 2;
	add.s64 	%rd100, %rd1, %rd99;
	st.global.u32 	[%rd100+7680], %r1477;
	bar.warp.sync 	-1;
	ld.shared.u32 	%r1478, [%r289+9216];
	shr.u32 	%r1479, %r1478, %r293;
	and.b32  	%r1480, %r1479, %r82;
	shl.b32 	%r1481, %r1480, 3;
	add.s32 	%r1482, %r1445, %r1481;
	ld.shared.u64 	%rd101, [%r1482];
	add.s64 	%rd102, %rd101, %rd7;
	xor.b32  	%r1483, %r1478, -2147483648;
	shl.b64 	%rd103, %rd102, 2;
	add.s64 	%rd104, %rd1, %rd103;
	st.global.u32 	[%rd104+9216], %r1483;
	bar.warp.sync 	-1;
	ld.shared.u32 	%r1484, [%r289+10752];
	shr.u32 	%r1485, %r1484, %r293;
	and.b32  	%r1486, %r1485, %r82;
	shl.b32 	%r1487, %r1486, 3;
	add.s32 	%r1488, %r1445, %r1487;
	ld.shared.u64 	%rd105, [%r1488];
	add.s64 	%rd106, %rd105, %rd7;
	xor.b32  	%r1489, %r1484, -2147483648;
	shl.b64 	%rd107, %rd106, 2;
	add.s64 	%rd108, %rd1, %rd107;
	st.global.u32 	[%rd108+10752], %r1489;
	bar.warp.sync 	-1;
	ld.shared.u32 	%r1490, [%r289+12288];
	shr.u32 	%r1491, %r1490, %r293;
	and.b32  	%r1492, %r1491, %r82;
	shl.b32 	%r1493, %r1492, 3;
	add.s32 	%r1494, %r1445, %r1493;
	ld.shared.u64 	%rd109, [%r1494];
	add.s64 	%rd110, %rd109, %rd7;
	xor.b32  	%r1495, %r1490, -2147483648;
	shl.b64 	%rd111, %rd110, 2;
	add.s64 	%rd112, %rd1, %rd111;
	st.global.u32 	[%rd112+12288], %r1495;
	bar.warp.sync 	-1;
	ld.shared.u32 	%r1496, [%r289+13824];
	shr.u32 	%r1497, %r1496, %r293;
	and.b32  	%r1498, %r1497, %r82;
	shl.b32 	%r1499, %r1498, 3;
	add.s32 	%r1500, %r1445, %r1499;
	ld.shared.u64 	%rd113, [%r1500];
	add.s64 	%rd114, %rd113, %rd7;
	xor.b32  	%r1501, %r1496, -2147483648;
	shl.b64 	%rd115, %rd114, 2;
	add.s64 	%rd116, %rd1, %rd115;
	st.global.u32 	[%rd116+13824], %r1501;
	bar.warp.sync 	-1;
	ld.shared.u32 	%r1502, [%r289+15360];
	shr.u32 	%r1503, %r1502, %r293;
	and.b32  	%r1504, %r1503, %r82;
	shl.b32 	%r1505, %r1504, 3;
	add.s32 	%r1506, %r1445, %r1505;
	ld.shared.u64 	%rd117, [%r1506];
	add.s64 	%rd118, %rd117, %rd7;
	xor.b32  	%r1507, %r1502, -2147483648;
	shl.b64 	%rd119, %rd118, 2;
	add.s64 	%rd120, %rd1, %rd119;
	st.global.u32 	[%rd120+15360], %r1507;
	bar.warp.sync 	-1;
	ld.shared.u32 	%r1508, [%r289+16896];
	shr.u32 	%r1509, %r1508, %r293;
	and.b32  	%r1510, %r1509, %r82;
	shl.b32 	%r1511, %r1510, 3;
	add.s32 	%r1512, %r1445, %r1511;
	ld.shared.u64 	%rd121, [%r1512];
	add.s64 	%rd122, %rd121, %rd7;
	xor.b32  	%r1513, %r1508, -2147483648;
	shl.b64 	%rd123, %rd122, 2;
	add.s64 	%rd124, %rd1, %rd123;
	st.global.u32 	[%rd124+16896], %r1513;
	bar.warp.sync 	-1;
	ld.shared.u32 	%r1514, [%r289+18432];
	shr.u32 	%r1515, %r1514, %r293;
	and.b32  	%r1516, %r1515, %r82;
	shl.b32 	%r1517, %r1516, 3;
	add.s32 	%r1518, %r1445, %r1517;
	ld.shared.u64 	%rd125, [%r1518];
	add.s64 	%rd126, %rd125, %rd7;
	xor.b32  	%r1519, %r1514, -2147483648;
	shl.b64 	%rd127, %rd126, 2;
	add.s64 	%rd128, %rd1, %rd127;
	st.global.u32 	[%rd128+18432], %r1519;
	bar.warp.sync 	-1;
	ld.shared.u32 	%r1520, [%r289+19968];
	shr.u32 	%r1521, %r1520, %r293;
	and.b32  	%r1522, %r1521, %r82;
	shl.b32 	%r1523, %r1522, 3;
	add.s32 	%r1524, %r1445, %r1523;
	ld.shared.u64 	%rd129, [%r1524];
	add.s64 	%rd130, %rd129, %rd7;
	xor.b32  	%r1525, %r1520, -2147483648;
	shl.b64 	%rd131, %rd130, 2;
	add.s64 	%rd132, %rd1, %rd131;
	st.global.u32 	[%rd132+19968], %r1525;
	bar.warp.sync 	-1;
	ld.shared.u32 	%r1526, [%r289+21504];
	shr.u32 	%r1527, %r1526, %r293;
	and.b32  	%r1528, %r1527, %r82;
	shl.b32 	%r1529, %r1528, 3;
	add.s32 	%r1530, %r1445, %r1529;
	ld.shared.u64 	%rd133, [%r1530];
	add.s64 	%rd134, %rd133, %rd7;
	xor.b32  	%r1531, %r1526, -2147483648;
	shl.b64 	%rd135, %rd134, 2;
	add.s64 	%rd136, %rd1, %rd135;
	st.global.u32 	[%rd136+21504], %r1531;
	bar.warp.sync 	-1;
	ld.shared.u32 	%r1532, [%r289+23040];
	shr.u32 	%r1533, %r1532, %r293;
	and.b32  	%r1534, %r1533, %r82;
	shl.b32 	%r1535, %r1534, 3;
	add.s32 	%r1536, %r1445, %r1535;
	ld.shared.u64 	%rd137, [%r1536];
	add.s64 	%rd138, %rd137, %rd7;
	xor.b32  	%r1537, %r1532, -2147483648;
	shl.b64 	%rd139, %rd138, 2;
	add.s64 	%rd140, %rd1, %rd139;
	st.global.u32 	[%rd140+23040], %r1537;
	bar.warp.sync 	-1;
	ld.shared.u32 	%r1538, [%r289+24576];
	shr.u32 	%r1539, %r1538, %r293;
	and.b32  	%r1540, %r1539, %r82;
	shl.b32 	%r1541, %r1540, 3;
	add.s32 	%r1542, %r1445, %r1541;
	ld.shared.u64 	%rd141, [%r1542];
	add.s64 	%rd142, %rd141, %rd7;
	xor.b32  	%r1543, %r1538, -2147483648;
	shl.b64 	%rd143, %rd142, 2;
	add.s64 	%rd144, %rd1, %rd143;
	st.global.u32 	[%rd144+24576], %r1543;
	bar.warp.sync 	-1;
	ld.shared.u32 	%r1544, [%r289+26112];
	shr.u32 	%r1545, %r1544, %r293;
	and.b32  	%r1546, %r1545, %r82;
	shl.b32 	%r1547, %r1546, 3;
	add.s32 	%r1548, %r1445, %r1547;
	ld.shared.u64 	%rd145, [%r1548];
	add.s64 	%rd146, %rd145, %rd7;
	xor.b32  	%r1549, %r1544, -2147483648;
	shl.b64 	%rd147, %rd146, 2;
	add.s64 	%rd148, %rd1, %rd147;
	st.global.u32 	[%rd148+26112], %r1549;
	bar.warp.sync 	-1;
	ld.shared.u32 	%r1550, [%r289+27648];
	shr.u32 	%r1551, %r1550, %r293;
	and.b32  	%r1552, %r1551, %r82;
	shl.b32 	%r1553, %r1552, 3;
	add.s32 	%r1554, %r1445, %r1553;
	ld.shared.u64 	%rd149, [%r1554];
	add.s64 	%rd150, %rd149, %rd7;
	xor.b32  	%r1555, %r1550, -2147483648;
	shl.b64 	%rd151, %rd150, 2;
	add.s64 	%rd152, %rd1, %rd151;
	st.global.u32 	[%rd152+27648], %r1555;
	bar.warp.sync 	-1;
	bra.uni 	$L__BB23_204;
$L__BB23_165:
	ld.param.u32 	%r1713, [_ZN3cub18CUB_300001_SM_10006detail10radix_sort29DeviceRadixSortOnesweepKernelINS1_5radix10policy_hubIiNS0_8NullTypeEyE10Policy1000ELNS0_9SortOrderE0EiS6_yiiNS1_21identity_decomposer_tEEEvPT5_SC_PT3_PKSD_PT1_PKSH_PT2_PKSL_T4_iiT6__param_8];
	mad.lo.s32 	%r290, %r3, -7296, %r1713;
	setp.ge.s32 	%p123, %r1, %r290;
	@%p123 bra 	$L__BB23_167;
	ld.shared.u32 	%r1556, [%r289];
	shr.u32 	%r1557, %r1556, %r293;
	and.b32  	%r1558, %r1557, %r82;
	shl.b32 	%r1559, %r1558, 3;
	add.s32 	%r1561, %r551, %r1559;
	ld.shared.u64 	%rd153, [%r1561+29184];
	xor.b32  	%r1562, %r1556, -2147483648;
	add.s64 	%rd154, %rd153, %rd7;
	shl.b64 	%rd155, %rd154, 2;
	add.s64 	%rd156, %rd1, %rd155;
	st.global.u32 	[%rd156], %r1562;
$L__BB23_167:
	bar.warp.sync 	-1;
	add.s32 	%r1563, %r1, 384;
	setp.ge.s32 	%p124, %r1563, %r290;
	@%p124 bra 	$L__BB23_169;
	ld.shared.u32 	%r1564, [%r289+1536];
	shr.u32 	%r1565, %r1564, %r293;
	and.b32  	%r1566, %r1565, %r82;
	shl.b32 	%r1567, %r1566, 3;
	add.s32 	%r1569, %r551, %r1567;
	ld.shared.u64 	%rd157, [%r1569+29184];
	xor.b32  	%r1570, %r1564, -2147483648;
	add.s64 	%rd158, %rd157, %rd7;
	shl.b64 	%rd159, %rd158, 2;
	add.s64 	%rd160, %rd1, %rd159;
	st.global.u32 	[%rd160+1536], %r1570;
$L__BB23_169:
	bar.warp.sync 	-1;
	add.s32 	%r1571, %r1, 768;
	setp.ge.s32 	%p125, %r1571, %r290;
	@%p125 bra 	$L__BB23_171;
	ld.shared.u32 	%r1572, [%r289+3072];
	shr.u32 	%r1573, %r1572, %r293;
	and.b32  	%r1574, %r1573, %r82;
	shl.b32 	%r1575, %r1574, 3;
	add.s32 	%r1577, %r551, %r1575;
	ld.shared.u64 	%rd161, [%r1577+29184];
	xor.b32  	%r1578, %r1572, -2147483648;
	add.s64 	%rd162, %rd161, %rd7;
	shl.b64 	%rd163, %rd162, 2;
	add.s64 	%rd164, %rd1, %rd163;
	st.global.u32 	[%rd164+3072], %r1578;
$L__BB23_171:
	bar.warp.sync 	-1;
	add.s32 	%r1579, %r1, 1152;
	setp.ge.s32 	%p126, %r1579, %r290;
	@%p126 bra 	$L__BB23_173;
	ld.shared.u32 	%r1580, [%r289+4608];
	shr.u32 	%r1581, %r1580, %r293;
	and.b32  	%r1582, %r1581, %r82;
	shl.b32 	%r1583, %r1582, 3;
	add.s32 	%r1585, %r551, %r1583;
	ld.shared.u64 	%rd165, [%r1585+29184];
	xor.b32  	%r1586, %r1580, -2147483648;
	add.s64 	%rd166, %rd165, %rd7;
	shl.b64 	%rd167, %rd166, 2;
	add.s64 	%rd168, %rd1, %rd167;
	st.global.u32 	[%rd168+4608], %r1586;
$L__BB23_173:
	bar.warp.sync 	-1;
	add.s32 	%r1587, %r1, 1536;
	setp.ge.s32 	%p127, %r1587, %r290;
	@%p127 bra 	$L__BB23_175;
	ld.shared.u32 	%r1588, [%r289+6144];
	shr.u32 	%r1589, %r1588, %r293;
	and.b32  	%r1590, %r1589, %r82;
	shl.b32 	%r1591, %r1590, 3;
	add.s32 	%r1593, %r551, %r1591;
	ld.shared.u64 	%rd169, [%r1593+29184];
	xor.b32  	%r1594, %r1588, -2147483648;
	add.s64 	%rd170, %rd169, %rd7;
	shl.b64 	%rd171, %rd170, 2;
	add.s64 	%rd172, %rd1, %rd171;
	st.global.u32 	[%rd172+6144], %r1594;
$L__BB23_175:
	bar.warp.sync 	-1;
	add.s32 	%r1595, %r1, 1920;
	setp.ge.s32 	%p128, %r1595, %r290;
	@%p128 bra 	$L__BB23_177;
	ld.shared.u32 	%r1596, [%r289+7680];
	shr.u32 	%r1597, %r1596, %r293;
	and.b32  	%r1598, %r1597, %r82;
	shl.b32 	%r1599, %r1598, 3;
	add.s32 	%r1601, %r551, %r1599;
	ld.shared.u64 	%rd173, [%r1601+29184];
	xor.b32  	%r1602, %r1596, -2147483648;
	add.s64 	%rd174, %rd173, %rd7;
	shl.b64 	%rd175, %rd174, 2;
	add.s64 	%rd176, %rd1, %rd175;
	st.global.u32 	[%rd176+7680], %r1602;
$L__BB23_177:
	bar.warp.sync 	-1;
	add.s32 	%r1603, %r1, 2304;
	setp.ge.s32 	%p129, %r1603, %r290;
	@%p129 bra 	$L__BB23_179;
	ld.shared.u32 	%r1604, [%r289+9216];
	shr.u32 	%r1605, %r1604, %r293;
	and.b32  	%r1606, %r1605, %r82;
	shl.b32 	%r1607, %r1606, 3;
	add.s32 	%r1609, %r551, %r1607;
	ld.shared.u64 	%rd177, [%r1609+29184];
	xor.b32  	%r1610, %r1604, -2147483648;
	add.s64 	%rd178, %rd177, %rd7;
	shl.b64 	%rd179, %rd178, 2;
	add.s64 	%rd180, %rd1, %rd179;
	st.global.u32 	[%rd180+9216], %r1610;
$L__BB23_179:
	bar.warp.sync 	-1;
	add.s32 	%r1611, %r1, 2688;
	setp.ge.s32 	%p130, %r1611, %r290;
	@%p130 bra 	$L__BB23_181;
	ld.shared.u32 	%r1612, [%r289+10752];
	shr.u32 	%r1613, %r1612, %r293;
	and.b32  	%r1614, %r1613, %r82;
	shl.b32 	%r1615, %r1614, 3;
	add.s32 	%r1617, %r551, %r1615;
	ld.shared.u64 	%rd181, [%r1617+29184];
	xor.b32  	%r1618, %r1612, -2147483648;
	add.s64 	%rd182, %rd181, %rd7;
	shl.b64 	%rd183, %rd182, 2;
	add.s64 	%rd184, %rd1, %rd183;
	st.global.u32 	[%rd184+10752], %r1618;
$L__BB23_181:
	bar.warp.sync 	-1;
	or.b32  	%r1619, %r1, 3072;
	setp.ge.s32 	%p131, %r1619, %r290;
	@%p131 bra 	$L__BB23_183;
	ld.shared.u32 	%r1620, [%r289+12288];
	shr.u32 	%r1621, %r1620, %r293;
	and.b32  	%r1622, %r1621, %r82;
	shl.b32 	%r1623, %r1622, 3;
	add.s32 	%r1625, %r551, %r1623;
	ld.shared.u64 	%rd185, [%r1625+29184];
	xor.b32  	%r1626, %r1620, -2147483648;
	add.s64 	%rd186, %rd185, %rd7;
	shl.b64 	%rd187, %rd186, 2;
	add.s64 	%rd188, %rd1, %rd187;
	st.global.u32 	[%rd188+12288], %r1626;
$L__BB23_183:
	bar.warp.sync 	-1;
	add.s32 	%r1627, %r1, 3456;
	setp.ge.s32 	%p132, %r1627, %r290;
	@%p132 bra 	$L__BB23_185;
	ld.shared.u32 	%r1628, [%r289+13824];
	shr.u32 	%r1629, %r1628, %r293;
	and.b32  	%r1630, %r1629, %r82;
	shl.b32 	%r1631, %r1630, 3;
	add.s32 	%r1633, %r551, %r1631;
	ld.shared.u64 	%rd189, [%r1633+29184];
	xor.b32  	%r1634, %r1628, -2147483648;
	add.s64 	%rd190, %rd189, %rd7;
	shl.b64 	%rd191, %rd190, 2;
	add.s64 	%rd192, %rd1, %rd191;
	st.global.u32 	[%rd192+13824], %r1634;
$L__BB23_185:
	bar.warp.sync 	-1;
	add.s32 	%r1635, %r1, 3840;
	setp.ge.s32 	%p133, %r1635, %r290;
	@%p133 bra 	$L__BB23_187;
	ld.shared.u32 	%r1636, [%r289+15360];
	shr.u32 	%r1637, %r1636, %r293;
	and.b32  	%r1638, %r1637, %r82;
	shl.b32 	%r1639, %r1638, 3;
	add.s32 	%r1641, %r551, %r1639;
	ld.shared.u64 	%rd193, [%r1641+29184];
	xor.b32  	%r1642, %r1636, -2147483648;
	add.s64 	%rd194, %rd193, %rd7;
	shl.b64 	%rd195, %rd194, 2;
	add.s64 	%rd196, %rd1, %rd195;
	st.global.u32 	[%rd196+15360], %r1642;
$L__BB23_187:
	bar.warp.sync 	-1;
	add.s32 	%r1643, %r1, 4224;
	setp.ge.s32 	%p134, %r1643, %r290;
	@%p134 bra 	$L__BB23_189;
	ld.shared.u32 	%r1644, [%r289+16896];
	shr.u32 	%r1645, %r1644, %r293;
	and.b32  	%r1646, %r1645, %r82;
	shl.b32 	%r1647, %r1646, 3;
	add.s32 	%r1649, %r551, %r1647;
	ld.shared.u64 	%rd197, [%r1649+29184];
	xor.b32  	%r1650, %r1644, -2147483648;
	add.s64 	%rd198, %rd197, %rd7;
	shl.b64 	%rd199, %rd198, 2;
	add.s64 	%rd200, %rd1, %rd199;
	st.global.u32 	[%rd200+16896], %r1650;
$L__BB23_189:
	bar.warp.sync 	-1;
	add.s32 	%r1651, %r1, 4608;
	setp.ge.s32 	%p135, %r1651, %r290;
	@%p135 bra 	$L__BB23_191;
	ld.shared.u32 	%r1652, [%r289+18432];
	shr.u32 	%r1653, %r1652, %r293;
	and.b32  	%r1654, %r1653, %r82;
	shl.b32 	%r1655, %r1654, 3;
	add.s32 	%r1657, %r551, %r1655;
	ld.shared.u64 	%rd201, [%r1657+29184];
	xor.b32  	%r1658, %r1652, -2147483648;
	add.s64 	%rd202, %rd201, %rd7;
	shl.b64 	%rd203, %rd202, 2;
	add.s64 	%rd204, %rd1, %rd203;
	st.global.u32 	[%rd204+18432], %r1658;
$L__BB23_191:
	bar.warp.sync 	-1;
	add.s32 	%r1659, %r1, 4992;
	setp.ge.s32 	%p136, %r1659, %r290;
	@%p136 bra 	$L__BB23_193;
	ld.shared.u32 	%r1660, [%r289+19968];
	shr.u32 	%r1661, %r1660, %r293;
	and.b32  	%r1662, %r1661, %r82;
	shl.b32 	%r1663, %r1662, 3;
	add.s32 	%r1665, %r551, %r1663;
	ld.shared.u64 	%rd205, [%r1665+29184];
	xor.b32  	%r1666, %r1660, -2147483648;
	add.s64 	%rd206, %rd205, %rd7;
	shl.b64 	%rd207, %rd206, 2;
	add.s64 	%rd208, %rd1, %rd207;
	st.global.u32 	[%rd208+19968], %r1666;
$L__BB23_193:
	bar.warp.sync 	-1;
	add.s32 	%r1667, %r1, 5376;
	setp.ge.s32 	%p137, %r1667, %r290;
	@%p137 bra 	$L__BB23_195;
	ld.shared.u32 	%r1668, [%r289+21504];
	shr.u32 	%r1669, %r1668, %r293;
	and.b32  	%r1670, %r1669, %r82;
	shl.b32 	%r1671, %r1670, 3;
	add.s32 	%r1673, %r551, %r1671;
	ld.shared.u64 	%rd209, [%r1673+29184];
	xor.b32  	%r1674, %r1668, -2147483648;
	add.s64 	%rd210, %rd209, %rd7;
	shl.b64 	%rd211, %rd210, 2;
	add.s64 	%rd212, %rd1, %rd211;
	st.global.u32 	[%rd212+21504], %r1674;
$L__BB23_195:
	bar.warp.sync 	-1;
	add.s32 	%r1675, %r1, 5760;
	setp.ge.s32 	%p138, %r1675, %r290;
	@%p138 bra 	$L__BB23_197;
	ld.shared.u32 	%r1676, [%r289+23040];
	shr.u32 	%r1677, %r1676, %r293;
	and.b32  	%r1678, %r1677, %r82;
	shl.b32 	%r1679, %r1678, 3;
	add.s32 	%r1681, %r551, %r1679;
	ld.shared.u64 	%rd213, [%r1681+29184];
	xor.b32  	%r1682, %r1676, -2147483648;
	add.s64 	%rd214, %rd213, %rd7;
	shl.b64 	%rd215, %rd214, 2;
	add.s64 	%rd216, %rd1, %rd215;
	st.global.u32 	[%rd216+23040], %r1682;
$L__BB23_197:
	bar.warp.sync 	-1;
	or.b32  	%r1683, %r1, 6144;
	setp.ge.s32 	%p139, %r1683, %r290;
	@%p139 bra 	$L__BB23_199;
	ld.shared.u32 	%r1684, [%r289+24576];
	shr.u32 	%r1685, %r1684, %r293;
	and.b32  	%r1686, %r1685, %r82;
	shl.b32 	%r1687, %r1686, 3;
	add.s32 	%r1689, %r551, %r1687;
	ld.shared.u64 	%rd217, [%r1689+29184];
	xor.b32  	%r1690, %r1684, -2147483648;
	add.s64 	%rd218, %rd217, %rd7;
	shl.b64 	%rd219, %rd218, 2;
	add.s64 	%rd220, %rd1, %rd219;
	st.global.u32 	[%rd220+24576], %r1690;
$L__BB23_199:
	bar.warp.sync 	-1;
	add.s32 	%r1691, %r1, 6528;
	setp.ge.s32 	%p140, %r1691, %r290;
	@%p140 bra 	$L__BB23_201;
	ld.shared.u32 	%r1692, [%r289+26112];
	shr.u32 	%r1693, %r1692, %r293;
	and.b32  	%r1694, %r1693, %r82;
	shl.b32 	%r1695, %r1694, 3;
	add.s32 	%r1697, %r551, %r1695;
	ld.shared.u64 	%rd221, [%r1697+29184];
	xor.b32  	%r1698, %r1692, -2147483648;
	add.s64 	%rd222, %rd221, %rd7;
	shl.b64 	%rd223, %rd222, 2;
	add.s64 	%rd224, %rd1, %rd223;
	st.global.u32 	[%rd224+26112], %r1698;
$L__BB23_201:
	bar.warp.sync 	-1;
	add.s32 	%r1699, %r1, 6912;
	ld.shared.u32 	%r291, [%r289+27648];
	shr.u32 	%r1700, %r291, %r293;
	and.b32  	%r1701, %r1700, %r82;
	shl.b32 	%r1702, %r1701, 3;
	add.s32 	%r1704, %r551, %r1702;
	ld.shared.u64 	%rd225, [%r1704+29184];
	add.s64 	%rd19, %rd225, %rd7;
	setp.ge.s32 	%p141, %r1699, %r290;
	@%p141 bra 	$L__BB23_203;
	xor.b32  	%r1705, %r291, -2147483648;
	shl.b64 	%rd226, %rd19, 2;
	add.s64 	%rd227, %rd1, %rd226;
	st.global.u32 	[%rd227+27648], %r1705;
$L__BB23_203:
	bar.warp.sync 	-1;
$L__BB23_204:
	ret;

}


// ===== COMPILED SASS (sm_100) =====

	.target	sm_100

	.elftype	@"ET_EXEC"


//--------------------- .note.nv.tkinfo           --------------------------
	.section	.note.nv.tkinfo,"",@"SHT_NOTE"
	.sectionflags	@"SHF_NOTE_NV_TKINFO"
	.tkinfo
        /*0018*/ 	.word	0x00000002
        /*0030*/ 	.string	""
        /*0030*/ 	.string	"ptxas"
        /*0030*/ 	.string	"Cuda compilation tools, release 13.0, V13.0.88"
        /*0030*/ 	.string	"Build cuda_13.0.r13.0/compiler.36424714_0"
        /*0030*/ 	.string	"-arch sm_100 -m 64 "



//--------------------- .note.nv.cuinfo           --------------------------
	.section	.note.nv.cuinfo,"",@"SHT_NOTE"
	.sectionflags	@"SHF_NOTE_NV_CUINFO"
        /*0018*/ 	.short	0x0002
        /*001a*/ 	.short	0x0064
        /*001c*/ 	.short	0x0082
	.zero		2


//--------------------- .nv.info                  --------------------------
	.section	.nv.info,"",@"SHT_CUDA_INFO"
	.align	4


	//----- nvinfo : EIATTR_REGCOUNT
	.align		4
        /*0000*/ 	.byte	0x04, 0x2f
        /*0002*/ 	.short	(.L_46 - .L_45)
	.align		4
.L_45:
        /*0004*/ 	.word	index@(_ZN3cub18CUB_300001_SM_10006detail11EmptyKernelIvEEvv)
        /*0008*/ 	.word	0x00000004


	//----- nvinfo : EIATTR_FRAME_SIZE
	.align		4
.L_46:
        /*000c*/ 	.byte	0x04, 0x11
        /*000e*/ 	.short	(.L_48 - .L_47)
	.align		4
.L_47:
        /*0010*/ 	.word	index@(_ZN3cub18CUB_300001_SM_10006detail11EmptyKernelIvEEvv)
        /*0014*/ 	.word	0x00000000


	//----- nvinfo : EIATTR_REGCOUNT
	.align		4
.L_48:
        /*0018*/ 	.byte	0x04, 0x2f
        /*001a*/ 	.short	(.L_50 - .L_49)
	.align		4
.L_49:
        /*001c*/ 	.word	index@(_ZN3cub18CUB_300001_SM_10006detail8for_each13static_kernelINS2_12policy_hub_t12policy_500_tEmN6thrust24THRUST_300001_SM_1000_NS8cuda_cub20__uninitialized_fill7functorINS7_10device_ptrIfEEfEEEEvT0_T1_)
        /*0020*/ 	.word	0x00000008


	//----- nvinfo : EIATTR_FRAME_SIZE
	.align		4
.L_50:
        /*0024*/ 	.byte	0x04, 0x11
        /*0026*/ 	.short	(.L_52 - .L_51)
	.align		4
.L_51:
        /*0028*/ 	.word	index@(_ZN3cub18CUB_300001_SM_10006detail8for_each13static_kernelINS2_12policy_hub_t12policy_500_tEmN6thrust24THRUST_300001_SM_1000_NS8cuda_cub20__uninitialized_fill7functorINS7_10device_ptrIfEEfEEEEvT0_T1_)
        /*002c*/ 	.word	0x00000000


	//----- nvinfo : EIATTR_REGCOUNT
	.align		4
.L_52:
        /*0030*/ 	.byte	0x04, 0x2f
        /*0032*/ 	.short	(.L_54 - .L_53)
	.align		4
.L_53:
        /*0034*/ 	.word	index@(_ZN3cub18CUB_300001_SM_10006detail8for_each13static_kernelINS2_12policy_hub_t12policy_500_tEmN6thrust24THRUST_300001_SM_1000_NS8cuda_cub20__uninitialized_fill7functorINS7_10device_ptrIiEEiEEEEvT0_T1_)
        /*0038*/ 	.word	0x00000008


	//----- nvinfo : EIATTR_FRAME_SIZE
	.align		4
.L_54:
        /*003c*/ 	.byte	0x04, 0x11
        /*003e*/ 	.short	(.L_56 - .L_55)
	.align		4
.L_55:
        /*0040*/ 	.word	index@(_ZN3cub18CUB_300001_SM_10006detail8for_each13static_kernelINS2_12policy_hub_t12policy_500_tEmN6thrust24THRUST_300001_SM_1000_NS8cuda_cub20__uninitialized_fill7functorINS7_10device_ptrIiEEiEEEEvT0_T1_)
        /*0044*/ 	.word	0x00000000


	//----- nvinfo : EIATTR_REGCOUNT
	.align		4
.L_56:
        /*0048*/ 	.byte	0x04, 0x2f
        /*004a*/ 	.short	(.L_58 - .L_57)
	.align		4
.L_57:
        /*004c*/ 	.word	index@(_ZN3cub18CUB_300001_SM_10006detail8for_each13static_kernelINS2_12policy_hub_t12policy_500_tElNS2_12op_wrapper_tIl18multiply10_functorN6thrust24THRUST_300001_SM_1000_NS6detail15normal_iteratorINS9_10device_ptrIiEEEEEEEEvT0_T1_)
        /*0050*/ 	.word	0x0000000a


	//----- nvinfo : EIATTR_FRAME_SIZE
	.align		4
.L_58:
        /*0054*/ 	.byte	0x04, 0x11
        /*0056*/ 	.short	(.L_60 - .L_59)
	.align		4
.L_59:
        /*0058*/ 	.word	index@(_ZN3cub18CUB_300001_SM_10006detail8for_each13static_kernelINS2_12policy_hub_t12policy_500_tElNS2_12op_wrapper_tIl18multiply10_functorN6thrust24THRUST_300001_SM_1000_NS6detail15normal_iteratorINS9_10device_ptrIiEEEEEEEEvT0_T1_)
        /*005c*/ 	.word	0x00000000


	//----- nvinfo : EIATTR_REGCOUNT
	.align		4
.L_60:
        /*0060*/ 	.byte	0x04, 0x2f
        /*0062*/ 	.short	(.L_62 - .L_61)
	.align		4
.L_61:
        /*0064*/ 	.word	index@(_ZN3cub18CUB_300001_SM_10006detail9transform16transform_kernelINS2_10policy_hubILb1EN4cuda3std3__45tupleIJN6thrust24THRUST_300001_SM_1000_NS6detail15normal_iteratorINSA_10device_ptrIfEEEEEEEE10policy1000Ei14square_functorSF_JPfEEEvT0_iT1_T2_DpNS2_10kernel_argIT3_EE)
        /*0068*/ 	.word	0x0000001c


	//----- nvinfo : EIATTR_FRAME_SIZE
	.align		4
.L_62:
        /*006c*/ 	.byte	0x04, 0x11
        /*006e*/ 	.short	(.L_64 - .L_63)
	.align		4
.L_63:
        /*0070*/ 	.word	index@(_ZN3cub18CUB_300001_SM_10006detail9transform16transform_kernelINS2_10policy_hubILb1EN4cuda3std3__45tupleIJN6thrust24THRUST_300001_SM_1000_NS6detail15normal_iteratorINSA_10device_ptrIfEEEEEEEE10policy1000Ei14square_functorSF_JPfEEEvT0_iT1_T2_DpNS2_10kernel_argIT3_EE)
        /*0074*/ 	.word	0x00000000


	//----- nvinfo : EIATTR_REGCOUNT
	.align		4
.L_64:
        /*0078*/ 	.byte	0x04, 0x2f
        /*007a*/ 	.short	(.L_66 - .L_65)
	.align		4
.L_65:
        /*007c*/ 	.word	index@(_ZN3cub18CUB_300001_SM_10006detail9transform16transform_kernelINS2_10policy_hubILb1EN4cuda3std3__45tupleIJN6thrust24THRUST_300001_SM_1000_NS6detail15normal_iteratorINSA_10device_ptrIfEEEEEEEE10policy1000El14square_functorSF_JPfEEEvT0_iT1_T2_DpNS2_10kernel_argIT3_EE)
        /*0080*/ 	.word	0x0000001c


	//----- nvinfo : EIATTR_FRAME_SIZE
	.align		4
.L_66:
        /*0084*/ 	.byte	0x04, 0x11
        /*0086*/ 	.short	(.L_68 - .L_67)
	.align		4
.L_67:
        /*0088*/ 	.word	index@(_ZN3cub18CUB_300001_SM_10006detail9transform16transform_kernelINS2_10policy_hubILb1EN4cuda3std3__45tupleIJN6thrust24THRUST_300001_SM_1000_NS6detail15normal_iteratorINSA_10device_ptrIfEEEEEEEE10policy1000El14square_functorSF_JPfEEEvT0_iT1_T2_DpNS2_10kernel_argIT3_EE)
        /*008c*/ 	.word	0x00000000


	//----- nvinfo : EIATTR_REGCOUNT
	.align		4
.L_68:
        /*0090*/ 	.byte	0x04, 0x2f
        /*0092*/ 	.short	(.L_70 - .L_69)
	.align		4
.L_69:
        /*0094*/ 	.word	index@(_ZN3cub18CUB_300001_SM_10006detail9transform16transform_kernelINS2_10policy_hubILb1EN4cuda3std3__45tupleIJN6thrust24THRUST_300001_SM_1000_NS6detail15normal_iteratorINSA_10device_ptrIiEEEESF_EEEE10policy1000Ei11add_functorSF_JPiSK_EEEvT0_iT1_T2_DpNS2_10kernel_argIT3_EE)
        /*0098*/ 	.word	0x00000020


	//----- nvinfo : EIATTR_FRAME_SIZE
	.align		4
.L_70:
        /*009c*/ 	.byte	0x04, 0x11
        /*009e*/ 	.short	(.L_72 - .L_71)
	.align		4
.L_71:
        /*00a0*/ 	.word	index@(_ZN3cub18CUB_300001_SM_10006detail9transform16transform_kernelINS2_10policy_hubILb1EN4cuda3std3__45tupleIJN6thrust24THRUST_300001_SM_1000_NS6detail15normal_iteratorINSA_10device_ptrIiEEEESF_EEEE10policy1000Ei11add_functorSF_JPiSK_EEEvT0_iT1_T2_DpNS2_10kernel_argIT3_EE)
        /*00a4*/ 	.word	0x00000000


	//----- nvinfo : EIATTR_REGCOUNT
	.align		4
.L_72:
        /*00a8*/ 	.byte	0x04, 0x2f
        /*00aa*/ 	.short	(.L_74 - .L_73)
	.align		4
.L_73:
        /*00ac*/ 	.word	index@(_ZN3cub18CUB_300001_SM_10006detail9transform16transform_kernelINS2_10policy_hubILb1EN4cuda3std3__45tupleIJN6thrust24THRUST_300001_SM_1000_NS6detail15normal_iteratorINSA_10device_ptrIiEEEESF_EEEE10policy1000El11add_functorSF_JPiSK_EEEvT0_iT1_T2_DpNS2_10kernel_argIT3_EE)
        /*00b0*/ 	.word	0x00000020


	//----- nvinfo : EIATTR_FRAME_SIZE
	.align		4
.L_74:
        /*00b4*/ 	.byte	0x04, 0x11
        /*00b6*/ 	.short	(.L_76 - .L_75)
	.align		4
.L_75:
        /*00b8*/ 	.word	index@(_ZN3cub18CUB_300001_SM_10006detail9transform16transform_kernelINS2_10policy_hubILb1EN4cuda3std3__45tupleIJN6thrust24THRUST_300001_SM_1000_NS6detail15normal_iteratorINSA_10device_ptrIiEEEESF_EEEE10policy1000El11add_functorSF_JPiSK_EEEvT0_iT1_T2_DpNS2_10kernel_argIT3_EE)
        /*00bc*/ 	.word	0x00000000


	//----- nvinfo : EIATTR_REGCOUNT
	.align		4
.L_76:
        /*00c0*/ 	.byte	0x04, 0x2f
        /*00c2*/ 	.short	(.L_78 - .L_77)
	.align		4
.L_77:
        /*00c4*/ 	.word	index@(_ZN3cub18CUB_300001_SM_10006detail6reduce28DeviceReduceSingleTileKernelINS2_10policy_hubIij11add_functorE10Policy1000EN6thrust24THRUST_300001_SM_1000_NS6detail15normal_iteratorINS9_10device_ptrIiEEEEPijS5_iiN4cuda3std3__410__identityEEEvT0_T1_T2_T3_T4_T6_)
        /*00c8*/ 	.word	0x00000020


	//----- nvinfo : EIATTR_FRAME_SIZE
	.align		4
.L_78:
        /*00cc*/ 	.byte	0x04, 0x11
        /*00ce*/ 	.short	(.L_80 - .L_79)
	.align		4
.L_79:
        /*00d0*/ 	.word	index@(_ZN3cub18CUB_300001_SM_10006detail6reduce28DeviceReduceSingleTileKernelINS2_10policy_hubIij11add_functorE10Policy1000EN6thrust24THRUST_300001_SM_1000_NS6detail15normal_iteratorINS9_10device_ptrIiEEEEPijS5_iiN4cuda3std3__410__identityEEEvT0_T1_T2_T3_T4_T6_)
        /*00d4*/ 	.word	0x00000000


	//----- nvinfo : EIATTR_REGCOUNT
	.align		4
.L_80:
        /*00d8*/ 	.byte	0x04, 0x2f
        /*00da*/ 	.short	(.L_82 - .L_81)
	.align		4
.L_81:
        /*00dc*/ 	.word	index@(_ZN3cub18CUB_300001_SM_10006detail6reduce18DeviceReduceKernelINS2_10policy_hubIij11add_functorE10Policy1000EN6thrust24THRUST_300001_SM_1000_NS6detail15normal_iteratorINS9_10device_ptrIiEEEEjS5_iN4cuda3std3__410__identityEEEvT0_PT3_T1_NS0_13GridEvenShareISM_EET2_T4_)
        /*00e0*/ 	.word	0x00000020


	//----- nvinfo : EIATTR_FRAME_SIZE
	.align		4
.L_82:
        /*00e4*/ 	.byte	0x04, 0x11
        /*00e6*/ 	.short	(.L_84 - .L_83)
	.align		4
.L_83:
        /*00e8*/ 	.word	index@(_ZN3cub18CUB_300001_SM_10006detail6reduce18DeviceReduceKernelINS2_10policy_hubIij11add_functorE10Policy1000EN6thrust24THRUST_300001_SM_1000_NS6detail15normal_iteratorINS9_10device_ptrIiEEEEjS5_iN4cuda3std3__410__identityEEEvT0_PT3_T1_NS0_13GridEvenShareISM_EET2_T4_)
        /*00ec*/ 	.word	0x00000000


	//----- nvinfo : EIATTR_REGCOUNT
	.align		4
.L_84:
        /*00f0*/ 	.byte	0x04, 0x2f
        /*00f2*/ 	.short	(.L_86 - .L_85)
	.align		4
.L_85:
        /*00f4*/ 	.word	index@(_ZN3cub18CUB_300001_SM_10006detail6reduce28DeviceReduceSingleTileKernelINS2_10policy_hubIij11add_functorE10Policy1000EPiS8_iS5_iiN4cuda3std3__410__identityEEEvT0_T1_T2_T3_T4_T6_)
        /*00f8*/ 	.word	0x00000020


	//----- nvinfo : EIATTR_FRAME_SIZE
	.align		4
.L_86:
        /*00fc*/ 	.byte	0x04, 0x11
        /*00fe*/ 	.short	(.L_88 - .L_87)
	.align		4
.L_87:
        /*0100*/ 	.word	index@(_ZN3cub18CUB_300001_SM_10006detail6reduce28DeviceReduceSingleTileKernelINS2_10policy_hubIij11add_functorE10Policy1000EPiS8_iS5_iiN4cuda3std3__410__identityEEEvT0_T1_T2_T3_T4_T6_)
        /*0104*/ 	.word	0x00000000


	//----- nvinfo : EIATTR_REGCOUNT
	.align		4
.L_88:
        /*0108*/ 	.byte	0x04, 0x2f
        /*010a*/ 	.short	(.L_90 - .L_89)
	.align		4
.L_89:
        /*010c*/ 	.word	index@(_ZN3cub18CUB_300001_SM_10006detail6reduce28DeviceReduceSingleTileKernelINS2_10policy_hubIiy11add_functorE10Policy1000EN6thrust24THRUST_300001_SM_1000_NS6detail15normal_iteratorINS9_10device_ptrIiEEEEPiyS5_iiN4cuda3std3__410__identityEEEvT0_T1_T2_T3_T4_T6_)
        /*0110*/ 	.word	0x0000001f


	//----- nvinfo : EIATTR_FRAME_SIZE
	.align		4
.L_90:
        /*0114*/ 	.byte	0x04, 0x11
        /*0116*/ 	.short	(.L_92 - .L_91)
	.align		4
.L_91:
        /*0118*/ 	.word	index@(_ZN3cub18CUB_300001_SM_10006detail6reduce28DeviceReduceSingleTileKernelINS2_10policy_hubIiy11add_functorE10Policy1000EN6thrust24THRUST_300001_SM_1000_NS6detail15normal_iteratorINS9_10device_ptrIiEEEEPiyS5_iiN4cuda3std3__410__identityEEEvT0_T1_T2_T3_T4_T6_)
        /*011c*/ 	.word	0x00000000


	//----- nvinfo : EIATTR_REGCOUNT
	.align		4
.L_92:
        /*0120*/ 	.byte	0x04, 0x2f
        /*0122*/ 	.short	(.L_94 - .L_93)
	.align		4
.L_93:
        /*0124*/ 	.word	index@(_ZN3cub18CUB_300001_SM_10006detail6reduce18DeviceReduceKernelINS2_10policy_hubIiy11add_functorE10Policy1000EN6thrust24THRUST_300001_SM_1000_NS6detail15normal_iteratorINS9_10device_ptrIiEEEEyS5_iN4cuda3std3__410__identityEEEvT0_PT3_T1_NS0_13GridEvenShareISM_EET2_T4_)
        /*0128*/ 	.word	0x0000001d


	//----- nvinfo : EIATTR_FRAME_SIZE
	.align		4
.L_94:
        /*012c*/ 	.byte	0x04, 0x11
        /*012e*/ 	.short	(.L_96 - .L_95)
	.align		4
.L_95:
        /*0130*/ 	.word	index@(_ZN3cub18CUB_300001_SM_10006detail6reduce18DeviceReduceKernelINS2_10policy_hubIiy11add_functorE10Policy1000EN6thrust24THRUST_300001_SM_1000_NS6detail15normal_iteratorINS9_10device_ptrIiEEEEyS5_iN4cuda3std3__410__identityEEEvT0_PT3_T1_NS0_13GridEvenShareISM_EET2_T4_)
        /*0134*/ 	.word	0x00000000


	//----- nvinfo : EIATTR_REGCOUNT
	.align		4
.L_96:
        /*0138*/ 	.byte	0x04, 0x2f
        /*013a*/ 	.short	(.L_98 - .L_97)
	.align		4
.L_97:
        /*013c*/ 	.word	index@(_ZN3cub18CUB_300001_SM_10006detail6reduce28DeviceReduceSingleTileKernelINS2_10policy_hubIiy11add_functorE10Policy1000EPiS8_iS5_iiN4cuda3std3__410__identityEEEvT0_T1_T2_T3_T4_T6_)
        /*0140*/ 	.word	0x00000020


	//----- nvinfo : EIATTR_FRAME_SIZE
	.align		4
.L_98:
        /*0144*/ 	.byte	0x04, 0x11
        /*0146*/ 	.short	(.L_100 - .L_99)
	.align		4
.L_99:
        /*0148*/ 	.word	index@(_ZN3cub18CUB_300001_SM_10006detail6reduce28DeviceReduceSingleTileKernelINS2_10policy_hubIiy11add_functorE10Policy1000EPiS8_iS5_iiN4cuda3std3__410__identityEEEvT0_T1_T2_T3_T4_T6_)
        /*014c*/ 	.word	0x00000000


	//----- nvinfo : EIATTR_REGCOUNT
	.align		4
.L_100:
        /*0150*/ 	.byte	0x04, 0x2f
        /*0152*/ 	.short	(.L_102 - .L_101)
	.align		4
.L_101:
        /*0154*/ 	.word	index@(_ZN3cub18CUB_300001_SM_10006detail6reduce28DeviceReduceSingleTileKernelINS2_10policy_hubIljN4cuda3std3__44plusIlEEE10Policy1000EN6thrust24THRUST_300001_SM_1000_NS18transform_iteratorI12even_functorNSD_6detail15normal_iteratorINSD_10device_ptrIiEEEEllEEPljS9_llNS7_10__identityEEEvT0_T1_T2_T3_T4_T6_)
        /*0158*/ 	.word	0x00000028


	//----- nvinfo : EIATTR_FRAME_SIZE
	.align		4
.L_102:
        /*015c*/ 	.byte	0x04, 0x11
        /*015e*/ 	.short	(.L_104 - .L_103)
	.align		4
.L_103:
        /*0160*/ 	.word	index@(_ZN3cub18CUB_300001_SM_10006detail6reduce28DeviceReduceSingleTileKernelINS2_10policy_hubIljN4cuda3std3__44plusIlEEE10Policy1000EN6thrust24THRUST_300001_SM_1000_NS18transform_iteratorI12even_functorNSD_6detail15normal_iteratorINSD_10device_ptrIiEEEEllEEPljS9_llNS7_10__identityEEEvT0_T1_T2_T3_T4_T6_)
        /*0164*/ 	.word	0x00000000


	//----- nvinfo : EIATTR_REGCOUNT
	.align		4
.L_104:
        /*0168*/ 	.byte	0x04, 0x2f
        /*016a*/ 	.short	(.L_106 - .L_105)
	.align		4
.L_105:
        /*016c*/ 	.word	index@(_ZN3cub18CUB_300001_SM_10006detail6reduce18DeviceReduceKernelINS2_10policy_hubIljN4cuda3std3__44plusIlEEE10Policy1000EN6thrust24THRUST_300001_SM_1000_NS18transform_iteratorI12even_functorNSD_6detail15normal_iteratorINSD_10device_ptrIiEEEEllEEjS9_lNS7_10__identityEEEvT0_PT3_T1_NS0_13GridEvenShareISQ_EET2_T4_)
        /*0170*/ 	.word	0x00000020


	//----- nvinfo : EIATTR_FRAME_SIZE
	.align		4
.L_106:
        /*0174*/ 	.byte	0x04, 0x11
        /*0176*/ 	.short	(.L_108 - .L_107)
	.align		4
.L_107:
        /*0178*/ 	.word	index@(_ZN3cub18CUB_300001_SM_10006detail6reduce18DeviceReduceKernelINS2_10policy_hubIljN4cuda3std3__44plusIlEEE10Policy1000EN6thrust24THRUST_300001_SM_1000_NS18transform_iteratorI12even_functorNSD_6detail15normal_iteratorINSD_10device_ptrIiEEEEllEEjS9_lNS7_10__identityEEEvT0_PT3_T1_NS0_13GridEvenShareISQ_EET2_T4_)
        /*017c*/ 	.word	0x00000000


	//----- nvinfo : EIATTR_REGCOUNT
	.align		4
.L_108:
        /*0180*/ 	.byte	0x04, 0x2f
        /*0182*/ 	.short	(.L_110 - .L_109)
	.align		4
.L_109:
        /*0184*/ 	.word	index@(_ZN3cub18CUB_300001_SM_10006detail6reduce28DeviceReduceSingleTileKernelINS2_10policy_hubIljN4cuda3std3__44plusIlEEE10Policy1000EPlSC_iS9_llNS7_10__identityEEEvT0_T1_T2_T3_T4_T6_)
        /*0188*/ 	.word	0x00000030


	//----- nvinfo : EIATTR_FRAME_SIZE
	.align		4
.L_110:
        /*018c*/ 	.byte	0x04, 0x11
        /*018e*/ 	.short	(.L_112 - .L_111)
	.align		4
.L_111:
        /*0190*/ 	.word	index@(_ZN3cub18CUB_300001_SM_10006detail6reduce28DeviceReduceSingleTileKernelINS2_10policy_hubIljN4cuda3std3__44plusIlEEE10Policy1000EPlSC_iS9_llNS7_10__identityEEEvT0_T1_T2_T3_T4_T6_)
        /*0194*/ 	.word	0x00000000


	//----- nvinfo : EIATTR_REGCOUNT
	.align		4
.L_112:
        /*0198*/ 	.byte	0x04, 0x2f
        /*019a*/ 	.short	(.L_114 - .L_113)
	.align		4
.L_113:
        /*019c*/ 	.word	index@(_ZN3cub18CUB_300001_SM_10006detail6reduce28DeviceReduceSingleTileKernelINS2_10policy_hubIlyN4cuda3std3__44plusIlEEE10Policy1000EN6thrust24THRUST_300001_SM_1000_NS18transform_iteratorI12even_functorNSD_6detail15normal_iteratorINSD_10device_ptrIiEEEEllEEPlyS9_llNS7_10__identityEEEvT0_T1_T2_T3_T4_T6_)
        /*01a0*/ 	.word	0x00000026


	//----- nvinfo : EIATTR_FRAME_SIZE
	.align		4
.L_114:
        /*01a4*/ 	.byte	0x04, 0x11
        /*01a6*/ 	.short	(.L_116 - .L_115)
	.align		4
.L_115:
        /*01a8*/ 	.word	index@(_ZN3cub18CUB_300001_SM_10006detail6reduce28DeviceReduceSingleTileKernelINS2_10policy_hubIlyN4cuda3std3__44plusIlEEE10Policy1000EN6thrust24THRUST_300001_SM_1000_NS18transform_iteratorI12even_functorNSD_6detail15normal_iteratorINSD_10device_ptrIiEEEEllEEPlyS9_llNS7_10__identityEEEvT0_T1_T2_T3_T4_T6_)
        /*01ac*/ 	.word	0x00000000


	//----- nvinfo : EIATTR_REGCOUNT
	.align		4
.L_116:
        /*01b0*/ 	.byte	0x04, 0x2f
        /*01b2*/ 	.short	(.L_118 - .L_117)
	.align		4
.L_117:
        /*01b4*/ 	.word	index@(_ZN3cub18CUB_300001_SM_10006detail6reduce18DeviceReduceKernelINS2_10policy_hubIlyN4cuda3std3__44plusIlEEE10Policy1000EN6thrust24THRUST_300001_SM_1000_NS18transform_iteratorI12even_functorNSD_6detail15normal_iteratorINSD_10device_ptrIiEEEEllEEyS9_lNS7_10__identityEEEvT0_PT3_T1_NS0_13GridEvenShareISQ_EET2_T4_)
        /*01b8*/ 	.word	0x0000001f


	//----- nvinfo : EIATTR_FRAME_SIZE
	.align		4
.L_118:
        /*01bc*/ 	.byte	0x04, 0x11
        /*01be*/ 	.short	(.L_120 - .L_119)
	.align		4
.L_119:
        /*01c0*/ 	.word	index@(_ZN3cub18CUB_300001_SM_10006detail6reduce18DeviceReduceKernelINS2_10policy_hubIlyN4cuda3std3__44plusIlEEE10Policy1000EN6thrust24THRUST_300001_SM_1000_NS18transform_iteratorI12even_functorNSD_6detail15normal_iteratorINSD_10device_ptrIiEEEEllEEyS9_lNS7_10__identityEEEvT0_PT3_T1_NS0_13GridEvenShareISQ_EET2_T4_)
        /*01c4*/ 	.word	0x00000000


	//----- nvinfo : EIATTR_REGCOUNT
	.align		4
.L_120:
        /*01c8*/ 	.byte	0x04, 0x2f
        /*01ca*/ 	.short	(.L_122 - .L_121)
	.align		4
.L_121:
        /*01cc*/ 	.word	index@(_ZN3cub18CUB_300001_SM_10006detail6reduce28DeviceReduceSingleTileKernelINS2_10policy_hubIlyN4cuda3std3__44plusIlEEE10Policy1000EPlSC_iS9_llNS7_10__identityEEEvT0_T1_T2_T3_T4_T6_)
        /*01d0*/ 	.word	0x00000030


	//----- nvinfo : EIATTR_FRAME_SIZE
	.align		4
.L_122:
        /*01d4*/ 	.byte	0x04, 0x11
        /*01d6*/ 	.short	(.L_124 - .L_123)
	.align		4
.L_123:
        /*01d8*/ 	.word	index@(_ZN3cub18CUB_300001_SM_10006detail6reduce28DeviceReduceSingleTileKernelINS2_10policy_hubIlyN4cuda3std3__44plusIlEEE10Policy1000EPlSC_iS9_llNS7_10__identityEEEvT0_T1_T2_T3_T4_T6_)
        /*01dc*/ 	.word	0x00000000


	//----- nvinfo : EIATTR_REGCOUNT
	.align		4
.L_124:
        /*01e0*/ 	.byte	0x04, 0x2f
        /*01e2*/ 	.short	(.L_126 - .L_125)
	.align		4
.L_125:
        /*01e4*/ 	.word	index@(_ZN3cub18CUB_300001_SM_10006detail10radix_sort31DeviceRadixSortSingleTileKernelINS1_5radix10policy_hubIiNS0_8NullTypeEyE10Policy1000ELNS0_9SortOrderE0EiS6_yNS1_21identity_decomposer_tEEEvPKT1_PSB_PKT2_PSF_T3_iiT4_)
        /*01e8*/ 	.word	0x0000007f


	//----- nvinfo : EIATTR_FRAME_SIZE
	.align		4
.L_126:
        /*01ec*/ 	.byte	0x04, 0x11
        /*01ee*/ 	.short	(.L_128 - .L_127)
	.align		4
.L_127:
        /*01f0*/ 	.word	index@(_ZN3cub18CUB_300001_SM_10006detail10radix_sort31DeviceRadixSortSingleTileKernelINS1_5radix10policy_hubIiNS0_8NullTypeEyE10Policy1000ELNS0_9SortOrderE0EiS6_yNS1_21identity_decomposer_tEEEvPKT1_PSB_PKT2_PSF_T3_iiT4_)
        /*01f4*/ 	.word	0x00000000


	//----- nvinfo : EIATTR_REGCOUNT
	.align		4
.L_128:
        /*01f8*/ 	.byte	0x04, 0x2f
        /*01fa*/ 	.short	(.L_130 - .L_129)
	.align		4
.L_129:
        /*01fc*/ 	.word	index@(_ZN3cub18CUB_300001_SM_10006detail10radix_sort30DeviceRadixSortHistogramKernelINS1_5radix10policy_hubIiNS0_8NullTypeEyE10Policy1000ELNS0_9SortOrderE0EiyNS1_21identity_decomposer_tEEEvPT2_PKT1_SB_iiT3_)
        /*0200*/ 	.word	0x00000020


	//----- nvinfo : EIATTR_FRAME_SIZE
	.align		4
.L_130:
        /*0204*/ 	.byte	0x04, 0x11
        /*0206*/ 	.short	(.L_132 - .L_131)
	.align		4
.L_131:
        /*0208*/ 	.word	index@(_ZN3cub18CUB_300001_SM_10006detail10radix_sort30DeviceRadixSortHistogramKernelINS1_5radix10policy_hubIiNS0_8NullTypeEyE10Policy1000ELNS0_9SortOrderE0EiyNS1_21identity_decomposer_tEEEvPT2_PKT1_SB_iiT3_)
        /*020c*/ 	.word	0x00000000


	//----- nvinfo : EIATTR_REGCOUNT
	.align		4
.L_132:
        /*0210*/ 	.byte	0x04, 0x2f
        /*0212*/ 	.short	(.L_134 - .L_133)
	.align		4
.L_133:
        /*0214*/ 	.word	index@(_ZN3cub18CUB_300001_SM_10006detail10radix_sort33DeviceRadixSortExclusiveSumKernelINS1_5radix10policy_hubIiNS0_8NullTypeEyE10Policy1000EyEEvPT0_)
        /*0218*/ 	.word	0x00000020


	//----- nvinfo : EIATTR_FRAME_SIZE
	.align		4
.L_134:
        /*021c*/ 	.byte	0x04, 0x11
        /*021e*/ 	.short	(.L_136 - .L_135)
	.align		4
.L_135:
        /*0220*/ 	.word	index@(_ZN3cub18CUB_300001_SM_10006detail10radix_sort33DeviceRadixSortExclusiveSumKernelINS1_5radix10policy_hubIiNS0_8NullTypeEyE10Policy1000EyEEvPT0_)
        /*0224*/ 	.word	0x00000000


	//----- nvinfo : EIATTR_REGCOUNT
	.align		4
.L_136:
        /*0228*/ 	.byte	0x04, 0x2f
        /*022a*/ 	.short	(.L_138 - .L_137)
	.align		4
.L_137:
        /*022c*/ 	.word	index@(_ZN3cub18CUB_300001_SM_10006detail10radix_sort29DeviceRadixSortOnesweepKernelINS1_5radix10policy_hubIiNS0_8NullTypeEyE10Policy1000ELNS0_9SortOrderE0EiS6_yiiNS1_21identity_decomposer_tEEEvPT5_SC_PT3_PKSD_PT1_PKSH_PT2_PKSL_T4_iiT6_)
        /*0230*/ 	.word	0x00000038


	//----- nvinfo : EIATTR_FRAME_SIZE
	.align		4
.L_138:
        /*0234*/ 	.byte	0x04, 0x11
        /*0236*/ 	.short	(.L_140 - .L_139)
	.align		4
.L_139:
        /*0238*/ 	.word	index@(_ZN3cub18CUB_300001_SM_10006detail10radix_sort29DeviceRadixSortOnesweepKernelINS1_5radix10policy_hubIiNS0_8NullTypeEyE10Policy1000ELNS0_9SortOrderE0EiS6_yiiNS1_21identity_decomposer_tEEEvPT5_SC_PT3_PKSD_PT1_PKSH_PT2_PKSL_T4_iiT6_)
        /*023c*/ 	.word	0x00000000


	//----- nvinfo : EIATTR_MIN_STACK_SIZE
	.align		4
.L_140:
        /*0240*/ 	.byte	0x04, 0x12
        /*0242*/ 	.short	(.L_142 - .L_141)
	.align		4
.L_141:
        /*0244*/ 	.word	index@(_ZN3cub18CUB_300001_SM_10006detail10radix_sort29DeviceRadixSortOnesweepKernelINS1_5radix10policy_hubIiNS0_8NullTypeEyE10Policy1000ELNS0_9SortOrderE0EiS6_yiiNS1_21identity_decomposer_tEEEvPT5_SC_PT3_PKSD_PT1_PKSH_PT2_PKSL_T4_iiT6_)
        /*0248*/ 	.word	0x00000000


	//----- nvinfo : EIATTR_MIN_STACK_SIZE
	.align		4
.L_142:
        /*024c*/ 	.byte	0x04, 0x12
        /*024e*/ 	.short	(.L_144 - .L_143)
	.align		4
.L_143:
        /*0250*/ 	.word	index@(_ZN3cub18CUB_300001_SM_10006detail10radix_sort33DeviceRadixSortExclusiveSumKernelINS1_5radix10policy_hubIiNS0_8NullTypeEyE10Policy1000EyEEvPT0_)
        /*0254*/ 	.word	0x00000000


	//----- nvinfo : EIATTR_MIN_STACK_SIZE
	.align		4
.L_144:
        /*0258*/ 	.byte	0x04, 0x12
        /*025a*/ 	.short	(.L_146 - .L_145)
	.align		4
.L_145:
        /*025c*/ 	.word	index@(_ZN3cub18CUB_300001_SM_10006detail10radix_sort30DeviceRadixSortHistogramKernelINS1_5radix10policy_hubIiNS0_8NullTypeEyE10Policy1000ELNS0_9SortOrderE0EiyNS1_21identity_decomposer_tEEEvPT2_PKT1_SB_iiT3_)
        /*0260*/ 	.word	0x00000000


	//----- nvinfo : EIATTR_MIN_STACK_SIZE
	.align		4
.L_146:
        /*0264*/ 	.byte	0x04, 0x12
        /*0266*/ 	.short	(.L_148 - .L_147)
	.align		4
.L_147:
        /*0268*/ 	.word	index@(_ZN3cub18CUB_300001_SM_10006detail10radix_sort31DeviceRadixSortSingleTileKernelINS1_5radix10policy_hubIiNS0_8NullTypeEyE10Policy1000ELNS0_9SortOrderE0EiS6_yNS1_21identity_decomposer_tEEEvPKT1_PSB_PKT2_PSF_T3_iiT4_)
        /*026c*/ 	.word	0x00000000


	//----- nvinfo : EIATTR_MIN_STACK_SIZE
	.align		4
.L_148:
        /*0270*/ 	.byte	0x04, 0x12
        /*0272*/ 	.short	(.L_150 - .L_149)
	.align		4
.L_149:
        /*0274*/ 	.word	index@(_ZN3cub18CUB_300001_SM_10006detail6reduce28DeviceReduceSingleTileKernelINS2_10policy_hubIlyN4cuda3std3__44plusIlEEE10Policy1000EPlSC_iS9_llNS7_10__identityEEEvT0_T1_T2_T3_T4_T6_)
        /*0278*/ 	.word	0x00000000


	//----- nvinfo : EIATTR_MIN_STACK_SIZE
	.align		4
.L_150:
        /*027c*/ 	.byte	0x04, 0x12
        /*027e*/ 	.short	(.L_152 - .L_151)
	.align		4
.L_151:
        /*0280*/ 	.word	index@(_ZN3cub18CUB_300001_SM_10006detail6reduce18DeviceReduceKernelINS2_10policy_hubIlyN4cuda3std3__44plusIlEEE10Policy1000EN6thrust24THRUST_300001_SM_1000_NS18transform_iteratorI12even_functorNSD_6detail15normal_iteratorINSD_10device_ptrIiEEEEllEEyS9_lNS7_10__identityEEEvT0_PT3_T1_NS0_13GridEvenShareISQ_EET2_T4_)
        /*0284*/ 	.word	0x00000000


	//----- nvinfo : EIATTR_MIN_STACK_SIZE
	.align		4
.L_152:
        /*0288*/ 	.byte	0x04, 0x12
        /*028a*/ 	.short	(.L_154 - .L_153)
	.align		4
.L_153:
        /*028c*/ 	.word	index@(_ZN3cub18CUB_300001_SM_10006detail6reduce28DeviceReduceSingleTileKernelINS2_10policy_hubIlyN4cuda3std3__44plusIlEEE10Policy1000EN6thrust24THRUST_300001_SM_1000_NS18transform_iteratorI12even_functorNSD_6detail15normal_iteratorINSD_10device_ptrIiEEEEllEEPlyS9_llNS7_10__identityEEEvT0_T1_T2_T3_T4_T6_)
        /*0290*/ 	.word	0x00000000


	//----- nvinfo : EIATTR_MIN_STACK_SIZE
	.align		4
.L_154:
        /*0294*/ 	.byte	0x04, 0x12
        /*0296*/ 	.short	(.L_156 - .L_155)
	.align		4
.L_155:
        /*0298*/ 	.word	index@(_ZN3cub18CUB_300001_SM_10006detail6reduce28DeviceReduceSingleTileKernelINS2_10policy_hubIljN4cuda3std3__44plusIlEEE10Policy1000EPlSC_iS9_llNS7_10__identityEEEvT0_T1_T2_T3_T4_T6_)
        /*029c*/ 	.word	0x00000000


	//----- nvinfo : EIATTR_MIN_STACK_SIZE
	.align		4
.L_156:
        /*02a0*/ 	.byte	0x04, 0x12
        /*02a2*/ 	.short	(.L_158 - .L_157)
	.align		4
.L_157:
        /*02a4*/ 	.word	index@(_ZN3cub18CUB_300001_SM_10006detail6reduce18DeviceReduceKernelINS2_10policy_hubIljN4cuda3std3__44plusIlEEE10Policy1000EN6thrust24THRUST_300001_SM_1000_NS18transform_iteratorI12even_functorNSD_6detail15normal_iteratorINSD_10device_ptrIiEEEEllEEjS9_lNS7_10__identityEEEvT0_PT3_T1_NS0_13GridEvenShareISQ_EET2_T4_)
        /*02a8*/ 	.word	0x00000000


	//----- nvinfo : EIATTR_MIN_STACK_SIZE
	.align		4
.L_158:
        /*02ac*/ 	.byte	0x04, 0x12
        /*02ae*/ 	.short	(.L_160 - .L_159)
	.align		4
.L_159:
        /*02b0*/ 	.word	index@(_ZN3cub18CUB_300001_SM_10006detail6reduce28DeviceReduceSingleTileKernelINS2_10policy_hubIljN4cuda3std3__44plusIlEEE10Policy1000EN6thrust24THRUST_300001_SM_1000_NS18transform_iteratorI12even_functorNSD_6detail15normal_iteratorINSD_10device_ptrIiEEEEllEEPljS9_llNS7_10__identityEEEvT0_T1_T2_T3_T4_T6_)
        /*02b4*/ 	.word	0x00000000


	//----- nvinfo : EIATTR_MIN_STACK_SIZE
	.align		4
.L_160:
        /*02b8*/ 	.byte	0x04, 0x12
        /*02ba*/ 	.short	(.L_162 - .L_161)
	.align		4
.L_161:
        /*02bc*/ 	.word	index@(_ZN3cub18CUB_300001_SM_10006detail6reduce28DeviceReduceSingleTileKernelINS2_10policy_hubIiy11add_functorE10Policy1000EPiS8_iS5_iiN4cuda3std3__410__identityEEEvT0_T1_T2_T3_T4_T6_)
        /*02c0*/ 	.word	0x00000000


	//----- nvinfo : EIATTR_MIN_STACK_SIZE
	.align		4
.L_162:
        /*02c4*/ 	.byte	0x04, 0x12
        /*02c6*/ 	.short	(.L_164 - .L_163)
	.align		4
.L_163:
        /*02c8*/ 	.word	index@(_ZN3cub18CUB_300001_SM_10006detail6reduce18DeviceReduceKernelINS2_10policy_hubIiy11add_functorE10Policy1000EN6thrust24THRUST_300001_SM_1000_NS6detail15normal_iteratorINS9_10device_ptrIiEEEEyS5_iN4cuda3std3__410__identityEEEvT0_PT3_T1_NS0_13GridEvenShareISM_EET2_T4_)
        /*02cc*/ 	.word	0x00000000


	//----- nvinfo : EIATTR_MIN_STACK_SIZE
	.align		4
.L_164:
        /*02d0*/ 	.byte	0x04, 0x12
        /*02d2*/ 	.short	(.L_166 - .L_165)
	.align		4
.L_165:
        /*02d4*/ 	.word	index@(_ZN3cub18CUB_300001_SM_10006detail6reduce28DeviceReduceSingleTileKernelINS2_10policy_hubIiy11add_functorE10Policy1000EN6thrust24THRUST_300001_SM_1000_NS6detail15normal_iteratorINS9_10device_ptrIiEEEEPiyS5_iiN4cuda3std3__410__identityEEEvT0_T1_T2_T3_T4_T6_)
        /*02d8*/ 	.word	0x00000000


	//----- nvinfo : EIATTR_MIN_STACK_SIZE
	.align		4
.L_166:
        /*02dc*/ 	.byte	0x04, 0x12
        /*02de*/ 	.short	(.L_168 - .L_167)
	.align		4
.L_167:
        /*02e0*/ 	.word	index@(_ZN3cub18CUB_300001_SM_10006detail6reduce28DeviceReduceSingleTileKernelINS2_10policy_hubIij11add_functorE10Policy1000EPiS8_iS5_iiN4cuda3std3__410__identityEEEvT0_T1_T2_T3_T4_T6_)
        /*02e4*/ 	.word	0x00000000


	//----- nvinfo : EIATTR_MIN_STACK_SIZE
	.align		4
.L_168:
        /*02e8*/ 	.byte	0x04, 0x12
        /*02ea*/ 	.short	(.L_170 - .L_169)
	.align		4
.L_169:
        /*02ec*/ 	.word	index@(_ZN3cub18CUB_300001_SM_10006detail6reduce18DeviceReduceKernelINS2_10policy_hubIij11add_functorE10Policy1000EN6thrust24THRUST_300001_SM_1000_NS6detail15normal_iteratorINS9_10device_ptrIiEEEEjS5_iN4cuda3std3__410__identityEEEvT0_PT3_T1_NS0_13GridEvenShareISM_EET2_T4_)
        /*02f0*/ 	.word	0x00000000


	//----- nvinfo : EIATTR_MIN_STACK_SIZE
	.align		4
.L_170:
        /*02f4*/ 	.byte	0x04, 0x12
        /*02f6*/ 	.short	(.L_172 - .L_171)
	.align		4
.L_171:
        /*02f8*/ 	.word	index@(_ZN3cub18CUB_300001_SM_10006detail6reduce28DeviceReduceSingleTileKernelINS2_10policy_hubIij11add_functorE10Policy1000EN6thrust24THRUST_300001_SM_1000_NS6detail15normal_iteratorINS9_10device_ptrIiEEEEPijS5_iiN4cuda3std3__410__identityEEEvT0_T1_T2_T3_T4_T6_)
        /*02fc*/ 	.word	0x00000000


	//----- nvinfo : EIATTR_MIN_STACK_SIZE
	.align		4
.L_172:
        /*0300*/ 	.byte	0x04, 0x12
        /*0302*/ 	.short	(.L_174 - .L_173)
	.align		4
.L_173:
        /*0304*/ 	.word	index@(_ZN3cub18CUB_300001_SM_10006detail9transform16transform_kernelINS2_10policy_hubILb1EN4cuda3std3__45tupleIJN6thrust24THRUST_300001_SM_1000_NS6detail15normal_iteratorINSA_10device_ptrIiEEEESF_EEEE10policy1000El11add_functorSF_JPiSK_EEEvT0_iT1_T2_DpNS2_10kernel_argIT3_EE)
        /*0308*/ 	.word	0x00000000


	//----- nvinfo : EIATTR_MIN_STACK_SIZE
	.align		4
.L_174:
        /*030c*/ 	.byte	0x04, 0x12
        /*030e*/ 	.short	(.L_176 - .L_175)
	.align		4
.L_175:
        /*0310*/ 	.word	index@(_ZN3cub18CUB_300001_SM_10006detail9transform16transform_kernelINS2_10policy_hubILb1EN4cuda3std3__45tupleIJN6thrust24THRUST_300001_SM_1000_NS6detail15normal_iteratorINSA_10device_ptrIiEEEESF_EEEE10policy1000Ei11add_functorSF_JPiSK_EEEvT0_iT1_T2_DpNS2_10kernel_argIT3_EE)
        /*0314*/ 	.word	0x00000000


	//----- nvinfo : EIATTR_MIN_STACK_SIZE
	.align		4
.L_176:
        /*0318*/ 	.byte	0x04, 0x12
        /*031a*/ 	.short	(.L_178 - .L_177)
	.align		4
.L_177:
        /*031c*/ 	.word	index@(_ZN3cub18CUB_300001_SM_10006detail9transform16transform_kernelINS2_10policy_hubILb1EN4cuda3std3__45tupleIJN6thrust24THRUST_300001_SM_1000_NS6detail15normal_iteratorINSA_10device_ptrIfEEEEEEEE10policy1000El14square_functorSF_JPfEEEvT0_iT1_T2_DpNS2_10kernel_argIT3_EE)
        /*0320*/ 	.word	0x00000000


	//----- nvinfo : EIATTR_MIN_STACK_SIZE
	.align		4
.L_178:
        /*0324*/ 	.byte	0x04, 0x12
        /*0326*/ 	.short	(.L_180 - .L_179)
	.align		4
.L_179:
        /*0328*/ 	.word	index@(_ZN3cub18CUB_300001_SM_10006detail9transform16transform_kernelINS2_10policy_hubILb1EN4cuda3std3__45tupleIJN6thrust24THRUST_300001_SM_1000_NS6detail15normal_iteratorINSA_10device_ptrIfEEEEEEEE10policy1000Ei14square_functorSF_JPfEEEvT0_iT1_T2_DpNS2_10kernel_argIT3_EE)
        /*032c*/ 	.word	0x00000000


	//----- nvinfo : EIATTR_MIN_STACK_SIZE
	.align		4
.L_180:
        /*0330*/ 	.byte	0x04, 0x12
        /*0332*/ 	.short	(.L_182 - .L_181)
	.align		4
.L_181:
        /*0334*/ 	.word	index@(_ZN3cub18CUB_300001_SM_10006detail8for_each13static_kernelINS2_12policy_hub_t12policy_500_tElNS2_12op_wrapper_tIl18multiply10_functorN6thrust24THRUST_300001_SM_1000_NS6detail15normal_iteratorINS9_10device_ptrIiEEEEEEEEvT0_T1_)
        /*0338*/ 	.word	0x00000000


	//----- nvinfo : EIATTR_MIN_STACK_SIZE
	.align		4
.L_182:
        /*033c*/ 	.byte	0x04, 0x12
        /*033e*/ 	.short	(.L_184 - .L_183)
	.align		4
.L_183:
        /*0340*/ 	.word	index@(_ZN3cub18CUB_300001_SM_10006detail8for_each13static_kernelINS2_12policy_hub_t12policy_500_tEmN6thrust24THRUST_300001_SM_1000_NS8cuda_cub20__uninitialized_fill7functorINS7_10device_ptrIiEEiEEEEvT0_T1_)
        /*0344*/ 	.word	0x00000000


	//----- nvinfo : EIATTR_MIN_STACK_SIZE
	.align		4
.L_184:
        /*0348*/ 	.byte	0x04, 0x12
        /*034a*/ 	.short	(.L_186 - .L_185)
	.align		4
.L_185:
        /*034c*/ 	.word	index@(_ZN3cub18CUB_300001_SM_10006detail8for_each13static_kernelINS2_12policy_hub_t12policy_500_tEmN6thrust24THRUST_300001_SM_1000_NS8cuda_cub20__uninitialized_fill7functorINS7_10device_ptrIfEEfEEEEvT0_T1_)
        /*0350*/ 	.word	0x00000000


	//----- nvinfo : EIATTR_MIN_STACK_SIZE
	.align		4
.L_186:
        /*0354*/ 	.byte	0x04, 0x12
        /*0356*/ 	.short	(.L_188 - .L_187)
	.align		4
.L_187:
        /*0358*/ 	.word	index@(_ZN3cub18CUB_300001_SM_10006detail11EmptyKernelIvEEvv)
        /*035c*/ 	.word	0x00000000
.L_188:


//--------------------- .nv.compat                --------------------------
	.section	.nv.compat,"",@"SHT_CUDA_COMPAT_INFO"
	.align	4
        /*0000*/ 	.byte	0x02, 0x09, 0x00, 0x00, 0x02, 0x02, 0x01, 0x00, 0x02, 0x05, 0x05, 0x00, 0x03, 0x07, 0x01, 0x01
        /*0010*/ 	.byte	0x02, 0x03, 0x00, 0x00, 0x02, 0x06, 0x01, 0x00, 0x04, 0x0b, 0x08, 0x00, 0x09, 0x00, 0x00, 0x00
        /*0020*/ 	.byte	0x00, 0x00, 0x00, 0x00


//--------------------- .nv.info._ZN3cub18CUB_300001_SM_10006detail10radix_sort29DeviceRadixSortOnesweepKernelINS1_5radix10policy_hubIiNS0_8NullTypeEyE10Policy1000ELNS0_9SortOrderE0EiS6_yiiNS1_21identity_decomposer_tEEEvPT5_SC_PT3_PKSD_PT1_PKSH_PT2_PKSL_T4_iiT6_ --------------------------
	.section	.nv.info._ZN3cub18CUB_300001_SM_10006detail10radix_sort29DeviceRadixSortOnesweepKernelINS1_5radix10policy_hubIiNS0_8NullTypeEyE10Policy1000ELNS0_9SortOrderE0EiS6_yiiNS1_21identity_decomposer_tEEEvPT5_SC_PT3_PKSD_PT1_PKSH_PT2_PKSL_T4_iiT6_,"",@"SHT_CUDA_INFO"
	.sectionflags	@""
	.align	4


	//----- nvinfo : EIATTR_CUDA_API_VERSION
	.align		4
        /*0000*/ 	.byte	0x04, 0x37
        /*0002*/ 	.short	(.L_190 - .L_189)
.L_189:
        /*0004*/ 	.word	0x00000082


	//----- nvinfo : EIATTR_KPARAM_INFO
	.align		4
.L_190:
        /*0008*/ 	.byte	0x04, 0x17
        /*000a*/ 	.short	(.L_192 - .L_191)
.L_191:
        /*000c*/ 	.word	0x00000000
        /*0010*/ 	.short	0x000b
        /*0012*/ 	.short	0x004c
        /*0014*/ 	.byte	0x00, 0xf0, 0x05, 0x00


	//----- nvinfo : EIATTR_KPARAM_INFO
	.align		4
.L_192:
        /*0018*/ 	.byte	0x04, 0x17
        /*001a*/ 	.short	(.L_194 - .L_193)
.L_193:
        /*001c*/ 	.word	0x00000000
        /*0020*/ 	.short	0x000a
        /*0022*/ 	.short	0x0048
        /*0024*/ 	.byte	0x00, 0xf0, 0x11, 0x00


	//----- nvinfo : EIATTR_KPARAM_INFO
	.align		4
.L_194:
        /*0028*/ 	.byte	0x04, 0x17
        /*002a*/ 	.short	(.L_196 - .L_195)
.L_195:
        /*002c*/ 	.word	0x00000000
        /*0030*/ 	.short	0x0009
        /*0032*/ 	.short	0x0044
        /*0034*/ 	.byte	0x00, 0xf0, 0x11, 0x00


	//----- nvinfo : EIATTR_KPARAM_INFO
	.align		4
.L_196:
        /*0038*/ 	.byte	0x04, 0x17
        /*003a*/ 	.short	(.L_198 - .L_197)
.L_197:
        /*003c*/ 	.word	0x00000000
        /*0040*/ 	.short	0x0008
        /*0042*/ 	.short	0x0040
        /*0044*/ 	.byte	0x00, 0xf0, 0x11, 0x00


	//----- nvinfo : EIATTR_KPARAM_INFO
	.align		4
.L_198:
        /*0048*/ 	.byte	0x04, 0x17
        /*004a*/ 	.short	(.L_200 - .L_199)
.L_199:
        /*004c*/ 	.word	0x00000000
        /*0050*/ 	.short	0x0007
        /*0052*/ 	.short	0x0038
        /*0054*/ 	.byte	0x00, 0xf5, 0x21, 0x00


	//----- nvinfo : EIATTR_KPARAM_INFO
	.align		4
.L_200:
        /*0058*/ 	.byte	0x04, 0x17
        /*005a*/ 	.short	(.L_202 - .L_201)
.L_201:
        /*005c*/ 	.word	0x00000000
        /*0060*/ 	.short	0x0006
        /*0062*/ 	.short	0x0030
        /*0064*/ 	.byte	0x00, 0xf5, 0x21, 0x00


	//----- nvinfo : EIATTR_KPARAM_INFO
	.align		4
.L_202:
        /*0068*/ 	.byte	0x04, 0x17
        /*006a*/ 	.short	(.L_204 - .L_203)
.L_203:
        /*006c*/ 	.word	0x00000000
        /*0070*/ 	.short	0x0005
        /*0072*/ 	.short	0x0028
        /*0074*/ 	.byte	0x00, 0xf5, 0x21, 0x00


	//----- nvinfo : EIATTR_KPARAM_INFO
	.align		4
.L_204:
        /*0078*/ 	.byte	0x04, 0x17
        /*007a*/ 	.short	(.L_206 - .L_205)
.L_205:
        /*007c*/ 	.word	0x00000000
        /*0080*/ 	.short	0x0004
        /*0082*/ 	.short	0x0020
        /*0084*/ 	.byte	0x00, 0xf5, 0x21, 0x00


	//----- nvinfo : EIATTR_KPARAM_INFO
	.align		4
.L_206:
        /*0088*/ 	.byte	0x04, 0x17
        /*008a*/ 	.short	(.L_208 - .L_207)
.L_207:
        /*008c*/ 	.word	0x00000000
        /*0090*/ 	.short	0x0003
        /*0092*/ 	.short	0x0018
        /*0094*/ 	.byte	0x00, 0xf5, 0x21, 0x00


	//----- nvinfo : EIATTR_KPARAM_INFO
	.align		4
.L_208:
        /*0098*/ 	.byte	0x04, 0x17
        /*009a*/ 	.short	(.L_210 - .L_209)
.L_209:
        /*009c*/ 	.word	0x00000000
        /*00a0*/ 	.short	0x0002
        /*00a2*/ 	.short	0x0010
        /*00a4*/ 	.byte	0x00, 0xf5, 0x21, 0x00


	//----- nvinfo : EIATTR_KPARAM_INFO
	.align		4
.L_210:
        /*00a8*/ 	.byte	0x04, 0x17
        /*00aa*/ 	.short	(.L_212 - .L_211)
.L_211:
        /*00ac*/ 	.word	0x00000000
        /*00b0*/ 	.short	0x0001
        /*00b2*/ 	.short	0x0008
        /*00b4*/ 	.byte	0x00, 0xf5, 0x21, 0x00


	//----- nvinfo : EIATTR_KPARAM_INFO
	.align		4
.L_212:
        /*00b8*/ 	.byte	0x04, 0x17
        /*00ba*/ 	.short	(.L_214 - .L_213)
.L_213:
        /*00bc*/ 	.word	0x00000000
        /*00c0*/ 	.short	0x0000
        /*00c2*/ 	.short	0x0000
        /*00c4*/ 	.byte	0x00, 0xf5, 0x21, 0x00


	//----- nvinfo : EIATTR_SPARSE_MMA_MASK
	.align		4
.L_214:
        /*00c8*/ 	.byte	0x03, 0x50
        /*00ca*/ 	.short	0x0000


	//----- nvinfo : EIATTR_MAXREG_COUNT
	.align		4
        /*00cc*/ 	.byte	0x03, 0x1b
        /*00ce*/ 	.short	0x00a8


	//----- nvinfo : EIATTR_NUM_BARRIERS
	.align		4
        /*00d0*/ 	.byte	0x02, 0x4c
        /*00d2*/ 	.byte	0x01
	.zero		1


	//----- nvinfo : EIATTR_MERCURY_ISA_VERSION
	.align		4
        /*00d4*/ 	.byte	0x03, 0x5f
        /*00d6*/ 	.short	0x0101


	//----- nvinfo : EIATTR_COOP_GROUP_MASK_REGIDS
	.align		4
        /*00d8*/ 	.byte	0x04, 0x29
        /*00da*/ 	.short	(.L_216 - .L_215)


	//   ....[0]....
.L_215:
        /*00dc*/ 	.word	0xffffffff


	//   ....[1]....
        /*00e0*/ 	.word	0x05000019


	//   ....[2]....
        /*00e4*/ 	.word	0xffffffff


	//   ....[3]....
        /*00e8*/ 	.word	0xffffffff


	//   ....[4]....
        /*00ec*/ 	.word	0xffffffff


	//   ....[5]....
        /*00f0*/ 	.word	0xffffffff


	//   ....[6]....
        /*00f4*/ 	.word	0xffffffff


	//   ....[7]....
        /*00f8*/ 	.word	0xffffffff


	//   ....[8]....
        /*00fc*/ 	.word	0xffffffff


	//   ....[9]....
        /*0100*/ 	.word	0xffffffff


	//   ....[10]....
        /*0104*/ 	.word	0xffffffff


	//   ....[11]....
        /*0108*/ 	.word	0xffffffff


	//   ....[12]....
        /*010c*/ 	.word	0xffffffff


	//   ....[13]....
        /*0110*/ 	.word	0xffffffff


	//   ....[14]....
        /*0114*/ 	.word	0xffffffff


	//   ....[15]....
        /*0118*/ 	.word	0xffffffff


	//   ....[16]....
        /*011c*/ 	.word	0xffffffff


	//   ....[17]....
        /*0120*/ 	.word	0xffffffff


	//   ....[18]....
        /*0124*/ 	.word	0xffffffff


	//   ....[19]....
        /*0128*/ 	.word	0xffffffff


	//   ....[20]....
        /*012c*/ 	.word	0xffffffff


	//   ....[21]....
        /*0130*/ 	.word	0xffffffff


	//   ....[22]....
        /*0134*/ 	.word	0xffffffff


	//   ....[23]....
        /*0138*/ 	.word	0xffffffff


	//   ....[24]....
        /*013c*/ 	.word	0xffffffff


	//   ....[25]....
        /*0140*/ 	.word	0xffffffff


	//   ....[26]....
        /*0144*/ 	.word	0xffffffff


	//   ....[27]....
        /*0148*/ 	.word	0xffffffff


	//   ....[28]....
        /*014c*/ 	.word	0xffffffff


	//   ....[29]....
        /*0150*/ 	.word	0xffffffff


	//   ....[30]....
        /*0154*/ 	.word	0xffffffff


	//   ....[31]....
        /*0158*/ 	.word	0xffffffff


	//   ....[32]....
        /*015c*/ 	.word	0xffffffff


	//   ....[33]....
        /*0160*/ 	.word	0xffffffff


	//   ....[34]....
        /*0164*/ 	.word	0xffffffff


	//   ....[35]....
        /*0168*/ 	.word	0xffffffff


	//   ....[36]....
        /*016c*/ 	.word	0xffffffff


	//   ....[37]....
        /*0170*/ 	.word	0xffffffff


	//   ....[38]....
        /*0174*/ 	.word	0xffffffff


	//   ....[39]....
        /*0178*/ 	.word	0xffffffff


	//   ....[40]....
        /*017c*/ 	.word	0xffffffff


	//   ....[41]....
        /*0180*/ 	.word	0xffffffff


	//   ....[42]....
        /*0184*/ 	.word	0xffffffff


	//   ....[43]....
        /*0188*/ 	.word	0xffffffff


	//   ....[44]....
        /*018c*/ 	.word	0xffffffff


	//   ....[45]....
        /*0190*/ 	.word	0xffffffff


	//   ....[46]....
        /*0194*/ 	.word	0xffffffff


	//   ....[47]....
        /*0198*/ 	.word	0xffffffff


	//   ....[48]....
        /*019c*/ 	.word	0xffffffff


	//   ....[49]....
        /*01a0*/ 	.word	0xffffffff


	//   ....[50]....
        /*01a4*/ 	.word	0xffffffff


	//   ....[51]....
        /*01a8*/ 	.word	0xffffffff


	//   ....[52]....
        /*01ac*/ 	.word	0xffffffff


	//   ....[53]....
        /*01b0*/ 	.word	0xffffffff


	//   ....[54]....
        /*01b4*/ 	.word	0xffffffff


	//   ....[55]....
        /*01b8*/ 	.word	0xffffffff


	//   ....[56]....
        /*01bc*/ 	.word	0xffffffff


	//   ....[57]....
        /*01c0*/ 	.word	0xffffffff


	//   ....[58]....
        /*01c4*/ 	.word	0xffffffff


	//   ....[59]....
        /*01c8*/ 	.word	0xffffffff


	//   ....[60]....
        /*01cc*/ 	.word	0xffffffff


	//   ....[61]....
        /*01d0*/ 	.word	0xffffffff


	//   ....[62]....
        /*01d4*/ 	.word	0xffffffff


	//   ....[63]....
        /*01d8*/ 	.word	0xffffffff


	//   ....[64]....
        /*01dc*/ 	.word	0xffffffff


	//   ....[65]....
        /*01e0*/ 	.word	0xffffffff


	//   ....[66]....
        /*01e4*/ 	.word	0xffffffff


	//   ....[67]....
        /*01e8*/ 	.word	0xffffffff


	//   ....[68]....
        /*01ec*/ 	.word	0xffffffff


	//   ....[69]....
        /*01f0*/ 	.word	0xffffffff


	//   ....[70]....
        /*01f4*/ 	.word	0xffffffff


	//   ....[71]....
        /*01f8*/ 	.word	0xffffffff


	//   ....[72]....
        /*01fc*/ 	.word	0xffffffff


	//   ....[73]....
        /*0200*/ 	.word	0xffffffff


	//   ....[74]....
        /*0204*/ 	.word	0xffffffff


	//   ....[75]....
        /*0208*/ 	.word	0xffffffff


	//   ....[76]....
        /*020c*/ 	.word	0xffffffff


	//   ....[77]....
        /*0210*/ 	.word	0xffffffff


	//   ....[78]....
        /*0214*/ 	.word	0xffffffff


	//   ....[79]....
        /*0218*/ 	.word	0xffffffff


	//   ....[80]....
        /*021c*/ 	.word	0xffffffff


	//   ....[81]....
        /*0220*/ 	.word	0xffffffff


	//   ....[82]....
        /*0224*/ 	.word	0xffffffff


	//   ....[83]....
        /*0228*/ 	.word	0xffffffff


	//   ....[84]....
        /*022c*/ 	.word	0xffffffff


	//   ....[85]....
        /*0230*/ 	.word	0xffffffff


	//   ....[86]....
        /*0234*/ 	.word	0xffffffff


	//   ....[87]....
        /*0238*/ 	.word	0xffffffff


	//   ....[88]....
        /*023c*/ 	.word	0xffffffff


	//   ....[89]....
        /*0240*/ 	.word	0xffffffff


	//   ....[90]....
        /*0244*/ 	.word	0xffffffff


	//   ....[91]....
        /*0248*/ 	.word	0xffffffff


	//   ....[92]....
        /*024c*/ 	.word	0xffffffff


	//   ....[93]....
        /*0250*/ 	.word	0xffffffff


	//   ....[94]....
        /*0254*/ 	.word	0xffffffff


	//   ....[95]....
        /*0258*/ 	.word	0xffffffff


	//   ....[96]....
        /*025c*/ 	.word	0xffffffff


	//   ....[97]....
        /*0260*/ 	.word	0xffffffff


	//   ....[98]....
        /*0264*/ 	.word	0xffffffff


	//   ....[99]....
        /*0268*/ 	.word	0xffffffff


	//   ....[100]....
        /*026c*/ 	.word	0xffffffff


	//   ....[101]....
        /*0270*/ 	.word	0xffffffff


	//   ....[102]....
        /*0274*/ 	.word	0xffffffff


	//   ....[103]....
        /*0278*/ 	.word	0xffffffff


	//   ....[104]....
        /*027c*/ 	.word	0xffffffff


	//   ....[105]....
        /*0280*/ 	.word	0xffffffff


	//   ....[106]....
        /*0284*/ 	.word	0xffffffff


	//   ....[107]....
        /*0288*/ 	.word	0xffffffff


	//   ....[108]....
        /*028c*/ 	.word	0xffffffff


	//   ....[109]....
        /*0290*/ 	.word	0xffffffff


	//   ....[110]....
        /*0294*/ 	.word	0xffffffff


	//   ....[111]....
        /*0298*/ 	.word	0xffffffff


	//   ....[112]....
        /*029c*/ 	.word	0xffffffff


	//   ....[113]....
        /*02a0*/ 	.word	0xffffffff


	//   ....[114]....
        /*02a4*/ 	.word	0xffffffff


	//   ....[115]....
        /*02a8*/ 	.word	0xffffffff


	//   ....[116]....
        /*02ac*/ 	.word	0xffffffff


	//   ....[117]....
        /*02b0*/ 	.word	0xffffffff


	//   ....[118]....
        /*02b4*/ 	.word	0xffffffff


	//   ....[119]....
        /*02b8*/ 	.word	0xffffffff


	//   ....[120]....
        /*02bc*/ 	.word	0xffffffff


	//   ....[121]....
        /*02c0*/ 	.word	0xffffffff


	//   ....[122]....
        /*02c4*/ 	.word	0xffffffff


	//   ....[123]....
        /*02c8*/ 	.word	0xffffffff


	//   ....[124]....
        /*02cc*/ 	.word	0xffffffff


	//   ....[125]....
        /*02d0*/ 	.word	0xffffffff


	//   ....[126]....
        /*02d4*/ 	.word	0xffffffff


	//   ....[127]....
        /*02d8*/ 	.word	0xffffffff


	//   ....[128]....
        /*02dc*/ 	.word	0xffffffff


	//   ....[129]....
        /*02e0*/ 	.word	0xffffffff


	//   ....[130]....
        /*02e4*/ 	.word	0xffffffff


	//   ....[131]....
        /*02e8*/ 	.word	0xffffffff


	//   ....[132]....
        /*02ec*/ 	.word	0xffffffff


	//   ....[133]....
        /*02f0*/ 	.word	0xffffffff


	//   ....[134]....
        /*02f4*/ 	.word	0xffffffff


	//   ....[135]....
        /*02f8*/ 	.word	0xffffffff


	//   ....[136]....
        /*02fc*/ 	.word	0xffffffff


	//   ....[137]....
        /*0300*/ 	.word	0xffffffff


	//   ....[138]....
        /*0304*/ 	.word	0xffffffff


	//   ....[139]....
        /*0308*/ 	.word	0xffffffff


	//   ....[140]....
        /*030c*/ 	.word	0xffffffff


	//   ....[141]....
        /*0310*/ 	.word	0xffffffff


	//   ....[142]....
        /*0314*/ 	.word	0xffffffff


	//   ....[143]....
        /*0318*/ 	.word	0xffffffff


	//   ....[144]....
        /*031c*/ 	.word	0xffffffff


	//   ....[145]....
        /*0320*/ 	.word	0xffffffff


	//   ....[146]....
        /*0324*/ 	.word	0xffffffff


	//   ....[147]....
        /*0328*/ 	.word	0xffffffff


	//   ....[148]....
        /*032c*/ 	.word	0xffffffff


	//   ....[149]....
        /*0330*/ 	.word	0xffffffff


	//   ....[150]....
        /*0334*/ 	.word	0xffffffff


	//   ....[151]....
        /*0338*/ 	.word	0xffffffff


	//   ....[152]....
        /*033c*/ 	.word	0xffffffff


	//   ....[153]....
        /*0340*/ 	.word	0xffffffff


	//   ....[154]....
        /*0344*/ 	.word	0xffffffff


	//   ....[155]....
        /*0348*/ 	.word	0xffffffff


	//   ....[156]....
        /*034c*/ 	.word	0xffffffff


	//   ....[157]....
        /*0350*/ 	.word	0xffffffff


	//   ....[158]....
        /*0354*/ 	.word	0xffffffff


	//   ....[159]....
        /*0358*/ 	.word	0xffffffff


	//   ....[160]....
        /*035c*/ 	.word	0xffffffff


	//   ....[161]....
        /*0360*/ 	.word	0xffffffff


	//   ....[162]....
        /*0364*/ 	.word	0xffffffff


	//   ....[163]....
        /*0368*/ 	.word	0xffffffff


	//   ....[164]....
        /*036c*/ 	.word	0xffffffff


	//   ....[165]....
        /*0370*/ 	.word	0xffffffff


	//   ....[166]....
        /*0374*/ 	.word	0xffffffff


	//   ....[167]....
        /*0378*/ 	.word	0xffffffff


	//   ....[168]....
        /*037c*/ 	.word	0xffffffff


	//   ....[169]....
        /*0380*/ 	.word	0xffffffff


	//   ....[170]....
        /*0384*/ 	.word	0xffffffff


	//   ....[171]....
        /*0388*/ 	.word	0xffffffff


	//   ....[172]....
        /*038c*/ 	.word	0xffffffff


	//   ....[173]....
        /*0390*/ 	.word	0xffffffff


	//   ....[174]....
        /*0394*/ 	.word	0xffffffff


	//   ....[175]....
        /*0398*/ 	.word	0xffffffff


	//   ....[176]....
        /*039c*/ 	.word	0xffffffff


	//   ....[177]....
        /*03a0*/ 	.word	0xffffffff


	//   ....[178]....
        /*03a4*/ 	.word	0x05000006


	//   ....[179]....
        /*03a8*/ 	.word	0xffffffff


	//   ....[180]....
        /*03ac*/ 	.word	0xffffffff


	//   ....[181]....
        /*03b0*/ 	.word	0xffffffff


	//   ....[182]....
        /*03b4*/ 	.word	0xffffffff


	//   ....[183]....
        /*03b8*/ 	.word	0xffffffff


	//   ....[184]....
        /*03bc*/ 	.word	0xffffffff


	//   ....[185]....
        /*03c0*/ 	.word	0xffffffff


	//   ....[186]....
        /*03c4*/ 	.word	0xffffffff


	//   ....[187]....
        /*03c8*/ 	.word	0xffffffff


	//   ....[188]....
        /*03cc*/ 	.word	0xffffffff


	//   ....[189]....
        /*03d0*/ 	.word	0xffffffff


	//   ....[190]....
        /*03d4*/ 	.word	0xffffffff


	//   ....[191]....
        /*03d8*/ 	.word	0xffffffff


	//   ....[192]....
        /*03dc*/ 	.word	0xffffffff


	//   ....[193]....
        /*03e0*/ 	.word	0xffffffff


	//   ....[194]....
        /*03e4*/ 	.word	0xffffffff


	//   ....[195]....
        /*03e8*/ 	.word	0xffffffff


	//   ....[196]....
        /*03ec*/ 	.word	0xffffffff


	//   ....[197]....
        /*03f0*/ 	.word	0xffffffff


	//   ....[198]....
        /*03f4*/ 	.word	0xffffffff


	//   ....[199]....
        /*03f8*/ 	.word	0xffffffff


	//   ....[200]....
        /*03fc*/ 	.word	0xffffffff


	//   ....[201]....
        /*0400*/ 	.word	0xffffffff


	//   ....[202]....
        /*0404*/ 	.word	0xffffffff


	//   ....[203]....
        /*0408*/ 	.word	0xffffffff


	//   ....[204]....
        /*040c*/ 	.word	0xffffffff


	//   ....[205]....
        /*0410*/ 	.word	0xffffffff


	//   ....[206]....
        /*0414*/ 	.word	0xffffffff


	//   ....[207]....
        /*0418*/ 	.word	0xffffffff


	//   ....[208]....
        /*041c*/ 	.word	0xffffffff


	//   ....[209]....
        /*0420*/ 	.word	0xffffffff


	//   ....[210]....
        /*0424*/ 	.word	0xffffffff


	//   ....[211]....
        /*0428*/ 	.word	0xffffffff


	//   ....[212]....
        /*042c*/ 	.word	0xffffffff


	//   ....[213]....
        /*0430*/ 	.word	0xffffffff


	//   ....[214]....
        /*0434*/ 	.word	0xffffffff


	//   ....[215]....
        /*0438*/ 	.word	0xffffffff


	//   ....[216]....
        /*043c*/ 	.word	0xffffffff


	//   ....[217]....
        /*0440*/ 	.word	0x0500002f


	//   ....[218]....
        /*0444*/ 	.word	0x0500002f


	//   ....[219]....
        /*0448*/ 	.word	0x0500002f


	//   ....[220]....
        /*044c*/ 	.word	0x0500002f


	//   ....[221]....
        /*0450*/ 	.word	0x0500002f


	//----- nvinfo : EIATTR_COOP_GROUP_INSTR_OFFSETS
	.align		4
.L_216:
        /*0454*/ 	.byte	0x04, 0x28
        /*0456*/ 	.short	(.L_218 - .L_217)


	//   ....[0]....
.L_217:
        /*0458*/ 	.word	0x00000ee0


	//   ....[1]....
        /*045c*/ 	.word	0x00001970


	//   ....[2]....
        /*0460*/ 	.word	0x00002370


	//   ....[3]....
        /*0464*/ 	.word	0x00002390


	//   ....[4]....
        /*0468*/ 	.word	0x000023b0


	//   ....[5]....
        /*046c*/ 	.word	0x000023d0


	//   ....[6]....
        /*0470*/ 	.word	0x000023f0


	//   ....[7]....
        /*0474*/ 	.word	0x000028c0


	//   ....[8]....
        /*0478*/ 	.word	0x000028d0


	//   ....[9]....
        /*047c*/ 	.word	0x000028f0


	//   ....[10]....
        /*0480*/ 	.word	0x00002910


	//   ....[11]....
        /*0484*/ 	.word	0x00002960


	//   ....[12]....
        /*0488*/ 	.word	0x00002990


	//   ....[13]....
        /*048c*/ 	.word	0x000029d0


	//   ....[14]....
        /*0490*/ 	.word	0x000029f0


	//   ....[15]....
        /*0494*/ 	.word	0x00002b20


	//   ....[16]....
        /*0498*/ 	.word	0x00002b50


	//   ....[17]....
        /*049c*/ 	.word	0x00002b60


	//   ....[18]....
        /*04a0*/ 	.word	0x00002b80


	//   ....[19]....
        /*04a4*/ 	.word	0x00002bc0


	//   ....[20]....
        /*04a8*/ 	.word	0x00002bf0


	//   ....[21]....
        /*04ac*/ 	.word	0x00002c30


	//   ....[22]....
        /*04b0*/ 	.word	0x00002c50


	//   ....[23]....
        /*04b4*/ 	.word	0x00002c70


	//   ....[24]....
        /*04b8*/ 	.word	0x00002d80


	//   ....[25]....
        /*04bc*/ 	.word	0x00002da0


	//   ....[26]....
        /*04c0*/ 	.word	0x00002db0


	//   ....[27]....
        /*04c4*/ 	.word	0x00002dd0


	//   ....[28]....
        /*04c8*/ 	.word	0x00002e10


	//   ....[29]....
        /*04cc*/ 	.word	0x00002e40


	//   ....[30]....
        /*04d0*/ 	.word	0x00002e80


	//   ....[31]....
        /*04d4*/ 	.word	0x00002ea0


	//   ....[32]....
        /*04d8*/ 	.word	0x00002ec0


	//   ....[33]....
        /*04dc*/ 	.word	0x00002fe0


	//   ....[34]....
        /*04e0*/ 	.word	0x00003000


	//   ....[35]....
        /*04e4*/ 	.word	0x00003010


	//   ....[36]....
        /*04e8*/ 	.word	0x00003030


	//   ....[37]....
        /*04ec*/ 	.word	0x00003070


	//   ....[38]....
        /*04f0*/ 	.word	0x000030a0


	//   ....[39]....
        /*04f4*/ 	.word	0x000030e0


	//   ....[40]....
        /*04f8*/ 	.word	0x00003100


	//   ....[41]....
        /*04fc*/ 	.word	0x00003120


	//   ....[42]....
        /*0500*/ 	.word	0x00003240


	//   ....[43]....
        /*0504*/ 	.word	0x00003270


	//   ....[44]....
        /*0508*/ 	.word	0x00003280


	//   ....[45]....
        /*050c*/ 	.word	0x000032a0


	//   ....[46]....
        /*0510*/ 	.word	0x000032e0


	//   ....[47]....
        /*0514*/ 	.word	0x00003310


	//   ....[48]....
        /*0518*/ 	.word	0x00003350


	//   ....[49]....
        /*051c*/ 	.word	0x00003370


	//   ....[50]....
        /*0520*/ 	.word	0x00003390


	//   ....[51]....
        /*0524*/ 	.word	0x000034a0


	//   ....[52]....
        /*0528*/ 	.word	0x000034c0


	//   ....[53]....
        /*052c*/ 	.word	0x000034d0


	//   ....[54]....
        /*0530*/ 	.word	0x000034f0


	//   ....[55]....
        /*0534*/ 	.word	0x00003530


	//   ....[56]....
        /*0538*/ 	.word	0x00003560


	//   ....[57]....
        /*053c*/ 	.word	0x000035a0


	//   ....[58]....
        /*0540*/ 	.word	0x000035c0


	//   ....[59]....
        /*0544*/ 	.word	0x000035e0


	//   ....[60]....
        /*0548*/ 	.word	0x00003700


	//   ....[61]....
        /*054c*/ 	.word	0x00003720


	//   ....[62]....
        /*0550*/ 	.word	0x00003730


	//   ....[63]....
        /*0554*/ 	.word	0x00003750


	//   ....[64]....
        /*0558*/ 	.word	0x00003790


	//   ....[65]....
        /*055c*/ 	.word	0x000037c0


	//   ....[66]....
        /*0560*/ 	.word	0x00003800


	//   ....[67]....
        /*0564*/ 	.word	0x00003820


	//   ....[68]....
        /*0568*/ 	.word	0x00003840


	//   ....[69]....
        /*056c*/ 	.word	0x00003940


	//   ....[70]....
        /*0570*/ 	.word	0x00003970


	//   ....[71]....
        /*0574*/ 	.word	0x00003980


	//   ....[72]....
        /*0578*/ 	.word	0x000039a0


	//   ....[73]....
        /*057c*/ 	.word	0x000039e0


	//   ....[74]....
        /*0580*/ 	.word	0x00003a10


	//   ....[75]....
        /*0584*/ 	.word	0x00003a50


	//   ....[76]....
        /*0588*/ 	.word	0x00003a70


	//   ....[77]....
        /*058c*/ 	.word	0x00003a90


	//   ....[78]....
        /*0590*/ 	.word	0x00003b80


	//   ....[79]....
        /*0594*/ 	.word	0x00003bb0


	//   ....[80]....
        /*0598*/ 	.word	0x00003bc0


	//   ....[81]....
        /*059c*/ 	.word	0x00003bf0


	//   ....[82]....
        /*05a0*/ 	.word	0x00003c10


	//   ....[83]....
        /*05a4*/ 	.word	0x00003c60


	//   ....[84]....
        /*05a8*/ 	.word	0x00003c80


	//   ....[85]....
        /*05ac*/ 	.word	0x00003cc0


	//   ....[86]....
        /*05b0*/ 	.word	0x00003ce0


	//   ....[87]....
        /*05b4*/ 	.word	0x00003de0


	//   ....[88]....
        /*05b8*/ 	.word	0x00003e30


	//   ....[89]....
        /*05bc*/ 	.word	0x00003e40


	//   ....[90]....
        /*05c0*/ 	.word	0x00003e90


	//   ....[91]....
        /*05c4*/ 	.word	0x00003ec0


	//   ....[92]....
        /*05c8*/ 	.word	0x00003ef0


	//   ....[93]....
        /*05cc*/ 	.word	0x00003f20


	//   ....[94]....
        /*05d0*/ 	.word	0x00003f50


	//   ....[95]....
        /*05d4*/ 	.word	0x00003f80


	//   ....[96]....
        /*05d8*/ 	.word	0x00004040


	//   ....[97]....
        /*05dc*/ 	.word	0x00004060


	//   ....[98]....
        /*05e0*/ 	.word	0x00004070


	//   ....[99]....
        /*05e4*/ 	.word	0x000040c0


	//   ....[100]....
        /*05e8*/ 	.word	0x000040f0


	//   ....[101]....
        /*05ec*/ 	.word	0x00004120


	//   ....[102]....
        /*05f0*/ 	.word	0x00004150


	//   ....[103]....
        /*05f4*/ 	.word	0x00004180


	//   ....[104]....
        /*05f8*/ 	.word	0x000041b0


	//   ....[105]....
        /*05fc*/ 	.word	0x000042d0


	//   ....[106]....
        /*0600*/ 	.word	0x000042e0


	//   ....[107]....
        /*0604*/ 	.word	0x000042f0


	//   ....[108]....
        /*0608*/ 	.word	0x00004350


	//   ....[109]....
        /*060c*/ 	.word	0x00004380


	//   ....[110]....
        /*0610*/ 	.word	0x000043b0


	//   ....[111]....
        /*0614*/ 	.word	0x000043e0


	//   ....[112]....
        /*0618*/ 	.word	0x00004410


	//   ....[113]....
        /*061c*/ 	.word	0x00004440


	//   ....[114]....
        /*0620*/ 	.word	0x00004530


	//   ....[115]....
        /*0624*/ 	.word	0x00004570


	//   ....[116]....
        /*0628*/ 	.word	0x00004580


	//   ....[117]....
        /*062c*/ 	.word	0x000045d0


	//   ....[118]....
        /*0630*/ 	.word	0x00004600


	//   ....[119]....
        /*0634*/ 	.word	0x00004630


	//   ....[120]....
        /*0638*/ 	.word	0x00004660


	//   ....[121]....
        /*063c*/ 	.word	0x00004690


	//   ....[122]....
        /*0640*/ 	.word	0x000046c0


	//   ....[123]....
        /*0644*/ 	.word	0x000047b0


	//   ....[124]....
        /*0648*/ 	.word	0x00004800


	//   ....[125]....
        /*064c*/ 	.word	0x00004810


	//   ....[126]....
        /*0650*/ 	.word	0x00004860


	//   ....[127]....
        /*0654*/ 	.word	0x00004890


	//   ....[128]....
        /*0658*/ 	.word	0x000048a0


	//   ....[129]....
        /*065c*/ 	.word	0x000048e0


	//   ....[130]....
        /*0660*/ 	.word	0x00004910


	//   ....[131]....
        /*0664*/ 	.word	0x00004940


	//   ....[132]....
        /*0668*/ 	.word	0x00004a30


	//   ....[133]....
        /*066c*/ 	.word	0x00004a90


	//   ....[134]....
        /*0670*/ 	.word	0x00004aa0


	//   ....[135]....
        /*0674*/ 	.word	0x00004af0


	//   ....[136]....
        /*0678*/ 	.word	0x00004b20


	//   ....[137]....
        /*067c*/ 	.word	0x00004b30


	//   ....[138]....
        /*0680*/ 	.word	0x00004b70


	//   ....[139]....
        /*0684*/ 	.word	0x00004ba0


	//   ....[140]....
        /*0688*/ 	.word	0x00004bd0


	//   ....[141]....
        /*068c*/ 	.word	0x00004cb0


	//   ....[142]....
        /*0690*/ 	.word	0x00004d10


	//   ....[143]....
        /*0694*/ 	.word	0x00004d20


	//   ....[144]....
        /*0698*/ 	.word	0x00004d70


	//   ....[145]....
        /*069c*/ 	.word	0x00004da0


	//   ....[146]....
        /*06a0*/ 	.word	0x00004db0


	//   ....[147]....
        /*06a4*/ 	.word	0x00004df0


	//   ....[148]....
        /*06a8*/ 	.word	0x00004e20


	//   ....[149]....
        /*06ac*/ 	.word	0x00004e50


	//   ....[150]....
        /*06b0*/ 	.word	0x00004f30


	//   ....[151]....
        /*06b4*/ 	.word	0x00004f90


	//   ....[152]....
        /*06b8*/ 	.word	0x00004fa0


	//   ....[153]....
        /*06bc*/ 	.word	0x00004ff0


	//   ....[154]....
        /*06c0*/ 	.word	0x00005020


	//   ....[155]....
        /*06c4*/ 	.word	0x00005050


	//   ....[156]....
        /*06c8*/ 	.word	0x00005080


	//   ....[157]....
        /*06cc*/ 	.word	0x000050b0


	//   ....[158]....
        /*06d0*/ 	.word	0x000050e0


	//   ....[159]....
        /*06d4*/ 	.word	0x000051b0


	//   ....[160]....
        /*06d8*/ 	.word	0x00005200


	//   ....[161]....
        /*06dc*/ 	.word	0x00005210


	//   ....[162]....
        /*06e0*/ 	.word	0x00005260


	//   ....[163]....
        /*06e4*/ 	.word	0x00005290


	//   ....[164]....
        /*06e8*/ 	.word	0x000052a0


	//   ....[165]....
        /*06ec*/ 	.word	0x000052e0


	//   ....[166]....
        /*06f0*/ 	.word	0x00005310


	//   ....[167]....
        /*06f4*/ 	.word	0x00005340


	//   ....[168]....
        /*06f8*/ 	.word	0x00005420


	//   ....[169]....
        /*06fc*/ 	.word	0x00005440


	//   ....[170]....
        /*0700*/ 	.word	0x00005450


	//   ....[171]....
        /*0704*/ 	.word	0x00005480


	//   ....[172]....
        /*0708*/ 	.word	0x000054a0


	//   ....[173]....
        /*070c*/ 	.word	0x000054f0


	//   ....[174]....
        /*0710*/ 	.word	0x00005520


	//   ....[175]....
        /*0714*/ 	.word	0x00005560


	//   ....[176]....
        /*0718*/ 	.word	0x00005590


	//   ....[177]....
        /*071c*/ 	.word	0x00005650


	//   ....[178]....
        /*0720*/ 	.word	0x00005b80


	//   ....[179]....
        /*0724*/ 	.word	0x00005ee0


	//   ....[180]....
        /*0728*/ 	.word	0x00005fa0


	//   ....[181]....
        /*072c*/ 	.word	0x00006060


	//   ....[182]....
        /*0730*/ 	.word	0x00006120


	//   ....[183]....
        /*0734*/ 	.word	0x000061e0


	//   ....[184]....
        /*0738*/ 	.word	0x000062a0


	//   ....[185]....
        /*073c*/ 	.word	0x00006360


	//   ....[186]....
        /*0740*/ 	.word	0x00006420


	//   ....[187]....
        /*0744*/ 	.word	0x000064e0


	//   ....[188]....
        /*0748*/ 	.word	0x000065a0


	//   ....[189]....
        /*074c*/ 	.word	0x00006660


	//   ....[190]....
        /*0750*/ 	.word	0x00006720


	//   ....[191]....
        /*0754*/ 	.word	0x000067e0


	//   ....[192]....
        /*0758*/ 	.word	0x000068a0


	//   ....[193]....
        /*075c*/ 	.word	0x00006960


	//   ....[194]....
        /*0760*/ 	.word	0x00006a20


	//   ....[195]....
        /*0764*/ 	.word	0x00006ae0


	//   ....[196]....
        /*0768*/ 	.word	0x00006ba0


	//   ....[197]....
        /*076c*/ 	.word	0x00006c60


	//   ....[198]....
        /*0770*/ 	.word	0x00006e80


	//   ....[199]....
        /*0774*/ 	.word	0x00006fb0


	//   ....[200]....
        /*0778*/ 	.word	0x000070e0


	//   ....[201]....
        /*077c*/ 	.word	0x00007210


	//   ....[202]....
        /*0780*/ 	.word	0x00007340


	//   ....[203]....
        /*0784*/ 	.word	0x00007470


	//   ....[204]....
        /*0788*/ 	.word	0x000075a0


	//   ....[205]....
        /*078c*/ 	.word	0x000076d0


	//   ....[206]....
        /*0790*/ 	.word	0x00007800


	//   ....[207]....
        /*0794*/ 	.word	0x00007930


	//   ....[208]....
        /*0798*/ 	.word	0x00007a60


	//   ....[209]....
        /*079c*/ 	.word	0x00007b80


	//   ....[210]....
        /*07a0*/ 	.word	0x00007c90


	//   ....[211]....
        /*07a4*/ 	.word	0x00007da0


	//   ....[212]....
        /*07a8*/ 	.word	0x00007eb0


	//   ....[213]....
        /*07ac*/ 	.word	0x00007fc0


	//   ....[214]....
        /*07b0*/ 	.word	0x000080d0


	//   ....[215]....
        /*07b4*/ 	.word	0x000081e0


	//   ....[216]....
        /*07b8*/ 	.word	0x000082e0


	//   ....[217]....
        /*07bc*/ 	.word	0x00008350


	//   ....[218]....
        /*07c0*/ 	.word	0x000083c0


	//   ....[219]....
        /*07c4*/ 	.word	0x00008430


	//   ....[220]....
        /*07c8*/ 	.word	0x000084a0


	//   ....[221]....
        /*07cc*/ 	.word	0x00008510


	//----- nvinfo : EIATTR_VRC_CTA_INIT_COUNT
	.align		4
.L_218:
        /*07d0*/ 	.byte	0x02, 0x4a
	.zero		1
	.zero		1


	//----- nvinfo : EIATTR_EXIT_INSTR_OFFSETS
	.align		4
        /*07d4*/ 	.byte	0x04, 0x1c
        /*07d6*/ 	.short	(.L_220 - .L_219)


	//   ....[0]....
.L_219:
        /*07d8*/ 	.word	0x00001d40


	//   ....[1]....
        /*07dc*/ 	.word	0x00002160


	//   ....[2]....
        /*07e0*/ 	.word	0x00002180


	//   ....[3]....
        /*07e4*/ 	.word	0x00006c70


	//   ....[4]....
        /*07e8*/ 	.word	0x000082f0


	//----- nvinfo : EIATTR_MAX_THREADS
	.align		4
.L_220:
        /*07ec*/ 	.byte	0x04, 0x05
        /*07ee*/ 	.short	(.L_222 - .L_221)
.L_221:
        /*07f0*/ 	.word	0x00000180
        /*07f4*/ 	.word	0x00000001
        /*07f8*/ 	.word	0x00000001


	//----- nvinfo : EIATTR_CRS_STACK_SIZE
	.align		4
.L_222:
        /*07fc*/ 	.byte	0x04, 0x1e
        /*07fe*/ 	.short	(.L_224 - .L_223)
.L_223:
        /*0800*/ 	.word	0x00000000


	//----- nvinfo : EIATTR_CBANK_PARAM_SIZE
	.align		4
.L_224:
        /*0804*/ 	.byte	0x03, 0x19
        /*0806*/ 	.short	0x004d


	//----- nvinfo : EIATTR_PARAM_CBANK
	.align		4
        /*0808*/ 	.byte	0x04, 0x0a
        /*080a*/ 	.short	(.L_226 - .L_225)
	.align		4
.L_225:
        /*080c*/ 	.word	index@(.nv.constant0._ZN3cub18CUB_300001_SM_10006detail10radix_sort29DeviceRadixSortOnesweepKernelINS1_5radix10policy_hubIiNS0_8NullTypeEyE10Policy1000ELNS0_9SortOrderE0EiS6_yiiNS1_21identity_decomposer_tEEEvPT5_SC_PT3_PKSD_PT1_PKSH_PT2_PKSL_T4_iiT6_)
        /*0810*/ 	.short	0x0380
        /*0812*/ 	.short	0x004d


	//----- nvinfo : EIATTR_SW_WAR
	.align		4
.L_226:
        /*0814*/ 	.byte	0x04, 0x36
        /*0816*/ 	.short	(.L_228 - .L_227)
.L_227:
        /*0818*/ 	.word	0x00000008
.L_228:


//--------------------- .nv.info._ZN3cub18CUB_300001_SM_10006detail10radix_sort33DeviceRadixSortExclusiveSumKernelINS1_5radix10policy_hubIiNS0_8NullTypeEyE10Policy1000EyEEvPT0_ --------------------------
	.section	.nv.info._ZN3cub18CUB_300001_SM_10006detail10radix_sort33DeviceRadixSortExclusiveSumKernelINS1_5radix10policy_hubIiNS0_8NullTypeEyE10Policy1000EyEEvPT0_,"",@"SHT_CUDA_INFO"
	.sectionflags	@""
	.align	4


	//----- nvinfo : EIATTR_CUDA_API_VERSION
	.align		4
        /*0000*/ 	.byte	0x04, 0x37
        /*0002*/ 	.short	(.L_230 - .L_229)
.L_229:
        /*0004*/ 	.word	0x00000082


	//----- nvinfo : EIATTR_KPARAM_INFO
	.align		4
.L_230:
        /*0008*/ 	.byte	0x04, 0x17
        /*000a*/ 	.short	(.L_232 - .L_231)
.L_231:
        /*000c*/ 	.word	0x00000000
        /*0010*/ 	.short	0x0000
        /*0012*/ 	.short	0x0000
        /*0014*/ 	.byte	0x00, 0xf5, 0x21, 0x00


	//----- nvinfo : EIATTR_SPARSE_MMA_MASK
	.align		4
.L_232:
        /*0018*/ 	.byte	0x03, 0x50
        /*001a*/ 	.short	0x0000


	//----- nvinfo : EIATTR_MAXREG_COUNT
	.align		4
        /*001c*/ 	.byte	0x03, 0x1b
        /*001e*/ 	.short	0x00ff


	//----- nvinfo : EIATTR_NUM_BARRIERS
	.align		4
        /*0020*/ 	.byte	0x02, 0x4c
        /*0022*/ 	.byte	0x01
	.zero		1


	//----- nvinfo : EIATTR_MERCURY_ISA_VERSION
	.align		4
        /*0024*/ 	.byte	0x03, 0x5f
        /*0026*/ 	.short	0x0101


	//----- nvinfo : EIATTR_COOP_GROUP_MASK_REGIDS
	.align		4
        /*0028*/ 	.byte	0x04, 0x29
        /*002a*/ 	.short	(.L_234 - .L_233)


	//   ....[0]....
.L_233:
        /*002c*/ 	.word	0xffffffff


	//   ....[1]....
        /*0030*/ 	.word	0xffffffff


	//   ....[2]....
        /*0034*/ 	.word	0xffffffff


	//   ....[3]....
        /*0038*/ 	.word	0xffffffff


	//   ....[4]....
        /*003c*/ 	.word	0xffffffff


	//   ....[5]....
        /*0040*/ 	.word	0xffffffff


	//   ....[6]....
        /*0044*/ 	.word	0xffffffff


	//   ....[7]....
        /*0048*/ 	.word	0xffffffff


	//   ....[8]....
        /*004c*/ 	.word	0xffffffff


	//   ....[9]....
        /*0050*/ 	.word	0xffffffff


	//   ....[10]....
        /*0054*/ 	.word	0x05000015


	//   ....[11]....
        /*0058*/ 	.word	0x05000015


	//   ....[12]....
        /*005c*/ 	.word	0x05000015


	//   ....[13]....
        /*0060*/ 	.word	0x05000015


	//   ....[14]....
        /*0064*/ 	.word	0x05000015


	//   ....[15]....
        /*0068*/ 	.word	0x05000015


	//   ....[16]....
        /*006c*/ 	.word	0x05000015


	//   ....[17]....
        /*0070*/ 	.word	0x05000015


	//   ....[18]....
        /*0074*/ 	.word	0x05000015


	//   ....[19]....
        /*0078*/ 	.word	0x05000015


	//----- nvinfo : EIATTR_COOP_GROUP_INSTR_OFFSETS
	.align		4
.L_234:
        /*007c*/ 	.byte	0x04, 0x28
        /*007e*/ 	.short	(.L_236 - .L_235)


	//   ....[0]....
.L_235:
        /*0080*/ 	.word	0x00000250


	//   ....[1]....
        /*0084*/ 	.word	0x00000260


	//   ....[2]....
        /*0088*/ 	.word	0x000002a0


	//   ....[3]....
        /*008c*/ 	.word	0x000002c0


	//   ....[4]....
        /*0090*/ 	.word	0x00000310


	//   ....[5]....
        /*0094*/ 	.word	0x00000320


	//   ....[6]....
        /*0098*/ 	.word	0x00000360


	//   ....[7]....
        /*009c*/ 	.word	0x00000380


	//   ....[8]....
        /*00a0*/ 	.word	0x000003d0


	//   ....[9]....
        /*00a4*/ 	.word	0x000003e0


	//   ....[10]....
        /*00a8*/ 	.word	0x00000660


	//   ....[11]....
        /*00ac*/ 	.word	0x000006b0


	//   ....[12]....
        /*00b0*/ 	.word	0x00000740


	//   ....[13]....
        /*00b4*/ 	.word	0x00000790


	//   ....[14]....
        /*00b8*/ 	.word	0x00000820


	//   ....[15]....
        /*00bc*/ 	.word	0x00000870


	//   ....[16]....
        /*00c0*/ 	.word	0x00000900


	//   ....[17]....
        /*00c4*/ 	.word	0x00000950


	//   ....[18]....
        /*00c8*/ 	.word	0x000009e0


	//   ....[19]....
        /*00cc*/ 	.word	0x00000a30


	//----- nvinfo : EIATTR_VRC_CTA_INIT_COUNT
	.align		4
.L_236:
        /*00d0*/ 	.byte	0x02, 0x4a
	.zero		1
	.zero		1


	//----- nvinfo : EIATTR_EXIT_INSTR_OFFSETS
	.align		4
        /*00d4*/ 	.byte	0x04, 0x1c
        /*00d6*/ 	.short	(.L_238 - .L_237)


	//   ....[0]....
.L_237:
        /*00d8*/ 	.word	0x000005d0


	//   ....[1]....
        /*00dc*/ 	.word	0x00000600


	//----- nvinfo : EIATTR_CRS_STACK_SIZE
	.align		4
.L_238:
        /*00e0*/ 	.byte	0x04, 0x1e
        /*00e2*/ 	.short	(.L_240 - .L_239)
.L_239:
        /*00e4*/ 	.word	0x00000000


	//----- nvinfo : EIATTR_CBANK_PARAM_SIZE
	.align		4
.L_240:
        /*00e8*/ 	.byte	0x03, 0x19
        /*00ea*/ 	.short	0x0008


	//----- nvinfo : EIATTR_PARAM_CBANK
	.align		4
        /*00ec*/ 	.byte	0x04, 0x0a
        /*00ee*/ 	.short	(.L_242 - .L_241)
	.align		4
.L_241:
        /*00f0*/ 	.word	index@(.nv.constant0._ZN3cub18CUB_300001_SM_10006detail10radix_sort33DeviceRadixSortExclusiveSumKernelINS1_5radix10policy_hubIiNS0_8NullTypeEyE10Policy1000EyEEvPT0_)
        /*00f4*/ 	.short	0x0380
        /*00f6*/ 	.short	0x0008


	//----- nvinfo : EIATTR_SW_WAR
	.align		4
.L_242:
        /*00f8*/ 	.byte	0x04, 0x36
        /*00fa*/ 	.short	(.L_244 - .L_243)
.L_243:
        /*00fc*/ 	.word	0x00000008
.L_244:


//--------------------- .nv.info._ZN3cub18CUB_300001_SM_10006detail10radix_sort30DeviceRadixSortHistogramKernelINS1_5radix10policy_hubIiNS0_8NullTypeEyE10Policy1000ELNS0_9SortOrderE0EiyNS1_21identity_decomposer_tEEEvPT2_PKT1_SB_iiT3_ --------------------------
	.section	.nv.info._ZN3cub18CUB_300001_SM_10006detail10radix_sort30DeviceRadixSortHistogramKernelINS1_5radix10policy_hubIiNS0_8NullTypeEyE10Policy1000ELNS0_9SortOrderE0EiyNS1_21identity_decomposer_tEEEvPT2_PKT1_SB_iiT3_,"",@"SHT_CUDA_INFO"
	.sectionflags	@""
	.align	4


	//----- nvinfo : EIATTR_CUDA_API_VERSION
	.align		4
        /*0000*/ 	.byte	0x04, 0x37
        /*0002*/ 	.short	(.L_246 - .L_245)
.L_245:
        /*0004*/ 	.word	0x00000082


	//----- nvinfo : EIATTR_KPARAM_INFO
	.align		4
.L_246:
        /*0008*/ 	.byte	0x04, 0x17
        /*000a*/ 	.short	(.L_248 - .L_247)
.L_247:
        /*000c*/ 	.word	0x00000000
        /*0010*/ 	.short	0x0005
        /*0012*/ 	.short	0x0020
        /*0014*/ 	.byte	0x00, 0xf0, 0x05, 0x00


	//----- nvinfo : EIATTR_KPARAM_INFO
	.align		4
.L_248:
        /*0018*/ 	.byte	0x04, 0x17
        /*001a*/ 	.short	(.L_250 - .L_249)
.L_249:
        /*001c*/ 	.word	0x00000000
        /*0020*/ 	.short	0x0004
        /*0022*/ 	.short	0x001c
        /*0024*/ 	.byte	0x00, 0xf0, 0x11, 0x00


	//----- nvinfo : EIATTR_KPARAM_INFO
	.align		4
.L_250:
        /*0028*/ 	.byte	0x04, 0x17
        /*002a*/ 	.short	(.L_252 - .L_251)
.L_251:
        /*002c*/ 	.word	0x00000000
        /*0030*/ 	.short	0x0003
        /*0032*/ 	.short	0x0018
        /*0034*/ 	.byte	0x00, 0xf0, 0x11, 0x00


	//----- nvinfo : EIATTR_KPARAM_INFO
	.align		4
.L_252:
        /*0038*/ 	.byte	0x04, 0x17
        /*003a*/ 	.short	(.L_254 - .L_253)
.L_253:
        /*003c*/ 	.word	0x00000000
        /*0040*/ 	.short	0x0002
        /*0042*/ 	.short	0x0010
        /*0044*/ 	.byte	0x00, 0xf0, 0x21, 0x00


	//----- nvinfo : EIATTR_KPARAM_INFO
	.align		4
.L_254:
        /*0048*/ 	.byte	0x04, 0x17
        /*004a*/ 	.short	(.L_256 - .L_255)
.L_255:
        /*004c*/ 	.word	0x00000000
        /*0050*/ 	.short	0x0001
        /*0052*/ 	.short	0x0008
        /*0054*/ 	.byte	0x00, 0xf5, 0x21, 0x00


	//----- nvinfo : EIATTR_KPARAM_INFO
	.align		4
.L_256:
        /*0058*/ 	.byte	0x04, 0x17
        /*005a*/ 	.short	(.L_258 - .L_257)
.L_257:
        /*005c*/ 	.word	0x00000000
        /*0060*/ 	.short	0x0000
        /*0062*/ 	.short	0x0000
        /*0064*/ 	.byte	0x00, 0xf5, 0x21, 0x00


	//----- nvinfo : EIATTR_SPARSE_MMA_MASK
	.align		4
.L_258:
        /*0068*/ 	.byte	0x03, 0x50
        /*006a*/ 	.short	0x0000


	//----- nvinfo : EIATTR_MAXREG_COUNT
	.align		4
        /*006c*/ 	.byte	0x03, 0x1b
        /*006e*/ 	.short	0x00ff


	//----- nvinfo : EIATTR_NUM_BARRIERS
	.align		4
        /*0070*/ 	.byte	0x02, 0x4c
        /*0072*/ 	.byte	0x01
	.zero		1


	//----- nvinfo : EIATTR_MERCURY_ISA_VERSION
	.align		4
        /*0074*/ 	.byte	0x03, 0x5f
        /*0076*/ 	.short	0x0101


	//----- nvinfo : EIATTR_VRC_CTA_INIT_COUNT
	.align		4
        /*0078*/ 	.byte	0x02, 0x4a
	.zero		1
	.zero		1


	//----- nvinfo : EIATTR_EXIT_INSTR_OFFSETS
	.align		4
        /*007c*/ 	.byte	0x04, 0x1c
        /*007e*/ 	.short	(.L_260 - .L_259)


	//   ....[0]....
.L_259:
        /*0080*/ 	.word	0x00000040


	//   ....[1]....
        /*0084*/ 	.word	0x00002ee0


	//----- nvinfo : EIATTR_MAX_THREADS
	.align		4
.L_260:
        /*0088*/ 	.byte	0x04, 0x05
        /*008a*/ 	.short	(.L_262 - .L_261)
.L_261:
        /*008c*/ 	.word	0x00000080
        /*0090*/ 	.word	0x00000001
        /*0094*/ 	.word	0x00000001


	//----- nvinfo : EIATTR_CRS_STACK_SIZE
	.align		4
.L_262:
        /*0098*/ 	.byte	0x04, 0x1e
        /*009a*/ 	.short	(.L_264 - .L_263)
.L_263:
        /*009c*/ 	.word	0x00000000


	//----- nvinfo : EIATTR_CBANK_PARAM_SIZE
	.align		4
.L_264:
        /*00a0*/ 	.byte	0x03, 0x19
        /*00a2*/ 	.short	0x0021


	//----- nvinfo : EIATTR_PARAM_CBANK
	.align		4
        /*00a4*/ 	.byte	0x04, 0x0a
        /*00a6*/ 	.short	(.L_266 - .L_265)
	.align		4
.L_265:
        /*00a8*/ 	.word	index@(.nv.constant0._ZN3cub18CUB_300001_SM_10006detail10radix_sort30DeviceRadixSortHistogramKernelINS1_5radix10policy_hubIiNS0_8NullTypeEyE10Policy1000ELNS0_9SortOrderE0EiyNS1_21identity_decomposer_tEEEvPT2_PKT1_SB_iiT3_)
        /*00ac*/ 	.short	0x0380
        /*00ae*/ 	.short	0x0021


	//----- nvinfo : EIATTR_SW_WAR
	.align		4
.L_266:
        /*00b0*/ 	.byte	0x04, 0x36
        /*00b2*/ 	.short	(.L_268 - .L_267)
.L_267:
        /*00b4*/ 	.word	0x00000008
.L_268:


//--------------------- .nv.info._ZN3cub18CUB_300001_SM_10006detail10radix_sort31DeviceRadixSortSingleTileKernelINS1_5radix10policy_hubIiNS0_8NullTypeEyE10Policy1000ELNS0_9SortOrderE0EiS6_yNS1_21identity_decomposer_tEEEvPKT1_PSB_PKT2_PSF_T3_iiT4_ --------------------------
	.section	.nv.info._ZN3cub18CUB_300001_SM_10006detail10radix_sort31DeviceRadixSortSingleTileKernelINS1_5radix10policy_hubIiNS0_8NullTypeEyE10Policy1000ELNS0_9SortOrderE0EiS6_yNS1_21identity_decomposer_tEEEvPKT1_PSB_PKT2_PSF_T3_iiT4_,"",@"SHT_CUDA_INFO"
	.sectionflags	@""
	.align	4


	//----- nvinfo : EIATTR_CUDA_API_VERSION
	.align		4
        /*0000*/ 	.byte	0x04, 0x37
        /*0002*/ 	.short	(.L_270 - .L_269)
.L_269:
        /*0004*/ 	.word	0x00000082


	//----- nvinfo : EIATTR_KPARAM_INFO
	.align		4
.L_270:
        /*0008*/ 	.byte	0x04, 0x17
        /*000a*/ 	.short	(.L_272 - .L_271)
.L_271:
        /*000c*/ 	.word	0x00000000
        /*0010*/ 	.short	0x0007
        /*0012*/ 	.short	0x0030
        /*0014*/ 	.byte	0x00, 0xf0, 0x05, 0x00


	//----- nvinfo : EIATTR_KPARAM_INFO
	.align		4
.L_272:
        /*0018*/ 	.byte	0x04, 0x17
        /*001a*/ 	.short	(.L_274 - .L_273)
.L_273:
        /*001c*/ 	.word	0x00000000
        /*0020*/ 	.short	0x0006
        /*0022*/ 	.short	0x002c
        /*0024*/ 	.byte	0x00, 0xf0, 0x11, 0x00


	//----- nvinfo : EIATTR_KPARAM_INFO
	.align		4
.L_274:
        /*0028*/ 	.byte	0x04, 0x17
        /*002a*/ 	.short	(.L_276 - .L_275)
.L_275:
        /*002c*/ 	.word	0x00000000
        /*0030*/ 	.short	0x0005
        /*0032*/ 	.short	0x0028
        /*0034*/ 	.byte	0x00, 0xf0, 0x11, 0x00


	//----- nvinfo : EIATTR_KPARAM_INFO
	.align		4
.L_276:
        /*0038*/ 	.byte	0x04, 0x17
        /*003a*/ 	.short	(.L_278 - .L_277)
.L_277:
        /*003c*/ 	.word	0x00000000
        /*0040*/ 	.short	0x0004
        /*0042*/ 	.short	0x0020
        /*0044*/ 	.byte	0x00, 0xf0, 0x21, 0x00


	//----- nvinfo : EIATTR_KPARAM_INFO
	.align		4
.L_278:
        /*0048*/ 	.byte	0x04, 0x17
        /*004a*/ 	.short	(.L_280 - .L_279)
.L_279:
        /*004c*/ 	.word	0x00000000
        /*0050*/ 	.short	0x0003
        /*0052*/ 	.short	0x0018
        /*0054*/ 	.byte	0x00, 0xf5, 0x21, 0x00


	//----- nvinfo : EIATTR_KPARAM_INFO
	.align		4
.L_280:
        /*0058*/ 	.byte	0x04, 0x17
        /*005a*/ 	.short	(.L_282 - .L_281)
.L_281:
        /*005c*/ 	.word	0x00000000
        /*0060*/ 	.short	0x0002
        /*0062*/ 	.short	0x0010
        /*0064*/ 	.byte	0x00, 0xf5, 0x21, 0x00


	//----- nvinfo : EIATTR_KPARAM_INFO
	.align		4
.L_282:
        /*0068*/ 	.byte	0x04, 0x17
        /*006a*/ 	.short	(.L_284 - .L_283)
.L_283:
        /*006c*/ 	.word	0x00000000
        /*0070*/ 	.short	0x0001
        /*0072*/ 	.short	0x0008
        /*0074*/ 	.byte	0x00, 0xf5, 0x21, 0x00


	//----- nvinfo : EIATTR_KPARAM_INFO
	.align		4
.L_284:
        /*0078*/ 	.byte	0x04, 0x17
        /*007a*/ 	.short	(.L_286 - .L_285)
.L_285:
        /*007c*/ 	.word	0x00000000
        /*0080*/ 	.short	0x0000
        /*0082*/ 	.short	0x0000
        /*0084*/ 	.byte	0x00, 0xf5, 0x21, 0x00


	//----- nvinfo : EIATTR_SPARSE_MMA_MASK
	.align		4
.L_286:
        /*0088*/ 	.byte	0x03, 0x50
        /*008a*/ 	.short	0x0000


	//----- nvinfo : EIATTR_MAXREG_COUNT
	.align		4
        /*008c*/ 	.byte	0x03, 0x1b
        /*008e*/ 	.short	0x00ff


	//----- nvinfo : EIATTR_NUM_BARRIERS
	.align		4
        /*0090*/ 	.byte	0x02, 0x4c
        /*0092*/ 	.byte	0x01
	.zero		1


	//----- nvinfo : EIATTR_MERCURY_ISA_VERSION
	.align		4
        /*0094*/ 	.byte	0x03, 0x5f
        /*0096*/ 	.short	0x0101


	//----- nvinfo : EIATTR_COOP_GROUP_MASK_REGIDS
	.align		4
        /*0098*/ 	.byte	0x04, 0x29
        /*009a*/ 	.short	(.L_288 - .L_287)


	//   ....[0]....
.L_287:
        /*009c*/ 	.word	0xffffffff


	//   ....[1]....
        /*00a0*/ 	.word	0xffffffff


	//   ....[2]....
        /*00a4*/ 	.word	0xffffffff


	//   ....[3]....
        /*00a8*/ 	.word	0xffffffff


	//   ....[4]....
        /*00ac*/ 	.word	0xffffffff


	//----- nvinfo : EIATTR_COOP_GROUP_INSTR_OFFSETS
	.align		4
.L_288:
        /*00b0*/ 	.byte	0x04, 0x28
        /*00b2*/ 	.short	(.L_290 - .L_289)


	//   ....[0]....
.L_289:
        /*00b4*/ 	.word	0x000019f0


	//   ....[1]....
        /*00b8*/ 	.word	0x00001a10


	//   ....[2]....
        /*00bc*/ 	.word	0x00001a30


	//   ....[3]....
        /*00c0*/ 	.word	0x00001a50


	//   ....[4]....
        /*00c4*/ 	.word	0x00001a70


	//----- nvinfo : EIATTR_VRC_CTA_INIT_COUNT
	.align		4
.L_290:
        /*00c8*/ 	.byte	0x02, 0x4a
	.zero		1
	.zero		1


	//----- nvinfo : EIATTR_EXIT_INSTR_OFFSETS
	.align		4
        /*00cc*/ 	.byte	0x04, 0x1c
        /*00ce*/ 	.short	(.L_292 - .L_291)


	//   ....[0]....
.L_291:
        /*00d0*/ 	.word	0x000030e0


	//   ....[1]....
        /*00d4*/ 	.word	0x00003120


	//----- nvinfo : EIATTR_MAX_THREADS
	.align		4
.L_292:
        /*00d8*/ 	.byte	0x04, 0x05
        /*00da*/ 	.short	(.L_294 - .L_293)
.L_293:
        /*00dc*/ 	.word	0x00000100
        /*00e0*/ 	.word	0x00000001
        /*00e4*/ 	.word	0x00000001


	//----- nvinfo : EIATTR_CBANK_PARAM_SIZE
	.align		4
.L_294:
        /*00e8*/ 	.byte	0x03, 0x19
        /*00ea*/ 	.short	0x0031


	//----- nvinfo : EIATTR_PARAM_CBANK
	.align		4
        /*00ec*/ 	.byte	0x04, 0x0a
        /*00ee*/ 	.short	(.L_296 - .L_295)
	.align		4
.L_295:
        /*00f0*/ 	.word	index@(.nv.constant0._ZN3cub18CUB_300001_SM_10006detail10radix_sort31DeviceRadixSortSingleTileKernelINS1_5radix10policy_hubIiNS0_8NullTypeEyE10Policy1000ELNS0_9SortOrderE0EiS6_yNS1_21identity_decomposer_tEEEvPKT1_PSB_PKT2_PSF_T3_iiT4_)
        /*00f4*/ 	.short	0x0380
        /*00f6*/ 	.short	0x0031


	//----- nvinfo : EIATTR_SW_WAR
	.align		4
.L_296:
        /*00f8*/ 	.byte	0x04, 0x36
        /*00fa*/ 	.short	(.L_298 - .L_297)
.L_297:
        /*00fc*/ 	.word	0x00000008
.L_298:


//--------------------- .nv.info._ZN3cub18CUB_300001_SM_10006detail6reduce28DeviceReduceSingleTileKernelINS2_10policy_hubIlyN4cuda3std3__44plusIlEEE10Policy1000EPlSC_iS9_llNS7_10__identityEEEvT0_T1_T2_T3_T4_T6_ --------------------------
	.section	.nv.info._ZN3cub18CUB_300001_SM_10006detail6reduce28DeviceReduceSingleTileKernelINS2_10policy_hubIlyN4cuda3std3__44plusIlEEE10Policy1000EPlSC_iS9_llNS7_10__identityEEEvT0_T1_T2_T3_T4_T6_,"",@"SHT_CUDA_INFO"
	.sectionflags	@""
	.align	4


	//----- nvinfo : EIATTR_CUDA_API_VERSION
	.align		4
        /*0000*/ 	.byte	0x04, 0x37
        /*0002*/ 	.short	(.L_300 - .L_299)
.L_299:
        /*0004*/ 	.word	0x00000082


	//----- nvinfo : EIATTR_KPARAM_INFO
	.align		4
.L_300:
        /*0008*/ 	.byte	0x04, 0x17
        /*000a*/ 	.short	(.L_302 - .L_301)
.L_301:
        /*000c*/ 	.word	0x00000000
        /*0010*/ 	.short	0x0005
        /*0012*/ 	.short	0x0020
        /*0014*/ 	.byte	0x00, 0xf0, 0x05, 0x00


	//----- nvinfo : EIATTR_KPARAM_INFO
	.align		4
.L_302:
        /*0018*/ 	.byte	0x04, 0x17
        /*001a*/ 	.short	(.L_304 - .L_303)
.L_303:
        /*001c*/ 	.word	0x00000000
        /*0020*/ 	.short	0x0004
        /*0022*/ 	.short	0x0018
        /*0024*/ 	.byte	0x00, 0xf0, 0x21, 0x00


	//----- nvinfo : EIATTR_KPARAM_INFO
	.align		4
.L_304:
        /*0028*/ 	.byte	0x04, 0x17
        /*002a*/ 	.short	(.L_306 - .L_305)
.L_305:
        /*002c*/ 	.word	0x00000000
        /*0030*/ 	.short	0x0003
        /*0032*/ 	.short	0x0014
        /*0034*/ 	.byte	0x00, 0xf0, 0x05, 0x00


	//----- nvinfo : EIATTR_KPARAM_INFO
	.align		4
.L_306:
        /*0038*/ 	.byte	0x04, 0x17
        /*003a*/ 	.short	(.L_308 - .L_307)
.L_307:
        /*003c*/ 	.word	0x00000000
        /*0040*/ 	.short	0x0002
        /*0042*/ 	.short	0x0010
        /*0044*/ 	.byte	0x00, 0xf0, 0x11, 0x00


	//----- nvinfo : EIATTR_KPARAM_INFO
	.align		4
.L_308:
        /*0048*/ 	.byte	0x04, 0x17
        /*004a*/ 	.short	(.L_310 - .L_309)
.L_309:
        /*004c*/ 	.word	0x00000000
        /*0050*/ 	.short	0x0001
        /*0052*/ 	.short	0x0008
        /*0054*/ 	.byte	0x00, 0xf5, 0x21, 0x00


	//----- nvinfo : EIATTR_KPARAM_INFO
	.align		4
.L_310:
        /*0058*/ 	.byte	0x04, 0x17
        /*005a*/ 	.short	(.L_312 - .L_311)
.L_311:
        /*005c*/ 	.word	0x00000000
        /*0060*/ 	.short	0x0000
        /*0062*/ 	.short	0x0000
        /*0064*/ 	.byte	0x00, 0xf5, 0x21, 0x00


	//----- nvinfo : EIATTR_SPARSE_MMA_MASK
	.align		4
.L_312:
        /*0068*/ 	.byte	0x03, 0x50
        /*006a*/ 	.short	0x0000


	//----- nvinfo : EIATTR_MAXREG_COUNT
	.align		4
        /*006c*/ 	.byte	0x03, 0x1b
        /*006e*/ 	.short	0x0080


	//----- nvinfo : EIATTR_NUM_BARRIERS
	.align		4
        /*0070*/ 	.byte	0x02, 0x4c
        /*0072*/ 	.byte	0x01
	.zero		1


	//----- nvinfo : EIATTR_MERCURY_ISA_VERSION
	.align		4
        /*0074*/ 	.byte	0x03, 0x5f
        /*0076*/ 	.short	0x0101


	//----- nvinfo : EIATTR_COOP_GROUP_MASK_REGIDS
	.align		4
        /*0078*/ 	.byte	0x04, 0x29
        /*007a*/ 	.short	(.L_314 - .L_313)


	//   ....[0]....
.L_313:
        /*007c*/ 	.word	0xffffffff


	//   ....[1]....
        /*0080*/ 	.word	0xffffffff


	//   ....[2]....
        /*0084*/ 	.word	0xffffffff


	//   ....[3]....
        /*0088*/ 	.word	0xffffffff


	//   ....[4]....
        /*008c*/ 	.word	0xffffffff


	//   ....[5]....
        /*0090*/ 	.word	0xffffffff


	//   ....[6]....
        /*0094*/ 	.word	0xffffffff


	//   ....[7]....
        /*0098*/ 	.word	0xffffffff


	//   ....[8]....
        /*009c*/ 	.word	0xffffffff


	//   ....[9]....
        /*00a0*/ 	.word	0xffffffff


	//   ....[10]....
        /*00a4*/ 	.word	0xffffffff


	//   ....[11]....
        /*00a8*/ 	.word	0xffffffff


	//   ....[12]....
        /*00ac*/ 	.word	0xffffffff


	//   ....[13]....
        /*00b0*/ 	.word	0xffffffff


	//   ....[14]....
        /*00b4*/ 	.word	0xffffffff


	//   ....[15]....
        /*00b8*/ 	.word	0xffffffff


	//   ....[16]....
        /*00bc*/ 	.word	0xffffffff


	//   ....[17]....
        /*00c0*/ 	.word	0xffffffff


	//   ....[18]....
        /*00c4*/ 	.word	0xffffffff


	//   ....[19]....
        /*00c8*/ 	.word	0xffffffff


	//   ....[20]....
        /*00cc*/ 	.word	0xffffffff


	//   ....[21]....
        /*00d0*/ 	.word	0xffffffff


	//   ....[22]....
        /*00d4*/ 	.word	0xffffffff


	//   ....[23]....
        /*00d8*/ 	.word	0xffffffff


	//   ....[24]....
        /*00dc*/ 	.word	0xffffffff


	//   ....[25]....
        /*00e0*/ 	.word	0xffffffff


	//   ....[26]....
        /*00e4*/ 	.word	0xffffffff


	//   ....[27]....
        /*00e8*/ 	.word	0xffffffff


	//   ....[28]....
        /*00ec*/ 	.word	0xffffffff


	//   ....[29]....
        /*00f0*/ 	.word	0xffffffff


	//----- nvinfo : EIATTR_COOP_GROUP_INSTR_OFFSETS
	.align		4
.L_314:
        /*00f4*/ 	.byte	0x04, 0x28
        /*00f6*/ 	.short	(.L_316 - .L_315)


	//   ....[0]....
.L_315:
        /*00f8*/ 	.word	0x00000970


	//   ....[1]....
        /*00fc*/ 	.word	0x00000980


	//   ....[2]....
        /*0100*/ 	.word	0x000009e0


	//   ....[3]....
        /*0104*/ 	.word	0x00000a00


	//   ....[4]....
        /*0108*/ 	.word	0x00000a50


	//   ....[5]....
        /*010c*/ 	.word	0x00000a70


	//   ....[6]....
        /*0110*/ 	.word	0x00000ab0


	//   ....[7]....
        /*0114*/ 	.word	0x00000af0


	//   ....[8]....
        /*0118*/ 	.word	0x00000b40


	//   ....[9]....
        /*011c*/ 	.word	0x00000b80


	//   ....[10]....
        /*0120*/ 	.word	0x00000e80


	//   ....[11]....
        /*0124*/ 	.word	0x00000e90


	//   ....[12]....
        /*0128*/ 	.word	0x00000f10


	//   ....[13]....
        /*012c*/ 	.word	0x00000f30


	//   ....[14]....
        /*0130*/ 	.word	0x00000f70


	//   ....[15]....
        /*0134*/ 	.word	0x00000fb0


	//   ....[16]....
        /*0138*/ 	.word	0x00001010


	//   ....[17]....
        /*013c*/ 	.word	0x00001040


	//   ....[18]....
        /*0140*/ 	.word	0x00001080


	//   ....[19]....
        /*0144*/ 	.word	0x000010c0


	//   ....[20]....
        /*0148*/ 	.word	0x000021b0


	//   ....[21]....
        /*014c*/ 	.word	0x000021c0


	//   ....[22]....
        /*0150*/ 	.word	0x00002240


	//   ....[23]....
        /*0154*/ 	.word	0x00002250


	//   ....[24]....
        /*0158*/ 	.word	0x000022b0


	//   ....[25]....
        /*015c*/ 	.word	0x000022d0


	//   ....[26]....
        /*0160*/ 	.word	0x00002310


	//   ....[27]....
        /*0164*/ 	.word	0x00002340


	//   ....[28]....
        /*0168*/ 	.word	0x00002380


	//   ....[29]....
        /*016c*/ 	.word	0x000023e0


	//----- nvinfo : EIATTR_VRC_CTA_INIT_COUNT
	.align		4
.L_316:
        /*0170*/ 	.byte	0x02, 0x4a
	.zero		1
	.zero		1


	//----- nvinfo : EIATTR_EXIT_INSTR_OFFSETS
	.align		4
        /*0174*/ 	.byte	0x04, 0x1c
        /*0176*/ 	.short	(.L_318 - .L_317)


	//   ....[0]....
.L_317:
        /*0178*/ 	.word	0x00000080


	//   ....[1]....
        /*017c*/ 	.word	0x000000c0


	//   ....[2]....
        /*0180*/ 	.word	0x00002650


	//   ....[3]....
        /*0184*/ 	.word	0x000026b0


	//----- nvinfo : EIATTR_MAX_THREADS
	.align		4
.L_318:
        /*0188*/ 	.byte	0x04, 0x05
        /*018a*/ 	.short	(.L_320 - .L_319)
.L_319:
        /*018c*/ 	.word	0x00000200
        /*0190*/ 	.word	0x00000001
        /*0194*/ 	.word	0x00000001


	//----- nvinfo : EIATTR_CRS_STACK_SIZE
	.align		4
.L_320:
        /*0198*/ 	.byte	0x04, 0x1e
        /*019a*/ 	.short	(.L_322 - .L_321)
.L_321:
        /*019c*/ 	.word	0x00000000


	//----- nvinfo : EIATTR_CBANK_PARAM_SIZE
	.align		4
.L_322:
        /*01a0*/ 	.byte	0x03, 0x19
        /*01a2*/ 	.short	0x0021


	//----- nvinfo : EIATTR_PARAM_CBANK
	.align		4
        /*01a4*/ 	.byte	0x04, 0x0a
        /*01a6*/ 	.short	(.L_324 - .L_323)
	.align		4
.L_323:
        /*01a8*/ 	.word	index@(.nv.constant0._ZN3cub18CUB_300001_SM_10006detail6reduce28DeviceReduceSingleTileKernelINS2_10policy_hubIlyN4cuda3std3__44plusIlEEE10Policy1000EPlSC_iS9_llNS7_10__identityEEEvT0_T1_T2_T3_T4_T6_)
        /*01ac*/ 	.short	0x0380
        /*01ae*/ 	.short	0x0021


	//----- nvinfo : EIATTR_SW_WAR
	.align		4
.L_324:
        /*01b0*/ 	.byte	0x04, 0x36
        /*01b2*/ 	.short	(.L_326 - .L_325)
.L_325:
        /*01b4*/ 	.word	0x00000008
.L_326:


//--------------------- .nv.info._ZN3cub18CUB_300001_SM_10006detail6reduce18DeviceReduceKernelINS2_10policy_hubIlyN4cuda3std3__44plusIlEEE10Policy1000EN6thrust24THRUST_300001_SM_1000_NS18transform_iteratorI12even_functorNSD_6detail15normal_iteratorINSD_10device_ptrIiEEEEllEEyS9_lNS7_10__identityEEEvT0_PT3_T1_NS0_13GridEvenShareISQ_EET2_T4_ --------------------------
	.section	.nv.info._ZN3cub18CUB_300001_SM_10006detail6reduce18DeviceReduceKernelINS2_10policy_hubIlyN4cuda3std3__44plusIlEEE10Policy1000EN6thrust24THRUST_300001_SM_1000_NS18transform_iteratorI12even_functorNSD_6detail15normal_iteratorINSD_10device_ptrIiEEEEllEEyS9_lNS7_10__identityEEEvT0_PT3_T1_NS0_13GridEvenShareISQ_EET2_T4_,"",@"SHT_CUDA_INFO"
	.sectionflags	@""
	.align	4


	//----- nvinfo : EIATTR_CUDA_API_VERSION
	.align		4
        /*0000*/ 	.byte	0x04, 0x37
        /*0002*/ 	.short	(.L_328 - .L_327)
.L_327:
        /*0004*/ 	.word	0x00000082


	//----- nvinfo : EIATTR_KPARAM_INFO
	.align		4
.L_328:
        /*0008*/ 	.byte	0x04, 0x17
        /*000a*/ 	.short	(.L_330 - .L_329)
.L_329:
        /*000c*/ 	.word	0x00000000
        /*0010*/ 	.short	0x0005
        /*0012*/ 	.short	0x0069
        /*0014*/ 	.byte	0x00, 0xf0, 0x05, 0x00


	//----- nvinfo : EIATTR_KPARAM_INFO
	.align		4
.L_330:
        /*0018*/ 	.byte	0x04, 0x17
        /*001a*/ 	.short	(.L_332 - .L_331)
.L_331:
        /*001c*/ 	.word	0x00000000
        /*0020*/ 	.short	0x0004
        /*0022*/ 	.short	0x0068
        /*0024*/ 	.byte	0x00, 0xf0, 0x05, 0x00


	//----- nvinfo : EIATTR_KPARAM_INFO
	.align		4
.L_332:
        /*0028*/ 	.byte	0x04, 0x17
        /*002a*/ 	.short	(.L_334 - .L_333)
.L_333:
        /*002c*/ 	.word	0x00000000
        /*0030*/ 	.short	0x0003
        /*0032*/ 	.short	0x0020
        /*0034*/ 	.byte	0x00, 0xf0, 0x21, 0x01


	//----- nvinfo : EIATTR_KPARAM_INFO
	.align		4
.L_334:
        /*0038*/ 	.byte	0x04, 0x17
        /*003a*/ 	.short	(.L_336 - .L_335)
.L_335:
        /*003c*/ 	.word	0x00000000
        /*0040*/ 	.short	0x0002
        /*0042*/ 	.short	0x0018
        /*0044*/ 	.byte	0x00, 0xf0, 0x21, 0x00


	//----- nvinfo : EIATTR_KPARAM_INFO
	.align		4
.L_336:
        /*0048*/ 	.byte	0x04, 0x17
        /*004a*/ 	.short	(.L_338 - .L_337)
.L_337:
        /*004c*/ 	.word	0x00000000
        /*0050*/ 	.short	0x0001
        /*0052*/ 	.short	0x0010
        /*0054*/ 	.byte	0x00, 0xf5, 0x21, 0x00


	//----- nvinfo : EIATTR_KPARAM_INFO
	.align		4
.L_338:
        /*0058*/ 	.byte	0x04, 0x17
        /*005a*/ 	.short	(.L_340 - .L_339)
.L_339:
        /*005c*/ 	.word	0x00000000
        /*0060*/ 	.short	0x0000
        /*0062*/ 	.short	0x0000
        /*0064*/ 	.byte	0x00, 0xf0, 0x41, 0x00


	//----- nvinfo : EIATTR_SPARSE_MMA_MASK
	.align		4
.L_340:
        /*0068*/ 	.byte	0x03, 0x50
        /*006a*/ 	.short	0x0000


	//----- nvinfo : EIATTR_MAXREG_COUNT
	.align		4
        /*006c*/ 	.byte	0x03, 0x1b
        /*006e*/ 	.short	0x0080


	//----- nvinfo : EIATTR_NUM_BARRIERS
	.align		4
        /*0070*/ 	.byte	0x02, 0x4c
        /*0072*/ 	.byte	0x01
	.zero		1


	//----- nvinfo : EIATTR_MERCURY_ISA_VERSION
	.align		4
        /*0074*/ 	.byte	0x03, 0x5f
        /*0076*/ 	.short	0x0101


	//----- nvinfo : EIATTR_COOP_GROUP_MASK_REGIDS
	.align		4
        /*0078*/ 	.byte	0x04, 0x29
        /*007a*/ 	.short	(.L_342 - .L_341)


	//   ....[0]....
.L_341:
        /*007c*/ 	.word	0xffffffff


	//   ....[1]....
        /*0080*/ 	.word	0xffffffff


	//   ....[2]....
        /*0084*/ 	.word	0xffffffff


	//   ....[3]....
        /*0088*/ 	.word	0xffffffff


	//   ....[4]....
        /*008c*/ 	.word	0xffffffff


	//   ....[5]....
        /*0090*/ 	.word	0xffffffff


	//   ....[6]....
        /*0094*/ 	.word	0xffffffff


	//   ....[7]....
        /*0098*/ 	.word	0xffffffff


	//   ....[8]....
        /*009c*/ 	.word	0xffffffff


	//   ....[9]....
        /*00a0*/ 	.word	0xffffffff


	//   ....[10]....
        /*00a4*/ 	.word	0xffffffff


	//   ....[11]....
        /*00a8*/ 	.word	0xffffffff


	//   ....[12]....
        /*00ac*/ 	.word	0xffffffff


	//   ....[13]....
        /*00b0*/ 	.word	0xffffffff


	//   ....[14]....
        /*00b4*/ 	.word	0xffffffff


	//   ....[15]....
        /*00b8*/ 	.word	0xffffffff


	//   ....[16]....
        /*00bc*/ 	.word	0xffffffff


	//   ....[17]....
        /*00c0*/ 	.word	0xffffffff


	//   ....[18]....
        /*00c4*/ 	.word	0xffffffff


	//   ....[19]....
        /*00c8*/ 	.word	0xffffffff


	//   ....[20]....
        /*00cc*/ 	.word	0xffffffff


	//   ....[21]....
        /*00d0*/ 	.word	0xffffffff


	//   ....[22]....
        /*00d4*/ 	.word	0xffffffff


	//   ....[23]....
        /*00d8*/ 	.word	0xffffffff


	//   ....[24]....
        /*00dc*/ 	.word	0xffffffff


	//   ....[25]....
        /*00e0*/ 	.word	0xffffffff


	//   ....[26]....
        /*00e4*/ 	.word	0xffffffff


	//   ....[27]....
        /*00e8*/ 	.word	0xffffffff


	//   ....[28]....
        /*00ec*/ 	.word	0xffffffff


	//   ....[29]....
        /*00f0*/ 	.word	0xffffffff


	//----- nvinfo : EIATTR_COOP_GROUP_INSTR_OFFSETS
	.align		4
.L_342:
        /*00f4*/ 	.byte	0x04, 0x28
        /*00f6*/ 	.short	(.L_344 - .L_343)


	//   ....[0]....
.L_343:
        /*00f8*/ 	.word	0x00000b90


	//   ....[1]....
        /*00fc*/ 	.word	0x00000ba0


	//   ....[2]....
        /*0100*/ 	.word	0x00000c00


	//   ....[3]....
        /*0104*/ 	.word	0x00000c20


	//   ....[4]....
        /*0108*/ 	.word	0x00000c70


	//   ....[5]....
        /*010c*/ 	.word	0x00000c90


	//   ....[6]....
        /*0110*/ 	.word	0x00000cd0


	//   ....[7]....
        /*0114*/ 	.word	0x00000d10


	//   ....[8]....
        /*0118*/ 	.word	0x00000d70


	//   ....[9]....
        /*011c*/ 	.word	0x00000db0


	//   ....[10]....
        /*0120*/ 	.word	0x000010a0


	//   ....[11]....
        /*0124*/ 	.word	0x000010b0


	//   ....[12]....
        /*0128*/ 	.word	0x00001130


	//   ....[13]....
        /*012c*/ 	.word	0x00001160


	//   ....[14]....
        /*0130*/ 	.word	0x000011b0


	//   ....[15]....
        /*0134*/ 	.word	0x00001200


	//   ....[16]....
        /*0138*/ 	.word	0x00001240


	//   ....[17]....
        /*013c*/ 	.word	0x00001270


	//   ....[18]....
        /*0140*/ 	.word	0x000012c0


	//   ....[19]....
        /*0144*/ 	.word	0x00001320


	//   ....[20]....
        /*0148*/ 	.word	0x00002890


	//   ....[21]....
        /*014c*/ 	.word	0x000028a0


	//   ....[22]....
        /*0150*/ 	.word	0x00002920


	//   ....[23]....
        /*0154*/ 	.word	0x00002930


	//   ....[24]....
        /*0158*/ 	.word	0x000029a0


	//   ....[25]....
        /*015c*/ 	.word	0x000029b0


	//   ....[26]....
        /*0160*/ 	.word	0x00002a10


	//   ....[27]....
        /*0164*/ 	.word	0x00002a30


	//   ....[28]....
        /*0168*/ 	.word	0x00002a80


	//   ....[29]....
        /*016c*/ 	.word	0x00002ad0


	//----- nvinfo : EIATTR_VRC_CTA_INIT_COUNT
	.align		4
.L_344:
        /*0170*/ 	.byte	0x02, 0x4a
	.zero		1
	.zero		1


	//----- nvinfo : EIATTR_EXIT_INSTR_OFFSETS
	.align		4
        /*0174*/ 	.byte	0x04, 0x1c
        /*0176*/ 	.short	(.L_346 - .L_345)


	//   ....[0]....
.L_345:
        /*0178*/ 	.word	0x00002d40


	//   ....[1]....
        /*017c*/ 	.word	0x00002d80


	//----- nvinfo : EIATTR_MAX_THREADS
	.align		4
.L_346:
        /*0180*/ 	.byte	0x04, 0x05
        /*0182*/ 	.short	(.L_348 - .L_347)
.L_347:
        /*0184*/ 	.word	0x00000200
        /*0188*/ 	.word	0x00000001
        /*018c*/ 	.word	0x00000001


	//----- nvinfo : EIATTR_CRS_STACK_SIZE
	.align		4
.L_348:
        /*0190*/ 	.byte	0x04, 0x1e
        /*0192*/ 	.short	(.L_350 - .L_349)
.L_349:
        /*0194*/ 	.word	0x00000000


	//----- nvinfo : EIATTR_CBANK_PARAM_SIZE
	.align		4
.L_350:
        /*0198*/ 	.byte	0x03, 0x19
        /*019a*/ 	.short	0x006a


	//----- nvinfo : EIATTR_PARAM_CBANK
	.align		4
        /*019c*/ 	.byte	0x04, 0x0a
        /*019e*/ 	.short	(.L_352 - .L_351)
	.align		4
.L_351:
        /*01a0*/ 	.word	index@(.nv.constant0._ZN3cub18CUB_300001_SM_10006detail6reduce18DeviceReduceKernelINS2_10policy_hubIlyN4cuda3std3__44plusIlEEE10Policy1000EN6thrust24THRUST_300001_SM_1000_NS18transform_iteratorI12even_functorNSD_6detail15normal_iteratorINSD_10device_ptrIiEEEEllEEyS9_lNS7_10__identityEEEvT0_PT3_T1_NS0_13GridEvenShareISQ_EET2_T4_)
        /*01a4*/ 	.short	0x0380
        /*01a6*/ 	.short	0x006a


	//----- nvinfo : EIATTR_SW_WAR
	.align		4
.L_352:
        /*01a8*/ 	.byte	0x04, 0x36
        /*01aa*/ 	.short	(.L_354 - .L_353)
.L_353:
        /*01ac*/ 	.word	0x00000008
.L_354:


//--------------------- .nv.info._ZN3cub18CUB_300001_SM_10006detail6reduce28DeviceReduceSingleTileKernelINS2_10policy_hubIlyN4cuda3std3__44plusIlEEE10Policy1000EN6thrust24THRUST_300001_SM_1000_NS18transform_iteratorI12even_functorNSD_6detail15normal_iteratorINSD_10device_ptrIiEEEEllEEPlyS9_llNS7_10__identityEEEvT0_T1_T2_T3_T4_T6_ --------------------------
	.section	.nv.info._ZN3cub18CUB_300001_SM_10006detail6reduce28DeviceReduceSingleTileKernelINS2_10policy_hubIlyN4cuda3std3__44plusIlEEE10Policy1000EN6thrust24THRUST_300001_SM_1000_NS18transform_iteratorI12even_functorNSD_6detail15normal_iteratorINSD_10device_ptrIiEEEEllEEPlyS9_llNS7_10__identityEEEvT0_T1_T2_T3_T4_T6_,"",@"SHT_CUDA_INFO"
	.sectionflags	@""
	.align	4


	//----- nvinfo : EIATTR_CUDA_API_VERSION
	.align		4
        /*0000*/ 	.byte	0x04, 0x37
        /*0002*/ 	.short	(.L_356 - .L_355)
.L_355:
        /*0004*/ 	.word	0x00000082


	//----- nvinfo : EIATTR_KPARAM_INFO
	.align		4
.L_356:
        /*0008*/ 	.byte	0x04, 0x17
        /*000a*/ 	.short	(.L_358 - .L_357)
.L_357:
        /*000c*/ 	.word	0x00000000
        /*0010*/ 	.short	0x0005
        /*0012*/ 	.short	0x0030
        /*0014*/ 	.byte	0x00, 0xf0, 0x05, 0x00


	//----- nvinfo : EIATTR_KPARAM_INFO
	.align		4
.L_358:
        /*0018*/ 	.byte	0x04, 0x17
        /*001a*/ 	.short	(.L_360 - .L_359)
.L_359:
        /*001c*/ 	.word	0x00000000
        /*0020*/ 	.short	0x0004
        /*0022*/ 	.short	0x0028
        /*0024*/ 	.byte	0x00, 0xf0, 0x21, 0x00


	//----- nvinfo : EIATTR_KPARAM_INFO
	.align		4
.L_360:
        /*0028*/ 	.byte	0x04, 0x17
        /*002a*/ 	.short	(.L_362 - .L_361)
.L_361:
        /*002c*/ 	.word	0x00000000
        /*0030*/ 	.short	0x0003
        /*0032*/ 	.short	0x0020
        /*0034*/ 	.byte	0x00, 0xf0, 0x05, 0x00


	//----- nvinfo : EIATTR_KPARAM_INFO
	.align		4
.L_362:
        /*0038*/ 	.byte	0x04, 0x17
        /*003a*/ 	.short	(.L_364 - .L_363)
.L_363:
        /*003c*/ 	.word	0x00000000
        /*0040*/ 	.short	0x0002
        /*0042*/ 	.short	0x0018
        /*0044*/ 	.byte	0x00, 0xf0, 0x21, 0x00


	//----- nvinfo : EIATTR_KPARAM_INFO
	.align		4
.L_364:
        /*0048*/ 	.byte	0x04, 0x17
        /*004a*/ 	.short	(.L_366 - .L_365)
.L_365:
        /*004c*/ 	.word	0x00000000
        /*0050*/ 	.short	0x0001
        /*0052*/ 	.short	0x0010
        /*0054*/ 	.byte	0x00, 0xf5, 0x21, 0x00


	//----- nvinfo : EIATTR_KPARAM_INFO
	.align		4
.L_366:
        /*0058*/ 	.byte	0x04, 0x17
        /*005a*/ 	.short	(.L_368 - .L_367)
.L_367:
        /*005c*/ 	.word	0x00000000
        /*0060*/ 	.short	0x0000
        /*0062*/ 	.short	0x0000
        /*0064*/ 	.byte	0x00, 0xf0, 0x41, 0x00


	//----- nvinfo : EIATTR_SPARSE_MMA_MASK
	.align		4
.L_368:
        /*0068*/ 	.byte	0x03, 0x50
        /*006a*/ 	.short	0x0000


	//----- nvinfo : EIATTR_MAXREG_COUNT
	.align		4
        /*006c*/ 	.byte	0x03, 0x1b
        /*006e*/ 	.short	0x0080


	//----- nvinfo : EIATTR_NUM_BARRIERS
	.align		4
        /*0070*/ 	.byte	0x02, 0x4c
        /*0072*/ 	.byte	0x01
	.zero		1


	//----- nvinfo : EIATTR_MERCURY_ISA_VERSION
	.align		4
        /*0074*/ 	.byte	0x03, 0x5f
        /*0076*/ 	.short	0x0101


	//----- nvinfo : EIATTR_COOP_GROUP_MASK_REGIDS
	.align		4
        /*0078*/ 	.byte	0x04, 0x29
        /*007a*/ 	.short	(.L_370 - .L_369)


	//   ....[0]....
.L_369:
        /*007c*/ 	.word	0xffffffff


	//   ....[1]....
        /*0080*/ 	.word	0xffffffff


	//   ....[2]....
        /*0084*/ 	.word	0xffffffff


	//   ....[3]....
        /*0088*/ 	.word	0xffffffff


	//   ....[4]....
        /*008c*/ 	.word	0xffffffff


	//   ....[5]....
        /*0090*/ 	.word	0xffffffff


	//   ....[6]....
        /*0094*/ 	.word	0xffffffff


	//   ....[7]....
        /*0098*/ 	.word	0xffffffff


	//   ....[8]....
        /*009c*/ 	.word	0xffffffff


	//   ....[9]....
        /*00a0*/ 	.word	0xffffffff


	//   ....[10]....
        /*00a4*/ 	.word	0xffffffff


	//   ....[11]....
        /*00a8*/ 	.word	0xffffffff


	//   ....[12]....
        /*00ac*/ 	.word	0xffffffff


	//   ....[13]....
        /*00b0*/ 	.word	0xffffffff


	//   ....[14]....
        /*00b4*/ 	.word	0xffffffff


	//   ....[15]....
        /*00b8*/ 	.word	0xffffffff


	//   ....[16]....
        /*00bc*/ 	.word	0xffffffff


	//   ....[17]....
        /*00c0*/ 	.word	0xffffffff


	//   ....[18]....
        /*00c4*/ 	.word	0xffffffff


	//   ....[19]....
        /*00c8*/ 	.word	0xffffffff


	//   ....[20]....
        /*00cc*/ 	.word	0xffffffff


	//   ....[21]....
        /*00d0*/ 	.word	0xffffffff


	//   ....[22]....
        /*00d4*/ 	.word	0xffffffff


	//   ....[23]....
        /*00d8*/ 	.word	0xffffffff


	//   ....[24]....
        /*00dc*/ 	.word	0xffffffff


	//   ....[25]....
        /*00e0*/ 	.word	0xffffffff


	//   ....[26]....
        /*00e4*/ 	.word	0xffffffff


	//   ....[27]....
        /*00e8*/ 	.word	0xffffffff


	//   ....[28]....
        /*00ec*/ 	.word	0xffffffff


	//   ....[29]....
        /*00f0*/ 	.word	0xffffffff


	//----- nvinfo : EIATTR_COOP_GROUP_INSTR_OFFSETS
	.align		4
.L_370:
        /*00f4*/ 	.byte	0x04, 0x28
        /*00f6*/ 	.short	(.L_372 - .L_371)


	//   ....[0]....
.L_371:
        /*00f8*/ 	.word	0x00000b20


	//   ....[1]....
        /*00fc*/ 	.word	0x00000b30


	//   ....[2]....
        /*0100*/ 	.word	0x00000b90


	//   ....[3]....
        /*0104*/ 	.word	0x00000bb0


	//   ....[4]....
        /*0108*/ 	.word	0x00000c00


	//   ....[5]....
        /*010c*/ 	.word	0x00000c20


	//   ....[6]....
        /*0110*/ 	.word	0x00000c60


	//   ....[7]....
        /*0114*/ 	.word	0x00000ca0


	//   ....[8]....
        /*0118*/ 	.word	0x00000cf0


	//   ....[9]....
        /*011c*/ 	.word	0x00000d30


	//   ....[10]....
        /*0120*/ 	.word	0x00001030


	//   ....[11]....
        /*0124*/ 	.word	0x00001040


	//   ....[12]....
        /*0128*/ 	.word	0x000010c0


	//   ....[13]....
        /*012c*/ 	.word	0x000010e0


	//   ....[14]....
        /*0130*/ 	.word	0x00001130


	//   ....[15]....
        /*0134*/ 	.word	0x00001190


	//   ....[16]....
        /*0138*/ 	.word	0x000011d0


	//   ....[17]....
        /*013c*/ 	.word	0x00001200


	//   ....[18]....
        /*0140*/ 	.word	0x00001250


	//   ....[19]....
        /*0144*/ 	.word	0x000012b0


	//   ....[20]....
        /*0148*/ 	.word	0x00002730


	//   ....[21]....
        /*014c*/ 	.word	0x00002740


	//   ....[22]....
        /*0150*/ 	.word	0x000027c0


	//   ....[23]....
        /*0154*/ 	.word	0x000027d0


	//   ....[24]....
        /*0158*/ 	.word	0x00002830


	//   ....[25]....
        /*015c*/ 	.word	0x00002850


	//   ....[26]....
        /*0160*/ 	.word	0x00002890


	//   ....[27]....
        /*0164*/ 	.word	0x000028c0


	//   ....[28]....
        /*0168*/ 	.word	0x00002910


	//   ....[29]....
        /*016c*/ 	.word	0x00002960


	//----- nvinfo : EIATTR_VRC_CTA_INIT_COUNT
	.align		4
.L_372:
        /*0170*/ 	.byte	0x02, 0x4a
	.zero		1
	.zero		1


	//----- nvinfo : EIATTR_EXIT_INSTR_OFFSETS
	.align		4
        /*0174*/ 	.byte	0x04, 0x1c
        /*0176*/ 	.short	(.L_374 - .L_373)


	//   ....[0]....
.L_373:
        /*0178*/ 	.word	0x000000a0


	//   ....[1]....
        /*017c*/ 	.word	0x000000e0


	//   ....[2]....
        /*0180*/ 	.word	0x00002bc0


	//   ....[3]....
        /*0184*/ 	.word	0x00002c20


	//----- nvinfo : EIATTR_MAX_THREADS
	.align		4
.L_374:
        /*0188*/ 	.byte	0x04, 0x05
        /*018a*/ 	.short	(.L_376 - .L_375)
.L_375:
        /*018c*/ 	.word	0x00000200
        /*0190*/ 	.word	0x00000001
        /*0194*/ 	.word	0x00000001


	//----- nvinfo : EIATTR_CRS_STACK_SIZE
	.align		4
.L_376:
        /*0198*/ 	.byte	0x04, 0x1e
        /*019a*/ 	.short	(.L_378 - .L_377)
.L_377:
        /*019c*/ 	.word	0x00000000


	//----- nvinfo : EIATTR_CBANK_PARAM_SIZE
	.align		4
.L_378:
        /*01a0*/ 	.byte	0x03, 0x19
        /*01a2*/ 	.short	0x0031


	//----- nvinfo : EIATTR_PARAM_CBANK
	.align		4
        /*01a4*/ 	.byte	0x04, 0x0a
        /*01a6*/ 	.short	(.L_380 - .L_379)
	.align		4
.L_379:
        /*01a8*/ 	.word	index@(.nv.constant0._ZN3cub18CUB_300001_SM_10006detail6reduce28DeviceReduceSingleTileKernelINS2_10policy_hubIlyN4cuda3std3__44plusIlEEE10Policy1000EN6thrust24THRUST_300001_SM_1000_NS18transform_iteratorI12even_functorNSD_6detail15normal_iteratorINSD_10device_ptrIiEEEEllEEPlyS9_llNS7_10__identityEEEvT0_T1_T2_T3_T4_T6_)
        /*01ac*/ 	.short	0x0380
        /*01ae*/ 	.short	0x0031


	//----- nvinfo : EIATTR_SW_WAR
	.align		4
.L_380:
        /*01b0*/ 	.byte	0x04, 0x36
        /*01b2*/ 	.short	(.L_382 - .L_381)
.L_381:
        /*01b4*/ 	.word	0x00000008
.L_382:


//--------------------- .nv.info._ZN3cub18CUB_300001_SM_10006detail6reduce28DeviceReduceSingleTileKernelINS2_10policy_hubIljN4cuda3std3__44plusIlEEE10Policy1000EPlSC_iS9_llNS7_10__identityEEEvT0_T1_T2_T3_T4_T6_ --------------------------
	.section	.nv.info._ZN3cub18CUB_300001_SM_10006detail6reduce28DeviceReduceSingleTileKernelINS2_10policy_hubIljN4cuda3std3__44plusIlEEE10Policy1000EPlSC_iS9_llNS7_10__identityEEEvT0_T1_T2_T3_T4_T6_,"",@"SHT_CUDA_INFO"
	.sectionflags	@""
	.align	4


	//----- nvinfo : EIATTR_CUDA_API_VERSION
	.align		4
        /*0000*/ 	.byte	0x04, 0x37
        /*0002*/ 	.short	(.L_384 - .L_383)
.L_383:
        /*0004*/ 	.word	0x00000082


	//----- nvinfo : EIATTR_KPARAM_INFO
	.align		4
.L_384:
        /*0008*/ 	.byte	0x04, 0x17
        /*000a*/ 	.short	(.L_386 - .L_385)
.L_385:
        /*000c*/ 	.word	0x00000000
        /*0010*/ 	.short	0x0005
        /*0012*/ 	.short	0x0020
        /*0014*/ 	.byte	0x00, 0xf0, 0x05, 0x00


	//----- nvinfo : EIATTR_KPARAM_INFO
	.align		4
.L_386:
        /*0018*/ 	.byte	0x04, 0x17
        /*001a*/ 	.short	(.L_388 - .L_387)
.L_387:
        /*001c*/ 	.word	0x00000000
        /*0020*/ 	.short	0x0004
        /*0022*/ 	.short	0x0018
        /*0024*/ 	.byte	0x00, 0xf0, 0x21, 0x00


	//----- nvinfo : EIATTR_KPARAM_INFO
	.align		4
.L_388:
        /*0028*/ 	.byte	0x04, 0x17
        /*002a*/ 	.short	(.L_390 - .L_389)
.L_389:
        /*002c*/ 	.word	0x00000000
        /*0030*/ 	.short	0x0003
        /*0032*/ 	.short	0x0014
        /*0034*/ 	.byte	0x00, 0xf0, 0x05, 0x00


	//----- nvinfo : EIATTR_KPARAM_INFO
	.align		4
.L_390:
        /*0038*/ 	.byte	0x04, 0x17
        /*003a*/ 	.short	(.L_392 - .L_391)
.L_391:
        /*003c*/ 	.word	0x00000000
        /*0040*/ 	.short	0x0002
        /*0042*/ 	.short	0x0010
        /*0044*/ 	.byte	0x00, 0xf0, 0x11, 0x00


	//----- nvinfo : EIATTR_KPARAM_INFO
	.align		4
.L_392:
        /*0048*/ 	.byte	0x04, 0x17
        /*004a*/ 	.short	(.L_394 - .L_393)
.L_393:
        /*004c*/ 	.word	0x00000000
        /*0050*/ 	.short	0x0001
        /*0052*/ 	.short	0x0008
        /*0054*/ 	.byte	0x00, 0xf5, 0x21, 0x00


	//----- nvinfo : EIATTR_KPARAM_INFO
	.align		4
.L_394:
        /*0058*/ 	.byte	0x04, 0x17
        /*005a*/ 	.short	(.L_396 - .L_395)
.L_395:
        /*005c*/ 	.word	0x00000000
        /*0060*/ 	.short	0x0000
        /*0062*/ 	.short	0x0000
        /*0064*/ 	.byte	0x00, 0xf5, 0x21, 0x00


	//----- nvinfo : EIATTR_SPARSE_MMA_MASK
	.align		4
.L_396:
        /*0068*/ 	.byte	0x03, 0x50
        /*006a*/ 	.short	0x0000


	//----- nvinfo : EIATTR_MAXREG_COUNT
	.align		4
        /*006c*/ 	.byte	0x03, 0x1b
        /*006e*/ 	.short	0x0080


	//----- nvinfo : EIATTR_NUM_BARRIERS
	.align		4
        /*0070*/ 	.byte	0x02, 0x4c
        /*0072*/ 	.byte	0x01
	.zero		1


	//----- nvinfo : EIATTR_MERCURY_ISA_VERSION
	.align		4
        /*0074*/ 	.byte	0x03, 0x5f
        /*0076*/ 	.short	0x0101


	//----- nvinfo : EIATTR_COOP_GROUP_MASK_REGIDS
	.align		4
        /*0078*/ 	.byte	0x04, 0x29
        /*007a*/ 	.short	(.L_398 - .L_397)


	//   ....[0]....
.L_397:
        /*007c*/ 	.word	0xffffffff


	//   ....[1]....
        /*0080*/ 	.word	0xffffffff


	//   ....[2]....
        /*0084*/ 	.word	0xffffffff


	//   ....[3]....
        /*0088*/ 	.word	0xffffffff


	//   ....[4]....
        /*008c*/ 	.word	0xffffffff


	//   ....[5]....
        /*0090*/ 	.word	0xffffffff


	//   ....[6]....
        /*0094*/ 	.word	0xffffffff


	//   ....[7]....
        /*0098*/ 	.word	0xffffffff


	//   ....[8]....
        /*009c*/ 	.word	0xffffffff


	//   ....[9]....
        /*00a0*/ 	.word	0xffffffff


	//   ....[10]....
        /*00a4*/ 	.word	0xffffffff


	//   ....[11]....
        /*00a8*/ 	.word	0xffffffff


	//   ....[12]....
        /*00ac*/ 	.word	0xffffffff


	//   ....[13]....
        /*00b0*/ 	.word	0xffffffff


	//   ....[14]....
        /*00b4*/ 	.word	0xffffffff


	//   ....[15]....
        /*00b8*/ 	.word	0xffffffff


	//   ....[16]....
        /*00bc*/ 	.word	0xffffffff


	//   ....[17]....
        /*00c0*/ 	.word	0xffffffff


	//   ....[18]....
        /*00c4*/ 	.word	0xffffffff


	//   ....[19]....
        /*00c8*/ 	.word	0xffffffff


	//   ....[20]....
        /*00cc*/ 	.word	0xffffffff


	//   ....[21]....
        /*00d0*/ 	.word	0xffffffff


	//   ....[22]....
        /*00d4*/ 	.word	0xffffffff


	//   ....[23]....
        /*00d8*/ 	.word	0xffffffff


	//   ....[24]....
        /*00dc*/ 	.word	0xffffffff


	//   ....[25]....
        /*00e0*/ 	.word	0xffffffff


	//   ....[26]....
        /*00e4*/ 	.word	0xffffffff


	//   ....[27]....
        /*00e8*/ 	.word	0xffffffff


	//   ....[28]....
        /*00ec*/ 	.word	0xffffffff


	//   ....[29]....
        /*00f0*/ 	.word	0xffffffff


	//----- nvinfo : EIATTR_COOP_GROUP_INSTR_OFFSETS
	.align		4
.L_398:
        /*00f4*/ 	.byte	0x04, 0x28
        /*00f6*/ 	.short	(.L_400 - .L_399)


	//   ....[0]....
.L_399:
        /*00f8*/ 	.word	0x00000970


	//   ....[1]....
        /*00fc*/ 	.word	0x00000980


	//   ....[2]....
        /*0100*/ 	.word	0x000009e0


	//   ....[3]....
        /*0104*/ 	.word	0x00000a00


	//   ....[4]....
        /*0108*/ 	.word	0x00000a50


	//   ....[5]....
        /*010c*/ 	.word	0x00000a70


	//   ....[6]....
        /*0110*/ 	.word	0x00000ab0


	//   ....[7]....
        /*0114*/ 	.word	0x00000af0


	//   ....[8]....
        /*0118*/ 	.word	0x00000b40


	//   ....[9]....
        /*011c*/ 	.word	0x00000b80


	//   ....[10]....
        /*0120*/ 	.word	0x00000e80


	//   ....[11]....
        /*0124*/ 	.word	0x00000e90


	//   ....[12]....
        /*0128*/ 	.word	0x00000f10


	//   ....[13]....
        /*012c*/ 	.word	0x00000f30


	//   ....[14]....
        /*0130*/ 	.word	0x00000f70


	//   ....[15]....
        /*0134*/ 	.word	0x00000fb0


	//   ....[16]....
        /*0138*/ 	.word	0x00001010


	//   ....[17]....
        /*013c*/ 	.word	0x00001040


	//   ....[18]....
        /*0140*/ 	.word	0x00001080


	//   ....[19]....
        /*0144*/ 	.word	0x000010c0


	//   ....[20]....
        /*0148*/ 	.word	0x000021b0


	//   ....[21]....
        /*014c*/ 	.word	0x000021c0


	//   ....[22]....
        /*0150*/ 	.word	0x00002240


	//   ....[23]....
        /*0154*/ 	.word	0x00002250


	//   ....[24]....
        /*0158*/ 	.word	0x000022b0


	//   ....[25]....
        /*015c*/ 	.word	0x000022d0


	//   ....[26]....
        /*0160*/ 	.word	0x00002310


	//   ....[27]....
        /*0164*/ 	.word	0x00002340


	//   ....[28]....
        /*0168*/ 	.word	0x00002380


	//   ....[29]....
        /*016c*/ 	.word	0x000023e0


	//----- nvinfo : EIATTR_VRC_CTA_INIT_COUNT
	.align		4
.L_400:
        /*0170*/ 	.byte	0x02, 0x4a
	.zero		1
	.zero		1


	//----- nvinfo : EIATTR_EXIT_INSTR_OFFSETS
	.align		4
        /*0174*/ 	.byte	0x04, 0x1c
        /*0176*/ 	.short	(.L_402 - .L_401)


	//   ....[0]....
.L_401:
        /*0178*/ 	.word	0x00000080


	//   ....[1]....
        /*017c*/ 	.word	0x000000c0


	//   ....[2]....
        /*0180*/ 	.word	0x00002650


	//   ....[3]....
        /*0184*/ 	.word	0x000026b0


	//----- nvinfo : EIATTR_MAX_THREADS
	.align		4
.L_402:
        /*0188*/ 	.byte	0x04, 0x05
        /*018a*/ 	.short	(.L_404 - .L_403)
.L_403:
        /*018c*/ 	.word	0x00000200
        /*0190*/ 	.word	0x00000001
        /*0194*/ 	.word	0x00000001


	//----- nvinfo : EIATTR_CRS_STACK_SIZE
	.align		4
.L_404:
        /*0198*/ 	.byte	0x04, 0x1e
        /*019a*/ 	.short	(.L_406 - .L_405)
.L_405:
        /*019c*/ 	.word	0x00000000


	//----- nvinfo : EIATTR_CBANK_PARAM_SIZE
	.align		4
.L_406:
        /*01a0*/ 	.byte	0x03, 0x19
        /*01a2*/ 	.short	0x0021


	//----- nvinfo : EIATTR_PARAM_CBANK
	.align		4
        /*01a4*/ 	.byte	0x04, 0x0a
        /*01a6*/ 	.short	(.L_408 - .L_407)
	.align		4
.L_407:
        /*01a8*/ 	.word	index@(.nv.constant0._ZN3cub18CUB_300001_SM_10006detail6reduce28DeviceReduceSingleTileKernelINS2_10policy_hubIljN4cuda3std3__44plusIlEEE10Policy1000EPlSC_iS9_llNS7_10__identityEEEvT0_T1_T2_T3_T4_T6_)
        /*01ac*/ 	.short	0x0380
        /*01ae*/ 	.short	0x0021


	//----- nvinfo : EIATTR_SW_WAR
	.align		4
.L_408:
        /*01b0*/ 	.byte	0x04, 0x36
        /*01b2*/ 	.short	(.L_410 - .L_409)
.L_409:
        /*01b4*/ 	.word	0x00000008
.L_410:


//--------------------- .nv.info._ZN3cub18CUB_300001_SM_10006detail6reduce18DeviceReduceKernelINS2_10policy_hubIljN4cuda3std3__44plusIlEEE10Policy1000EN6thrust24THRUST_300001_SM_1000_NS18transform_iteratorI12even_functorNSD_6detail15normal_iteratorINSD_10device_ptrIiEEEEllEEjS9_lNS7_10__identityEEEvT0_PT3_T1_NS0_13GridEvenShareISQ_EET2_T4_ --------------------------
	.section	.nv.info._ZN3cub18CUB_300001_SM_10006detail6reduce18DeviceReduceKernelINS2_10policy_hubIljN4cuda3std3__44plusIlEEE10Policy1000EN6thrust24THRUST_300001_SM_1000_NS18transform_iteratorI12even_functorNSD_6detail15normal_iteratorINSD_10device_ptrIiEEEEllEEjS9_lNS7_10__identityEEEvT0_PT3_T1_NS0_13GridEvenShareISQ_EET2_T4_,"",@"SHT_CUDA_INFO"
	.sectionflags	@""
	.align	4


	//----- nvinfo : EIATTR_CUDA_API_VERSION
	.align		4
        /*0000*/ 	.byte	0x04, 0x37
        /*0002*/ 	.short	(.L_412 - .L_411)
.L_411:
        /*0004*/ 	.word	0x00000082


	//----- nvinfo : EIATTR_KPARAM_INFO
	.align		4
.L_412:
        /*0008*/ 	.byte	0x04, 0x17
        /*000a*/ 	.short	(.L_414 - .L_413)
.L_413:
        /*000c*/ 	.word	0x00000000
        /*0010*/ 	.short	0x0005
        /*0012*/ 	.short	0x0045
        /*0014*/ 	.byte	0x00, 0xf0, 0x05, 0x00


	//----- nvinfo : EIATTR_KPARAM_INFO
	.align		4
.L_414:
        /*0018*/ 	.byte	0x04, 0x17
        /*001a*/ 	.short	(.L_416 - .L_415)
.L_415:
        /*001c*/ 	.word	0x00000000
        /*0020*/ 	.short	0x0004
        /*0022*/ 	.short	0x0044
        /*0024*/ 	.byte	0x00, 0xf0, 0x05, 0x00


	//----- nvinfo : EIATTR_KPARAM_INFO
	.align		4
.L_416:
        /*0028*/ 	.byte	0x04, 0x17
        /*002a*/ 	.short	(.L_418 - .L_417)
.L_417:
        /*002c*/ 	.word	0x00000000
        /*0030*/ 	.short	0x0003
        /*0032*/ 	.short	0x001c
        /*0034*/ 	.byte	0x00, 0xf0, 0xa1, 0x00


	//----- nvinfo : EIATTR_KPARAM_INFO
	.align		4
.L_418:
        /*0038*/ 	.byte	0x04, 0x17
        /*003a*/ 	.short	(.L_420 - .L_419)
.L_419:
        /*003c*/ 	.word	0x00000000
        /*0040*/ 	.short	0x0002
        /*0042*/ 	.short	0x0018
        /*0044*/ 	.byte	0x00, 0xf0, 0x11, 0x00


	//----- nvinfo : EIATTR_KPARAM_INFO
	.align		4
.L_420:
        /*0048*/ 	.byte	0x04, 0x17
        /*004a*/ 	.short	(.L_422 - .L_421)
.L_421:
        /*004c*/ 	.word	0x00000000
        /*0050*/ 	.short	0x0001
        /*0052*/ 	.short	0x0010
        /*0054*/ 	.byte	0x00, 0xf5, 0x21, 0x00


	//----- nvinfo : EIATTR_KPARAM_INFO
	.align		4
.L_422:
        /*0058*/ 	.byte	0x04, 0x17
        /*005a*/ 	.short	(.L_424 - .L_423)
.L_423:
        /*005c*/ 	.word	0x00000000
        /*0060*/ 	.short	0x0000
        /*0062*/ 	.short	0x0000
        /*0064*/ 	.byte	0x00, 0xf0, 0x41, 0x00


	//----- nvinfo : EIATTR_SPARSE_MMA_MASK
	.align		4
.L_424:
        /*0068*/ 	.byte	0x03, 0x50
        /*006a*/ 	.short	0x0000


	//----- nvinfo : EIATTR_MAXREG_COUNT
	.align		4
        /*006c*/ 	.byte	0x03, 0x1b
        /*006e*/ 	.short	0x0080


	//----- nvinfo : EIATTR_NUM_BARRIERS
	.align		4
        /*0070*/ 	.byte	0x02, 0x4c
        /*0072*/ 	.byte	0x01
	.zero		1


	//----- nvinfo : EIATTR_MERCURY_ISA_VERSION
	.align		4
        /*0074*/ 	.byte	0x03, 0x5f
        /*0076*/ 	.short	0x0101


	//----- nvinfo : EIATTR_COOP_GROUP_MASK_REGIDS
	.align		4
        /*0078*/ 	.byte	0x04, 0x29
        /*007a*/ 	.short	(.L_426 - .L_425)


	//   ....[0]....
.L_425:
        /*007c*/ 	.word	0xffffffff


	//   ....[1]....
        /*0080*/ 	.word	0xffffffff


	//   ....[2]....
        /*0084*/ 	.word	0xffffffff


	//   ....[3]....
        /*0088*/ 	.word	0xffffffff


	//   ....[4]....
        /*008c*/ 	.word	0xffffffff


	//   ....[5]....
        /*0090*/ 	.word	0xffffffff


	//   ....[6]....
        /*0094*/ 	.word	0xffffffff


	//   ....[7]....
        /*0098*/ 	.word	0xffffffff


	//   ....[8]....
        /*009c*/ 	.word	0xffffffff


	//   ....[9]....
        /*00a0*/ 	.word	0xffffffff


	//   ....[10]....
        /*00a4*/ 	.word	0xffffffff


	//   ....[11]....
        /*00a8*/ 	.word	0xffffffff


	//   ....[12]....
        /*00ac*/ 	.word	0xffffffff


	//   ....[13]....
        /*00b0*/ 	.word	0xffffffff


	//   ....[14]....
        /*00b4*/ 	.word	0xffffffff


	//   ....[15]....
        /*00b8*/ 	.word	0xffffffff


	//   ....[16]....
        /*00bc*/ 	.word	0xffffffff


	//   ....[17]....
        /*00c0*/ 	.word	0xffffffff


	//   ....[18]....
        /*00c4*/ 	.word	0xffffffff


	//   ....[19]....
        /*00c8*/ 	.word	0xffffffff


	//   ....[20]....
        /*00cc*/ 	.word	0xffffffff


	//   ....[21]....
        /*00d0*/ 	.word	0xffffffff


	//   ....[22]....
        /*00d4*/ 	.word	0xffffffff


	//   ....[23]....
        /*00d8*/ 	.word	0xffffffff


	//   ....[24]....
        /*00dc*/ 	.word	0xffffffff


	//   ....[25]....
        /*00e0*/ 	.word	0xffffffff


	//   ....[26]....
        /*00e4*/ 	.word	0xffffffff


	//   ....[27]....
        /*00e8*/ 	.word	0xffffffff


	//   ....[28]....
        /*00ec*/ 	.word	0xffffffff


	//   ....[29]....
        /*00f0*/ 	.word	0xffffffff


	//----- nvinfo : EIATTR_COOP_GROUP_INSTR_OFFSETS
	.align		4
.L_426:
        /*00f4*/ 	.byte	0x04, 0x28
        /*00f6*/ 	.short	(.L_428 - .L_427)


	//   ....[0]....
.L_427:
        /*00f8*/ 	.word	0x00000e00


	//   ....[1]....
        /*00fc*/ 	.word	0x00000e10


	//   ....[2]....
        /*0100*/ 	.word	0x00000e70


	//   ....[3]....
        /*0104*/ 	.word	0x00000e90


	//   ....[4]....
        /*0108*/ 	.word	0x00000ee0


	//   ....[5]....
        /*010c*/ 	.word	0x00000f00


	//   ....[6]....
        /*0110*/ 	.word	0x00000f40


	//   ....[7]....
        /*0114*/ 	.word	0x00000f80


	//   ....[8]....
        /*0118*/ 	.word	0x00000fe0


	//   ....[9]....
        /*011c*/ 	.word	0x00001020


	//   ....[10]....
        /*0120*/ 	.word	0x00001310


	//   ....[11]....
        /*0124*/ 	.word	0x00001320


	//   ....[12]....
        /*0128*/ 	.word	0x000013a0


	//   ....[13]....
        /*012c*/ 	.word	0x000013d0


	//   ....[14]....
        /*0130*/ 	.word	0x00001420


	//   ....[15]....
        /*0134*/ 	.word	0x00001460


	//   ....[16]....
        /*0138*/ 	.word	0x000014a0


	//   ....[17]....
        /*013c*/ 	.word	0x000014e0


	//   ....[18]....
        /*0140*/ 	.word	0x00001510


	//   ....[19]....
        /*0144*/ 	.word	0x00001580


	//   ....[20]....
        /*0148*/ 	.word	0x00002c50


	//   ....[21]....
        /*014c*/ 	.word	0x00002c60


	//   ....[22]....
        /*0150*/ 	.word	0x00002ce0


	//   ....[23]....
        /*0154*/ 	.word	0x00002cf0


	//   ....[24]....
        /*0158*/ 	.word	0x00002d50


	//   ....[25]....
        /*015c*/ 	.word	0x00002d70


	//   ....[26]....
        /*0160*/ 	.word	0x00002db0


	//   ....[27]....
        /*0164*/ 	.word	0x00002de0


	//   ....[28]....
        /*0168*/ 	.word	0x00002e20


	//   ....[29]....
        /*016c*/ 	.word	0x00002e80


	//----- nvinfo : EIATTR_VRC_CTA_INIT_COUNT
	.align		4
.L_428:
        /*0170*/ 	.byte	0x02, 0x4a
	.zero		1
	.zero		1


	//----- nvinfo : EIATTR_EXIT_INSTR_OFFSETS
	.align		4
        /*0174*/ 	.byte	0x04, 0x1c
        /*0176*/ 	.short	(.L_430 - .L_429)


	//   ....[0]....
.L_429:
        /*0178*/ 	.word	0x000030f0


	//   ....[1]....
        /*017c*/ 	.word	0x00003130


	//----- nvinfo : EIATTR_MAX_THREADS
	.align		4
.L_430:
        /*0180*/ 	.byte	0x04, 0x05
        /*0182*/ 	.short	(.L_432 - .L_431)
.L_431:
        /*0184*/ 	.word	0x00000200
        /*0188*/ 	.word	0x00000001
        /*018c*/ 	.word	0x00000001


	//----- nvinfo : EIATTR_CRS_STACK_SIZE
	.align		4
.L_432:
        /*0190*/ 	.byte	0x04, 0x1e
        /*0192*/ 	.short	(.L_434 - .L_433)
.L_433:
        /*0194*/ 	.word	0x00000000


	//----- nvinfo : EIATTR_CBANK_PARAM_SIZE
	.align		4
.L_434:
        /*0198*/ 	.byte	0x03, 0x19
        /*019a*/ 	.short	0x0046


	//----- nvinfo : EIATTR_PARAM_CBANK
	.align		4
        /*019c*/ 	.byte	0x04, 0x0a
        /*019e*/ 	.short	(.L_436 - .L_435)
	.align		4
.L_435:
        /*01a0*/ 	.word	index@(.nv.constant0._ZN3cub18CUB_300001_SM_10006detail6reduce18DeviceReduceKernelINS2_10policy_hubIljN4cuda3std3__44plusIlEEE10Policy1000EN6thrust24THRUST_300001_SM_1000_NS18transform_iteratorI12even_functorNSD_6detail15normal_iteratorINSD_10device_ptrIiEEEEllEEjS9_lNS7_10__identityEEEvT0_PT3_T1_NS0_13GridEvenShareISQ_EET2_T4_)
        /*01a4*/ 	.short	0x0380
        /*01a6*/ 	.short	0x0046


	//----- nvinfo : EIATTR_SW_WAR
	.align		4
.L_436:
        /*01a8*/ 	.byte	0x04, 0x36
        /*01aa*/ 	.short	(.L_438 - .L_437)
.L_437:
        /*01ac*/ 	.word	0x00000008
.L_438:


//--------------------- .nv.info._ZN3cub18CUB_300001_SM_10006detail6reduce28DeviceReduceSingleTileKernelINS2_10policy_hubIljN4cuda3std3__44plusIlEEE10Policy1000EN6thrust24THRUST_300001_SM_1000_NS18transform_iteratorI12even_functorNSD_6detail15normal_iteratorINSD_10device_ptrIiEEEEllEEPljS9_llNS7_10__identityEEEvT0_T1_T2_T3_T4_T6_ --------------------------
	.section	.nv.info._ZN3cub18CUB_300001_SM_10006detail6reduce28DeviceReduceSingleTileKernelINS2_10policy_hubIljN4cuda3std3__44plusIlEEE10Policy1000EN6thrust24THRUST_300001_SM_1000_NS18transform_iteratorI12even_functorNSD_6detail15normal_iteratorINSD_10device_ptrIiEEEEllEEPljS9_llNS7_10__identityEEEvT0_T1_T2_T3_T4_T6_,"",@"SHT_CUDA_INFO"
	.sectionflags	@""
	.align	4


	//----- nvinfo : EIATTR_CUDA_API_VERSION
	.align		4
        /*0000*/ 	.byte	0x04, 0x37
        /*0002*/ 	.short	(.L_440 - .L_439)
.L_439:
        /*0004*/ 	.word	0x00000082


	//----- nvinfo : EIATTR_KPARAM_INFO
	.align		4
.L_440:
        /*0008*/ 	.byte	0x04, 0x17
        /*000a*/ 	.short	(.L_442 - .L_441)
.L_441:
        /*000c*/ 	.word	0x00000000
        /*0010*/ 	.short	0x0005
        /*0012*/ 	.short	0x0028
        /*0014*/ 	.byte	0x00, 0xf0, 0x05, 0x00


	//----- nvinfo : EIATTR_KPARAM_INFO
	.align		4
.L_442:
        /*0018*/ 	.byte	0x04, 0x17
        /*001a*/ 	.short	(.L_444 - .L_443)
.L_443:
        /*001c*/ 	.word	0x00000000
        /*0020*/ 	.short	0x0004
        /*0022*/ 	.short	0x0020
        /*0024*/ 	.byte	0x00, 0xf0, 0x21, 0x00


	//----- nvinfo : EIATTR_KPARAM_INFO
	.align		4
.L_444:
        /*0028*/ 	.byte	0x04, 0x17
        /*002a*/ 	.short	(.L_446 - .L_445)
.L_445:
        /*002c*/ 	.word	0x00000000
        /*0030*/ 	.short	0x0003
        /*0032*/ 	.short	0x001c
        /*0034*/ 	.byte	0x00, 0xf0, 0x05, 0x00


	//----- nvinfo : EIATTR_KPARAM_INFO
	.align		4
.L_446:
        /*0038*/ 	.byte	0x04, 0x17
        /*003a*/ 	.short	(.L_448 - .L_447)
.L_447:
        /*003c*/ 	.word	0x00000000
        /*0040*/ 	.short	0x0002
        /*0042*/ 	.short	0x0018
        /*0044*/ 	.byte	0x00, 0xf0, 0x11, 0x00


	//----- nvinfo : EIATTR_KPARAM_INFO
	.align		4
.L_448:
        /*0048*/ 	.byte	0x04, 0x17
        /*004a*/ 	.short	(.L_450 - .L_449)
.L_449:
        /*004c*/ 	.word	0x00000000
        /*0050*/ 	.short	0x0001
        /*0052*/ 	.short	0x0010
        /*0054*/ 	.byte	0x00, 0xf5, 0x21, 0x00


	//----- nvinfo : EIATTR_KPARAM_INFO
	.align		4
.L_450:
        /*0058*/ 	.byte	0x04, 0x17
        /*005a*/ 	.short	(.L_452 - .L_451)
.L_451:
        /*005c*/ 	.word	0x00000000
        /*0060*/ 	.short	0x0000
        /*0062*/ 	.short	0x0000
        /*0064*/ 	.byte	0x00, 0xf0, 0x41, 0x00


	//----- nvinfo : EIATTR_SPARSE_MMA_MASK
	.align		4
.L_452:
        /*0068*/ 	.byte	0x03, 0x50
        /*006a*/ 	.short	0x0000


	//----- nvinfo : EIATTR_MAXREG_COUNT
	.align		4
        /*006c*/ 	.byte	0x03, 0x1b
        /*006e*/ 	.short	0x0080


	//----- nvinfo : EIATTR_NUM_BARRIERS
	.align		4
        /*0070*/ 	.byte	0x02, 0x4c
        /*0072*/ 	.byte	0x01
	.zero		1


	//----- nvinfo : EIATTR_MERCURY_ISA_VERSION
	.align		4
        /*0074*/ 	.byte	0x03, 0x5f
        /*0076*/ 	.short	0x0101


	//----- nvinfo : EIATTR_COOP_GROUP_MASK_REGIDS
	.align		4
        /*0078*/ 	.byte	0x04, 0x29
        /*007a*/ 	.short	(.L_454 - .L_453)


	//   ....[0]....
.L_453:
        /*007c*/ 	.word	0xffffffff


	//   ....[1]....
        /*0080*/ 	.word	0xffffffff


	//   ....[2]....
        /*0084*/ 	.word	0xffffffff


	//   ....[3]....
        /*0088*/ 	.word	0xffffffff


	//   ....[4]....
        /*008c*/ 	.word	0xffffffff


	//   ....[5]....
        /*0090*/ 	.word	0xffffffff


	//   ....[6]....
        /*0094*/ 	.word	0xffffffff


	//   ....[7]....
        /*0098*/ 	.word	0xffffffff


	//   ....[8]....
        /*009c*/ 	.word	0xffffffff


	//   ....[9]....
        /*00a0*/ 	.word	0xffffffff


	//   ....[10]....
        /*00a4*/ 	.word	0xffffffff


	//   ....[11]....
        /*00a8*/ 	.word	0xffffffff


	//   ....[12]....
        /*00ac*/ 	.word	0xffffffff


	//   ....[13]....
        /*00b0*/ 	.word	0xffffffff


	//   ....[14]....
        /*00b4*/ 	.word	0xffffffff


	//   ....[15]....
        /*00b8*/ 	.word	0xffffffff


	//   ....[16]....
        /*00bc*/ 	.word	0xffffffff


	//   ....[17]....
        /*00c0*/ 	.word	0xffffffff


	//   ....[18]....
        /*00c4*/ 	.word	0xffffffff


	//   ....[19]....
        /*00c8*/ 	.word	0xffffffff


	//   ....[20]....
        /*00cc*/ 	.word	0xffffffff


	//   ....[21]....
        /*00d0*/ 	.word	0xffffffff


	//   ....[22]....
        /*00d4*/ 	.word	0xffffffff


	//   ....[23]....
        /*00d8*/ 	.word	0xffffffff


	//   ....[24]....
        /*00dc*/ 	.word	0xffffffff


	//   ....[25]....
        /*00e0*/ 	.word	0xffffffff


	//   ....[26]....
        /*00e4*/ 	.word	0xffffffff


	//   ....[27]....
        /*00e8*/ 	.word	0xffffffff


	//   ....[28]....
        /*00ec*/ 	.word	0xffffffff


	//   ....[29]....
        /*00f0*/ 	.word	0xffffffff


	//----- nvinfo : EIATTR_COOP_GROUP_INSTR_OFFSETS
	.align		4
.L_454:
        /*00f4*/ 	.byte	0x04, 0x28
        /*00f6*/ 	.short	(.L_456 - .L_455)


	//   ....[0]....
.L_455:
        /*00f8*/ 	.word	0x00000af0


	//   ....[1]....
        /*00fc*/ 	.word	0x00000b00


	//   ....[2]....
        /*0100*/ 	.word	0x00000b60


	//   ....[3]....
        /*0104*/ 	.word	0x00000b80


	//   ....[4]....
        /*0108*/ 	.word	0x00000bd0


	//   ....[5]....
        /*010c*/ 	.word	0x00000bf0


	//   ....[6]....
        /*0110*/ 	.word	0x00000c30


	//   ....[7]....
        /*0114*/ 	.word	0x00000c70


	//   ....[8]....
        /*0118*/ 	.word	0x00000cc0


	//   ....[9]....
        /*011c*/ 	.word	0x00000d00


	//   ....[10]....
        /*0120*/ 	.word	0x00001000


	//   ....[11]....
        /*0124*/ 	.word	0x00001010


	//   ....[12]....
        /*0128*/ 	.word	0x00001090


	//   ....[13]....
        /*012c*/ 	.word	0x000010b0


	//   ....[14]....
        /*0130*/ 	.word	0x00001100


	//   ....[15]....
        /*0134*/ 	.word	0x00001150


	//   ....[16]....
        /*0138*/ 	.word	0x00001190


	//   ....[17]....
        /*013c*/ 	.word	0x000011c0


	//   ....[18]....
        /*0140*/ 	.word	0x00001200


	//   ....[19]....
        /*0144*/ 	.word	0x00001240


	//   ....[20]....
        /*0148*/ 	.word	0x000027c0


	//   ....[21]....
        /*014c*/ 	.word	0x000027d0


	//   ....[22]....
        /*0150*/ 	.word	0x00002850


	//   ....[23]....
        /*0154*/ 	.word	0x00002860


	//   ....[24]....
        /*0158*/ 	.word	0x000028c0


	//   ....[25]....
        /*015c*/ 	.word	0x000028e0


	//   ....[26]....
        /*0160*/ 	.word	0x00002920


	//   ....[27]....
        /*0164*/ 	.word	0x00002950


	//   ....[28]....
        /*0168*/ 	.word	0x000029a0


	//   ....[29]....
        /*016c*/ 	.word	0x000029f0


	//----- nvinfo : EIATTR_VRC_CTA_INIT_COUNT
	.align		4
.L_456:
        /*0170*/ 	.byte	0x02, 0x4a
	.zero		1
	.zero		1


	//----- nvinfo : EIATTR_EXIT_INSTR_OFFSETS
	.align		4
        /*0174*/ 	.byte	0x04, 0x1c
        /*0176*/ 	.short	(.L_458 - .L_457)


	//   ....[0]....
.L_457:
        /*0178*/ 	.word	0x00000080


	//   ....[1]....
        /*017c*/ 	.word	0x000000c0


	//   ....[2]....
        /*0180*/ 	.word	0x00002c60


	//   ....[3]....
        /*0184*/ 	.word	0x00002cc0


	//----- nvinfo : EIATTR_MAX_THREADS
	.align		4
.L_458:
        /*0188*/ 	.byte	0x04, 0x05
        /*018a*/ 	.short	(.L_460 - .L_459)
.L_459:
        /*018c*/ 	.word	0x00000200
        /*0190*/ 	.word	0x00000001
        /*0194*/ 	.word	0x00000001


	//----- nvinfo : EIATTR_CRS_STACK_SIZE
	.align		4
.L_460:
        /*0198*/ 	.byte	0x04, 0x1e
        /*019a*/ 	.short	(.L_462 - .L_461)
.L_461:
        /*019c*/ 	.word	0x00000000


	//----- nvinfo : EIATTR_CBANK_PARAM_SIZE
	.align		4
.L_462:
        /*01a0*/ 	.byte	0x03, 0x19
        /*01a2*/ 	.short	0x0029


	//----- nvinfo : EIATTR_PARAM_CBANK
	.align		4
        /*01a4*/ 	.byte	0x04, 0x0a
        /*01a6*/ 	.short	(.L_464 - .L_463)
	.align		4
.L_463:
        /*01a8*/ 	.word	index@(.nv.constant0._ZN3cub18CUB_300001_SM_10006detail6reduce28DeviceReduceSingleTileKernelINS2_10policy_hubIljN4cuda3std3__44plusIlEEE10Policy1000EN6thrust24THRUST_300001_SM_1000_NS18transform_iteratorI12even_functorNSD_6detail15normal_iteratorINSD_10device_ptrIiEEEEllEEPljS9_llNS7_10__identityEEEvT0_T1_T2_T3_T4_T6_)
        /*01ac*/ 	.short	0x0380
        /*01ae*/ 	.short	0x0029


	//----- nvinfo : EIATTR_SW_WAR
	.align		4
.L_464:
        /*01b0*/ 	.byte	0x04, 0x36
        /*01b2*/ 	.short	(.L_466 - .L_465)
.L_465:
        /*01b4*/ 	.word	0x00000008
.L_466:


//--------------------- .nv.info._ZN3cub18CUB_300001_SM_10006detail6reduce28DeviceReduceSingleTileKernelINS2_10policy_hubIiy11add_functorE10Policy1000EPiS8_iS5_iiN4cuda3std3__410__identityEEEvT0_T1_T2_T3_T4_T6_ --------------------------
	.section	.nv.info._ZN3cub18CUB_300001_SM_10006detail6reduce28DeviceReduceSingleTileKernelINS2_10policy_hubIiy11add_functorE10Policy1000EPiS8_iS5_iiN4cuda3std3__410__identityEEEvT0_T1_T2_T3_T4_T6_,"",@"SHT_CUDA_INFO"
	.sectionflags	@""
	.align	4


	//----- nvinfo : EIATTR_CUDA_API_VERSION
	.align		4
        /*0000*/ 	.byte	0x04, 0x37
        /*0002*/ 	.short	(.L_468 - .L_467)
.L_467:
        /*0004*/ 	.word	0x00000082


	//----- nvinfo : EIATTR_KPARAM_INFO
	.align		4
.L_468:
        /*0008*/ 	.byte	0x04, 0x17
        /*000a*/ 	.short	(.L_470 - .L_469)
.L_469:
        /*000c*/ 	.word	0x00000000
        /*0010*/ 	.short	0x0005
        /*0012*/ 	.short	0x001c
        /*0014*/ 	.byte	0x00, 0xf0, 0x05, 0x00


	//----- nvinfo : EIATTR_KPARAM_INFO
	.align		4
.L_470:
        /*0018*/ 	.byte	0x04, 0x17
        /*001a*/ 	.short	(.L_472 - .L_471)
.L_471:
        /*001c*/ 	.word	0x00000000
        /*0020*/ 	.short	0x0004
        /*0022*/ 	.short	0x0018
        /*0024*/ 	.byte	0x00, 0xf0, 0x11, 0x00


	//----- nvinfo : EIATTR_KPARAM_INFO
	.align		4
.L_472:
        /*0028*/ 	.byte	0x04, 0x17
        /*002a*/ 	.short	(.L_474 - .L_473)
.L_473:
        /*002c*/ 	.word	0x00000000
        /*0030*/ 	.short	0x0003
        /*0032*/ 	.short	0x0014
        /*0034*/ 	.byte	0x00, 0xf0, 0x05, 0x00


	//----- nvinfo : EIATTR_KPARAM_INFO
	.align		4
.L_474:
        /*0038*/ 	.byte	0x04, 0x17
        /*003a*/ 	.short	(.L_476 - .L_475)
.L_475:
        /*003c*/ 	.word	0x00000000
        /*0040*/ 	.short	0x0002
        /*0042*/ 	.short	0x0010
        /*0044*/ 	.byte	0x00, 0xf0, 0x11, 0x00


	//----- nvinfo : EIATTR_KPARAM_INFO
	.align		4
.L_476:
        /*0048*/ 	.byte	0x04, 0x17
        /*004a*/ 	.short	(.L_478 - .L_477)
.L_477:
        /*004c*/ 	.word	0x00000000
        /*0050*/ 	.short	0x0001
        /*0052*/ 	.short	0x0008
        /*0054*/ 	.byte	0x00, 0xf5, 0x21, 0x00


	//----- nvinfo : EIATTR_KPARAM_INFO
	.align		4
.L_478:
        /*0058*/ 	.byte	0x04, 0x17
        /*005a*/ 	.short	(.L_480 - .L_479)
.L_479:
        /*005c*/ 	.word	0x00000000
        /*0060*/ 	.short	0x0000
        /*0062*/ 	.short	0x0000
        /*0064*/ 	.byte	0x00, 0xf5, 0x21, 0x00


	//----- nvinfo : EIATTR_SPARSE_MMA_MASK
	.align		4
.L_480:
        /*0068*/ 	.byte	0x03, 0x50
        /*006a*/ 	.short	0x0000


	//----- nvinfo : EIATTR_MAXREG_COUNT
	.align		4
        /*006c*/ 	.byte	0x03, 0x1b
        /*006e*/ 	.short	0x00ff


	//----- nvinfo : EIATTR_NUM_BARRIERS
	.align		4
        /*0070*/ 	.byte	0x02, 0x4c
        /*0072*/ 	.byte	0x01
	.zero		1


	//----- nvinfo : EIATTR_MERCURY_ISA_VERSION
	.align		4
        /*0074*/ 	.byte	0x03, 0x5f
        /*0076*/ 	.short	0x0101


	//----- nvinfo : EIATTR_COOP_GROUP_MASK_REGIDS
	.align		4
        /*0078*/ 	.byte	0x04, 0x29
        /*007a*/ 	.short	(.L_482 - .L_481)


	//   ....[0]....
.L_481:
        /*007c*/ 	.word	0xffffffff


	//   ....[1]....
        /*0080*/ 	.word	0xffffffff


	//   ....[2]....
        /*0084*/ 	.word	0xffffffff


	//   ....[3]....
        /*0088*/ 	.word	0xffffffff


	//   ....[4]....
        /*008c*/ 	.word	0xffffffff


	//   ....[5]....
        /*0090*/ 	.word	0xffffffff


	//   ....[6]....
        /*0094*/ 	.word	0xffffffff


	//   ....[7]....
        /*0098*/ 	.word	0xffffffff


	//   ....[8]....
        /*009c*/ 	.word	0xffffffff


	//   ....[9]....
        /*00a0*/ 	.word	0xffffffff


	//   ....[10]....
        /*00a4*/ 	.word	0xffffffff


	//   ....[11]....
        /*00a8*/ 	.word	0xffffffff


	//   ....[12]....
        /*00ac*/ 	.word	0xffffffff


	//   ....[13]....
        /*00b0*/ 	.word	0xffffffff


	//   ....[14]....
        /*00b4*/ 	.word	0xffffffff


	//   ....[15]....
        /*00b8*/ 	.word	0xffffffff


	//   ....[16]....
        /*00bc*/ 	.word	0xffffffff


	//   ....[17]....
        /*00c0*/ 	.word	0xffffffff


	//   ....[18]....
        /*00c4*/ 	.word	0xffffffff


	//   ....[19]....
        /*00c8*/ 	.word	0xffffffff


	//   ....[20]....
        /*00cc*/ 	.word	0xffffffff


	//   ....[21]....
        /*00d0*/ 	.word	0xffffffff


	//   ....[22]....
        /*00d4*/ 	.word	0xffffffff


	//   ....[23]....
        /*00d8*/ 	.word	0xffffffff


	//   ....[24]....
        /*00dc*/ 	.word	0xffffffff


	//   ....[25]....
        /*00e0*/ 	.word	0xffffffff


	//   ....[26]....
        /*00e4*/ 	.word	0xffffffff


	//   ....[27]....
        /*00e8*/ 	.word	0xffffffff


	//   ....[28]....
        /*00ec*/ 	.word	0xffffffff


	//   ....[29]....
        /*00f0*/ 	.word	0xffffffff


	//----- nvinfo : EIATTR_COOP_GROUP_INSTR_OFFSETS
	.align		4
.L_482:
        /*00f4*/ 	.byte	0x04, 0x28
        /*00f6*/ 	.short	(.L_484 - .L_483)


	//   ....[0]....
.L_483:
        /*00f8*/ 	.word	0x000008a0


	//   ....[1]....
        /*00fc*/ 	.word	0x000008f0


	//   ....[2]....
        /*0100*/ 	.word	0x00000930


	//   ....[3]....
        /*0104*/ 	.word	0x00000970


	//   ....[4]....
        /*0108*/ 	.word	0x000009b0


	//   ....[5]....
        /*010c*/ 	.word	0x00000bc0


	//   ....[6]....
        /*0110*/ 	.word	0x00000c60


	//   ....[7]....
        /*0114*/ 	.word	0x00000ce0


	//   ....[8]....
        /*0118*/ 	.word	0x00000d40


	//   ....[9]....
        /*011c*/ 	.word	0x00000d80


	//   ....[10]....
        /*0120*/ 	.word	0x00001a20


	//   ....[11]....
        /*0124*/ 	.word	0x00001a70


	//   ....[12]....
        /*0128*/ 	.word	0x00001ab0


	//   ....[13]....
        /*012c*/ 	.word	0x00001af0


	//   ....[14]....
        /*0130*/ 	.word	0x00001b30


	//   ....[15]....
        /*0134*/ 	.word	0x00002460


	//   ....[16]....
        /*0138*/ 	.word	0x000024b0


	//   ....[17]....
        /*013c*/ 	.word	0x000024f0


	//   ....[18]....
        /*0140*/ 	.word	0x00002530


	//   ....[19]....
        /*0144*/ 	.word	0x00002570


	//   ....[20]....
        /*0148*/ 	.word	0x00002780


	//   ....[21]....
        /*014c*/ 	.word	0x00002810


	//   ....[22]....
        /*0150*/ 	.word	0x00002860


	//   ....[23]....
        /*0154*/ 	.word	0x000028d0


	//   ....[24]....
        /*0158*/ 	.word	0x00002940


	//   ....[25]....
        /*015c*/ 	.word	0x00003750


	//   ....[26]....
        /*0160*/ 	.word	0x000037a0


	//   ....[27]....
        /*0164*/ 	.word	0x000037e0


	//   ....[28]....
        /*0168*/ 	.word	0x00003820


	//   ....[29]....
        /*016c*/ 	.word	0x00003860


	//----- nvinfo : EIATTR_VRC_CTA_INIT_COUNT
	.align		4
.L_484:
        /*0170*/ 	.byte	0x02, 0x4a
	.zero		1
	.zero		1


	//----- nvinfo : EIATTR_EXIT_INSTR_OFFSETS
	.align		4
        /*0174*/ 	.byte	0x04, 0x1c
        /*0176*/ 	.short	(.L_486 - .L_485)


	//   ....[0]....
.L_485:
        /*0178*/ 	.word	0x00000080


	//   ....[1]....
        /*017c*/ 	.word	0x000000c0


	//   ....[2]....
        /*0180*/ 	.word	0x00003a20


	//   ....[3]....
        /*0184*/ 	.word	0x00003a70


	//----- nvinfo : EIATTR_MAX_THREADS
	.align		4
.L_486:
        /*0188*/ 	.byte	0x04, 0x05
        /*018a*/ 	.short	(.L_488 - .L_487)
.L_487:
        /*018c*/ 	.word	0x00000100
        /*0190*/ 	.word	0x00000001
        /*0194*/ 	.word	0x00000001


	//----- nvinfo : EIATTR_CRS_STACK_SIZE
	.align		4
.L_488:
        /*0198*/ 	.byte	0x04, 0x1e
        /*019a*/ 	.short	(.L_490 - .L_489)
.L_489:
        /*019c*/ 	.word	0x00000000


	//----- nvinfo : EIATTR_CBANK_PARAM_SIZE
	.align		4
.L_490:
        /*01a0*/ 	.byte	0x03, 0x19
        /*01a2*/ 	.short	0x001d


	//----- nvinfo : EIATTR_PARAM_CBANK
	.align		4
        /*01a4*/ 	.byte	0x04, 0x0a
        /*01a6*/ 	.short	(.L_492 - .L_491)
	.align		4
.L_491:
        /*01a8*/ 	.word	index@(.nv.constant0._ZN3cub18CUB_300001_SM_10006detail6reduce28DeviceReduceSingleTileKernelINS2_10policy_hubIiy11add_functorE10Policy1000EPiS8_iS5_iiN4cuda3std3__410__identityEEEvT0_T1_T2_T3_T4_T6_)
        /*01ac*/ 	.short	0x0380
        /*01ae*/ 	.short	0x001d


	//----- nvinfo : EIATTR_SW_WAR
	.align		4
.L_492:
        /*01b0*/ 	.byte	0x04, 0x36
        /*01b2*/ 	.short	(.L_494 - .L_493)
.L_493:
        /*01b4*/ 	.word	0x00000008
.L_494:


//--------------------- .nv.info._ZN3cub18CUB_300001_SM_10006detail6reduce18DeviceReduceKernelINS2_10policy_hubIiy11add_functorE10Policy1000EN6thrust24THRUST_300001_SM_1000_NS6detail15normal_iteratorINS9_10device_ptrIiEEEEyS5_iN4cuda3std3__410__identityEEEvT0_PT3_T1_NS0_13GridEvenShareISM_EET2_T4_ --------------------------
	.section	.nv.info._ZN3cub18CUB_300001_SM_10006detail6reduce18DeviceReduceKernelINS2_10policy_hubIiy11add_functorE10Policy1000EN6thrust24THRUST_300001_SM_1000_NS6detail15normal_iteratorINS9_10device_ptrIiEEEEyS5_iN4cuda3std3__410__identityEEEvT0_PT3_T1_NS0_13GridEvenShareISM_EET2_T4_,"",@"SHT_CUDA_INFO"
	.sectionflags	@""
	.align	4


	//----- nvinfo : EIATTR_CUDA_API_VERSION
	.align		4
        /*0000*/ 	.byte	0x04, 0x37
        /*0002*/ 	.short	(.L_496 - .L_495)
.L_495:
        /*0004*/ 	.word	0x00000082


	//----- nvinfo : EIATTR_KPARAM_INFO
	.align		4
.L_496:
        /*0008*/ 	.byte	0x04, 0x17
        /*000a*/ 	.short	(.L_498 - .L_497)
.L_497:
        /*000c*/ 	.word	0x00000000
        /*0010*/ 	.short	0x0005
        /*0012*/ 	.short	0x0061
        /*0014*/ 	.byte	0x00, 0xf0, 0x05, 0x00


	//----- nvinfo : EIATTR_KPARAM_INFO
	.align		4
.L_498:
        /*0018*/ 	.byte	0x04, 0x17
        /*001a*/ 	.short	(.L_500 - .L_499)
.L_499:
        /*001c*/ 	.word	0x00000000
        /*0020*/ 	.short	0x0004
        /*0022*/ 	.short	0x0060
        /*0024*/ 	.byte	0x00, 0xf0, 0x05, 0x00


	//----- nvinfo : EIATTR_KPARAM_INFO
	.align		4
.L_500:
        /*0028*/ 	.byte	0x04, 0x17
        /*002a*/ 	.short	(.L_502 - .L_501)
.L_501:
        /*002c*/ 	.word	0x00000000
        /*0030*/ 	.short	0x0003
        /*0032*/ 	.short	0x0018
        /*0034*/ 	.byte	0x00, 0xf0, 0x21, 0x01


	//----- nvinfo : EIATTR_KPARAM_INFO
	.align		4
.L_502:
        /*0038*/ 	.byte	0x04, 0x17
        /*003a*/ 	.short	(.L_504 - .L_503)
.L_503:
        /*003c*/ 	.word	0x00000000
        /*0040*/ 	.short	0x0002
        /*0042*/ 	.short	0x0010
        /*0044*/ 	.byte	0x00, 0xf0, 0x21, 0x00


	//----- nvinfo : EIATTR_KPARAM_INFO
	.align		4
.L_504:
        /*0048*/ 	.byte	0x04, 0x17
        /*004a*/ 	.short	(.L_506 - .L_505)
.L_505:
        /*004c*/ 	.word	0x00000000
        /*0050*/ 	.short	0x0001
        /*0052*/ 	.short	0x0008
        /*0054*/ 	.byte	0x00, 0xf5, 0x21, 0x00


	//----- nvinfo : EIATTR_KPARAM_INFO
	.align		4
.L_506:
        /*0058*/ 	.byte	0x04, 0x17
        /*005a*/ 	.short	(.L_508 - .L_507)
.L_507:
        /*005c*/ 	.word	0x00000000
        /*0060*/ 	.short	0x0000
        /*0062*/ 	.short	0x0000
        /*0064*/ 	.byte	0x00, 0xf0, 0x21, 0x00


	//----- nvinfo : EIATTR_SPARSE_MMA_MASK
	.align		4
.L_508:
        /*0068*/ 	.byte	0x03, 0x50
        /*006a*/ 	.short	0x0000


	//----- nvinfo : EIATTR_MAXREG_COUNT
	.align		4
        /*006c*/ 	.byte	0x03, 0x1b
        /*006e*/ 	.short	0x00ff


	//----- nvinfo : EIATTR_NUM_BARRIERS
	.align		4
        /*0070*/ 	.byte	0x02, 0x4c
        /*0072*/ 	.byte	0x01
	.zero		1


	//----- nvinfo : EIATTR_MERCURY_ISA_VERSION
	.align		4
        /*0074*/ 	.byte	0x03, 0x5f
        /*0076*/ 	.short	0x0101


	//----- nvinfo : EIATTR_COOP_GROUP_MASK_REGIDS
	.align		4
        /*0078*/ 	.byte	0x04, 0x29
        /*007a*/ 	.short	(.L_510 - .L_509)


	//   ....[0]....
.L_509:
        /*007c*/ 	.word	0xffffffff


	//   ....[1]....
        /*0080*/ 	.word	0xffffffff


	//   ....[2]....
        /*0084*/ 	.word	0xffffffff


	//   ....[3]....
        /*0088*/ 	.word	0xffffffff


	//   ....[4]....
        /*008c*/ 	.word	0xffffffff


	//   ....[5]....
        /*0090*/ 	.word	0xffffffff


	//   ....[6]....
        /*0094*/ 	.word	0xffffffff


	//   ....[7]....
        /*0098*/ 	.word	0xffffffff


	//   ....[8]....
        /*009c*/ 	.word	0xffffffff


	//   ....[9]....
        /*00a0*/ 	.word	0xffffffff


	//   ....[10]....
        /*00a4*/ 	.word	0xffffffff


	//   ....[11]....
        /*00a8*/ 	.word	0xffffffff


	//   ....[12]....
        /*00ac*/ 	.word	0xffffffff


	//   ....[13]....
        /*00b0*/ 	.word	0xffffffff


	//   ....[14]....
        /*00b4*/ 	.word	0xffffffff


	//----- nvinfo : EIATTR_COOP_GROUP_INSTR_OFFSETS
	.align		4
.L_510:
        /*00b8*/ 	.byte	0x04, 0x28
        /*00ba*/ 	.short	(.L_512 - .L_511)


	//   ....[0]....
.L_511:
        /*00bc*/ 	.word	0x000008f0


	//   ....[1]....
        /*00c0*/ 	.word	0x00000940


	//   ....[2]....
        /*00c4*/ 	.word	0x00000980


	//   ....[3]....
        /*00c8*/ 	.word	0x000009c0


	//   ....[4]....
        /*00cc*/ 	.word	0x00000a00


	//   ....[5]....
        /*00d0*/ 	.word	0x00000c10


	//   ....[6]....
        /*00d4*/ 	.word	0x00000cb0


	//   ....[7]....
        /*00d8*/ 	.word	0x00000d30


	//   ....[8]....
        /*00dc*/ 	.word	0x00000d90


	//   ....[9]....
        /*00e0*/ 	.word	0x00000dd0


	//   ....[10]....
        /*00e4*/ 	.word	0x00001df0


	//   ....[11]....
        /*00e8*/ 	.word	0x00001e50


	//   ....[12]....
        /*00ec*/ 	.word	0x00001e90


	//   ....[13]....
        /*00f0*/ 	.word	0x00001ed0


	//   ....[14]....
        /*00f4*/ 	.word	0x00001f10


	//----- nvinfo : EIATTR_VRC_CTA_INIT_COUNT
	.align		4
.L_512:
        /*00f8*/ 	.byte	0x02, 0x4a
	.zero		1
	.zero		1


	//----- nvinfo : EIATTR_EXIT_INSTR_OFFSETS
	.align		4
        /*00fc*/ 	.byte	0x04, 0x1c
        /*00fe*/ 	.short	(.L_514 - .L_513)


	//   ....[0]....
.L_513:
        /*0100*/ 	.word	0x000020d0


	//   ....[1]....
        /*0104*/ 	.word	0x00002130


	//----- nvinfo : EIATTR_MAX_THREADS
	.align		4
.L_514:
        /*0108*/ 	.byte	0x04, 0x05
        /*010a*/ 	.short	(.L_516 - .L_515)
.L_515:
        /*010c*/ 	.word	0x00000100
        /*0110*/ 	.word	0x00000001
        /*0114*/ 	.word	0x00000001


	//----- nvinfo : EIATTR_CRS_STACK_SIZE
	.align		4
.L_516:
        /*0118*/ 	.byte	0x04, 0x1e
        /*011a*/ 	.short	(.L_518 - .L_517)
.L_517:
        /*011c*/ 	.word	0x00000000


	//----- nvinfo : EIATTR_CBANK_PARAM_SIZE
	.align		4
.L_518:
        /*0120*/ 	.byte	0x03, 0x19
        /*0122*/ 	.short	0x0062


	//----- nvinfo : EIATTR_PARAM_CBANK
	.align		4
        /*0124*/ 	.byte	0x04, 0x0a
        /*0126*/ 	.short	(.L_520 - .L_519)
	.align		4
.L_519:
        /*0128*/ 	.word	index@(.nv.constant0._ZN3cub18CUB_300001_SM_10006detail6reduce18DeviceReduceKernelINS2_10policy_hubIiy11add_functorE10Policy1000EN6thrust24THRUST_300001_SM_1000_NS6detail15normal_iteratorINS9_10device_ptrIiEEEEyS5_iN4cuda3std3__410__identityEEEvT0_PT3_T1_NS0_13GridEvenShareISM_EET2_T4_)
        /*012c*/ 	.short	0x0380
        /*012e*/ 	.short	0x0062


	//----- nvinfo : EIATTR_SW_WAR
	.align		4
.L_520:
        /*0130*/ 	.byte	0x04, 0x36
        /*0132*/ 	.short	(.L_522 - .L_521)
.L_521:
        /*0134*/ 	.word	0x00000008
.L_522:


//--------------------- .nv.info._ZN3cub18CUB_300001_SM_10006detail6reduce28DeviceReduceSingleTileKernelINS2_10policy_hubIiy11add_functorE10Policy1000EN6thrust24THRUST_300001_SM_1000_NS6detail15normal_iteratorINS9_10device_ptrIiEEEEPiyS5_iiN4cuda3std3__410__identityEEEvT0_T1_T2_T3_T4_T6_ --------------------------
	.section	.nv.info._ZN3cub18CUB_300001_SM_10006detail6reduce28DeviceReduceSingleTileKernelINS2_10policy_hubIiy11add_functorE10Policy1000EN6thrust24THRUST_300001_SM_1000_NS6detail15normal_iteratorINS9_10device_ptrIiEEEEPiyS5_iiN4cuda3std3__410__identityEEEvT0_T1_T2_T3_T4_T6_,"",@"SHT_CUDA_INFO"
	.sectionflags	@""
	.align	4


	//----- nvinfo : EIATTR_CUDA_API_VERSION
	.align		4
        /*0000*/ 	.byte	0x04, 0x37
        /*0002*/ 	.short	(.L_524 - .L_523)
.L_523:
        /*0004*/ 	.word	0x00000082


	//----- nvinfo : EIATTR_KPARAM_INFO
	.align		4
.L_524:
        /*0008*/ 	.byte	0x04, 0x17
        /*000a*/ 	.short	(.L_526 - .L_525)
.L_525:
        /*000c*/ 	.word	0x00000000
        /*0010*/ 	.short	0x0005
        /*0012*/ 	.short	0x0020
        /*0014*/ 	.byte	0x00, 0xf0, 0x05, 0x00


	//----- nvinfo : EIATTR_KPARAM_INFO
	.align		4
.L_526:
        /*0018*/ 	.byte	0x04, 0x17
        /*001a*/ 	.short	(.L_528 - .L_527)
.L_527:
        /*001c*/ 	.word	0x00000000
        /*0020*/ 	.short	0x0004
        /*0022*/ 	.short	0x001c
        /*0024*/ 	.byte	0x00, 0xf0, 0x11, 0x00


	//----- nvinfo : EIATTR_KPARAM_INFO
	.align		4
.L_528:
        /*0028*/ 	.byte	0x04, 0x17
        /*002a*/ 	.short	(.L_530 - .L_529)
.L_529:
        /*002c*/ 	.word	0x00000000
        /*0030*/ 	.short	0x0003
        /*0032*/ 	.short	0x0018
        /*0034*/ 	.byte	0x00, 0xf0, 0x05, 0x00


	//----- nvinfo : EIATTR_KPARAM_INFO
	.align		4
.L_530:
        /*0038*/ 	.byte	0x04, 0x17
        /*003a*/ 	.short	(.L_532 - .L_531)
.L_531:
        /*003c*/ 	.word	0x00000000
        /*0040*/ 	.short	0x0002
        /*0042*/ 	.short	0x0010
        /*0044*/ 	.byte	0x00, 0xf0, 0x21, 0x00


	//----- nvinfo : EIATTR_KPARAM_INFO
	.align		4
.L_532:
        /*0048*/ 	.byte	0x04, 0x17
        /*004a*/ 	.short	(.L_534 - .L_533)
.L_533:
        /*004c*/ 	.word	0x00000000
        /*0050*/ 	.short	0x0001
        /*0052*/ 	.short	0x0008
        /*0054*/ 	.byte	0x00, 0xf5, 0x21, 0x00


	//----- nvinfo : EIATTR_KPARAM_INFO
	.align		4
.L_534:
        /*0058*/ 	.byte	0x04, 0x17
        /*005a*/ 	.short	(.L_536 - .L_535)
.L_535:
        /*005c*/ 	.word	0x00000000
        /*0060*/ 	.short	0x0000
        /*0062*/ 	.short	0x0000
        /*0064*/ 	.byte	0x00, 0xf0, 0x21, 0x00


	//----- nvinfo : EIATTR_SPARSE_MMA_MASK
	.align		4
.L_536:
        /*0068*/ 	.byte	0x03, 0x50
        /*006a*/ 	.short	0x0000


	//----- nvinfo : EIATTR_MAXREG_COUNT
	.align		4
        /*006c*/ 	.byte	0x03, 0x1b
        /*006e*/ 	.short	0x00ff


	//----- nvinfo : EIATTR_NUM_BARRIERS
	.align		4
        /*0070*/ 	.byte	0x02, 0x4c
        /*0072*/ 	.byte	0x01
	.zero		1


	//----- nvinfo : EIATTR_MERCURY_ISA_VERSION
	.align		4
        /*0074*/ 	.byte	0x03, 0x5f
        /*0076*/ 	.short	0x0101


	//----- nvinfo : EIATTR_COOP_GROUP_MASK_REGIDS
	.align		4
        /*0078*/ 	.byte	0x04, 0x29
        /*007a*/ 	.short	(.L_538 - .L_537)


	//   ....[0]....
.L_537:
        /*007c*/ 	.word	0xffffffff


	//   ....[1]....
        /*0080*/ 	.word	0xffffffff


	//   ....[2]....
        /*0084*/ 	.word	0xffffffff


	//   ....[3]....
        /*0088*/ 	.word	0xffffffff


	//   ....[4]....
        /*008c*/ 	.word	0xffffffff


	//   ....[5]....
        /*0090*/ 	.word	0xffffffff


	//   ....[6]....
        /*0094*/ 	.word	0xffffffff


	//   ....[7]....
        /*0098*/ 	.word	0xffffffff


	//   ....[8]....
        /*009c*/ 	.word	0xffffffff


	//   ....[9]....
        /*00a0*/ 	.word	0xffffffff


	//   ....[10]....
        /*00a4*/ 	.word	0xffffffff


	//   ....[11]....
        /*00a8*/ 	.word	0xffffffff


	//   ....[12]....
        /*00ac*/ 	.word	0xffffffff


	//   ....[13]....
        /*00b0*/ 	.word	0xffffffff


	//   ....[14]....
        /*00b4*/ 	.word	0xffffffff


	//----- nvinfo : EIATTR_COOP_GROUP_INSTR_OFFSETS
	.align		4
.L_538:
        /*00b8*/ 	.byte	0x04, 0x28
        /*00ba*/ 	.short	(.L_540 - .L_539)


	//   ....[0]....
.L_539:
        /*00bc*/ 	.word	0x00000850


	//   ....[1]....
        /*00c0*/ 	.word	0x000008a0


	//   ....[2]....
        /*00c4*/ 	.word	0x000008e0


	//   ....[3]....
        /*00c8*/ 	.word	0x00000920


	//   ....[4]....
        /*00cc*/ 	.word	0x00000960


	//   ....[5]....
        /*00d0*/ 	.word	0x00000b70


	//   ....[6]....
        /*00d4*/ 	.word	0x00000c10


	//   ....[7]....
        /*00d8*/ 	.word	0x00000c90


	//   ....[8]....
        /*00dc*/ 	.word	0x00000cf0


	//   ....[9]....
        /*00e0*/ 	.word	0x00000d30


	//   ....[10]....
        /*00e4*/ 	.word	0x00001bd0


	//   ....[11]....
        /*00e8*/ 	.word	0x00001c20


	//   ....[12]....
        /*00ec*/ 	.word	0x00001c60


	//   ....[13]....
        /*00f0*/ 	.word	0x00001ca0


	//   ....[14]....
        /*00f4*/ 	.word	0x00001ce0


	//----- nvinfo : EIATTR_VRC_CTA_INIT_COUNT
	.align		4
.L_540:
        /*00f8*/ 	.byte	0x02, 0x4a
	.zero		1
	.zero		1


	//----- nvinfo : EIATTR_EXIT_INSTR_OFFSETS
	.align		4
        /*00fc*/ 	.byte	0x04, 0x1c
        /*00fe*/ 	.short	(.L_542 - .L_541)


	//   ....[0]....
.L_541:
        /*0100*/ 	.word	0x000000a0


	//   ....[1]....
        /*0104*/ 	.word	0x000000e0


	//   ....[2]....
        /*0108*/ 	.word	0x00001ea0


	//   ....[3]....
        /*010c*/ 	.word	0x00001ef0


	//----- nvinfo : EIATTR_MAX_THREADS
	.align		4
.L_542:
        /*0110*/ 	.byte	0x04, 0x05
        /*0112*/ 	.short	(.L_544 - .L_543)
.L_543:
        /*0114*/ 	.word	0x00000100
        /*0118*/ 	.word	0x00000001
        /*011c*/ 	.word	0x00000001


	//----- nvinfo : EIATTR_CRS_STACK_SIZE
	.align		4
.L_544:
        /*0120*/ 	.byte	0x04, 0x1e
        /*0122*/ 	.short	(.L_546 - .L_545)
.L_545:
        /*0124*/ 	.word	0x00000000


	//----- nvinfo : EIATTR_CBANK_PARAM_SIZE
	.align		4
.L_546:
        /*0128*/ 	.byte	0x03, 0x19
        /*012a*/ 	.short	0x0021


	//----- nvinfo : EIATTR_PARAM_CBANK
	.align		4
        /*012c*/ 	.byte	0x04, 0x0a
        /*012e*/ 	.short	(.L_548 - .L_547)
	.align		4
.L_547:
        /*0130*/ 	.word	index@(.nv.constant0._ZN3cub18CUB_300001_SM_10006detail6reduce28DeviceReduceSingleTileKernelINS2_10policy_hubIiy11add_functorE10Policy1000EN6thrust24THRUST_300001_SM_1000_NS6detail15normal_iteratorINS9_10device_ptrIiEEEEPiyS5_iiN4cuda3std3__410__identityEEEvT0_T1_T2_T3_T4_T6_)
        /*0134*/ 	.short	0x0380
        /*0136*/ 	.short	0x0021


	//----- nvinfo : EIATTR_SW_WAR
	.align		4
.L_548:
        /*0138*/ 	.byte	0x04, 0x36
        /*013a*/ 	.short	(.L_550 - .L_549)
.L_549:
        /*013c*/ 	.word	0x00000008
.L_550:


//--------------------- .nv.info._ZN3cub18CUB_300001_SM_10006detail6reduce28DeviceReduceSingleTileKernelINS2_10policy_hubIij11add_functorE10Policy1000EPiS8_iS5_iiN4cuda3std3__410__identityEEEvT0_T1_T2_T3_T4_T6_ --------------------------
	.section	.nv.info._ZN3cub18CUB_300001_SM_10006detail6reduce28DeviceReduceSingleTileKernelINS2_10policy_hubIij11add_functorE10Policy1000EPiS8_iS5_iiN4cuda3std3__410__identityEEEvT0_T1_T2_T3_T4_T6_,"",@"SHT_CUDA_INFO"
	.sectionflags	@""
	.align	4


	//----- nvinfo : EIATTR_CUDA_API_VERSION
	.align		4
        /*0000*/ 	.byte	0x04, 0x37
        /*0002*/ 	.short	(.L_552 - .L_551)
.L_551:
        /*0004*/ 	.word	0x00000082


	//----- nvinfo : EIATTR_KPARAM_INFO
	.align		4
.L_552:
        /*0008*/ 	.byte	0x04, 0x17
        /*000a*/ 	.short	(.L_554 - .L_553)
.L_553:
        /*000c*/ 	.word	0x00000000
        /*0010*/ 	.short	0x0005
        /*0012*/ 	.short	0x001c
        /*0014*/ 	.byte	0x00, 0xf0, 0x05, 0x00


	//----- nvinfo : EIATTR_KPARAM_INFO
	.align		4
.L_554:
        /*0018*/ 	.byte	0x04, 0x17
        /*001a*/ 	.short	(.L_556 - .L_555)
.L_555:
        /*001c*/ 	.word	0x00000000
        /*0020*/ 	.short	0x0004
        /*0022*/ 	.short	0x0018
        /*0024*/ 	.byte	0x00, 0xf0, 0x11, 0x00


	//----- nvinfo : EIATTR_KPARAM_INFO
	.align		4
.L_556:
        /*0028*/ 	.byte	0x04, 0x17
        /*002a*/ 	.short	(.L_558 - .L_557)
.L_557:
        /*002c*/ 	.word	0x00000000
        /*0030*/ 	.short	0x0003
        /*0032*/ 	.short	0x0014
        /*0034*/ 	.byte	0x00, 0xf0, 0x05, 0x00


	//----- nvinfo : EIATTR_KPARAM_INFO
	.align		4
.L_558:
        /*0038*/ 	.byte	0x04, 0x17
        /*003a*/ 	.short	(.L_560 - .L_559)
.L_559:
        /*003c*/ 	.word	0x00000000
        /*0040*/ 	.short	0x0002
        /*0042*/ 	.short	0x0010
        /*0044*/ 	.byte	0x00, 0xf0, 0x11, 0x00


	//----- nvinfo : EIATTR_KPARAM_INFO
	.align		4
.L_560:
        /*0048*/ 	.byte	0x04, 0x17
        /*004a*/ 	.short	(.L_562 - .L_561)
.L_561:
        /*004c*/ 	.word	0x00000000
        /*0050*/ 	.short	0x0001
        /*0052*/ 	.short	0x0008
        /*0054*/ 	.byte	0x00, 0xf5, 0x21, 0x00


	//----- nvinfo : EIATTR_KPARAM_INFO
	.align		4
.L_562:
        /*0058*/ 	.byte	0x04, 0x17
        /*005a*/ 	.short	(.L_564 - .L_563)
.L_563:
        /*005c*/ 	.word	0x00000000
        /*0060*/ 	.short	0x0000
        /*0062*/ 	.short	0x0000
        /*0064*/ 	.byte	0x00, 0xf5, 0x21, 0x00


	//----- nvinfo : EIATTR_SPARSE_MMA_MASK
	.align		4
.L_564:
        /*0068*/ 	.byte	0x03, 0x50
        /*006a*/ 	.short	0x0000


	//----- nvinfo : EIATTR_MAXREG_COUNT
	.align		4
        /*006c*/ 	.byte	0x03, 0x1b
        /*006e*/ 	.short	0x00ff


	//----- nvinfo : EIATTR_NUM_BARRIERS
	.align		4
        /*0070*/ 	.byte	0x02, 0x4c
        /*0072*/ 	.byte	0x01
	.zero		1


	//----- nvinfo : EIATTR_MERCURY_ISA_VERSION
	.align		4
        /*0074*/ 	.byte	0x03, 0x5f
        /*0076*/ 	.short	0x0101


	//----- nvinfo : EIATTR_COOP_GROUP_MASK_REGIDS
	.align		4
        /*0078*/ 	.byte	0x04, 0x29
        /*007a*/ 	.short	(.L_566 - .L_565)


	//   ....[0]....
.L_565:
        /*007c*/ 	.word	0xffffffff


	//   ....[1]....
        /*0080*/ 	.word	0xffffffff


	//   ....[2]....
        /*0084*/ 	.word	0xffffffff


	//   ....[3]....
        /*0088*/ 	.word	0xffffffff


	//   ....[4]....
        /*008c*/ 	.word	0xffffffff


	//   ....[5]....
        /*0090*/ 	.word	0xffffffff


	//   ....[6]....
        /*0094*/ 	.word	0xffffffff


	//   ....[7]....
        /*0098*/ 	.word	0xffffffff


	//   ....[8]....
        /*009c*/ 	.word	0xffffffff


	//   ....[9]....
        /*00a0*/ 	.word	0xffffffff


	//   ....[10]....
        /*00a4*/ 	.word	0xffffffff


	//   ....[11]....
        /*00a8*/ 	.word	0xffffffff


	//   ....[12]....
        /*00ac*/ 	.word	0xffffffff


	//   ....[13]....
        /*00b0*/ 	.word	0xffffffff


	//   ....[14]....
        /*00b4*/ 	.word	0xffffffff


	//   ....[15]....
        /*00b8*/ 	.word	0xffffffff


	//   ....[16]....
        /*00bc*/ 	.word	0xffffffff


	//   ....[17]....
        /*00c0*/ 	.word	0xffffffff


	//   ....[18]....
        /*00c4*/ 	.word	0xffffffff


	//   ....[19]....
        /*00c8*/ 	.word	0xffffffff


	//   ....[20]....
        /*00cc*/ 	.word	0xffffffff


	//   ....[21]....
        /*00d0*/ 	.word	0xffffffff


	//   ....[22]....
        /*00d4*/ 	.word	0xffffffff


	//   ....[23]....
        /*00d8*/ 	.word	0xffffffff


	//   ....[24]....
        /*00dc*/ 	.word	0xffffffff


	//   ....[25]....
        /*00e0*/ 	.word	0xffffffff


	//   ....[26]....
        /*00e4*/ 	.word	0xffffffff


	//   ....[27]....
        /*00e8*/ 	.word	0xffffffff


	//   ....[28]....
        /*00ec*/ 	.word	0xffffffff


	//   ....[29]....
        /*00f0*/ 	.word	0xffffffff


	//----- nvinfo : EIATTR_COOP_GROUP_INSTR_OFFSETS
	.align		4
.L_566:
        /*00f4*/ 	.byte	0x04, 0x28
        /*00f6*/ 	.short	(.L_568 - .L_567)


	//   ....[0]....
.L_567:
        /*00f8*/ 	.word	0x000008a0


	//   ....[1]....
        /*00fc*/ 	.word	0x000008f0


	//   ....[2]....
        /*0100*/ 	.word	0x00000930


	//   ....[3]....
        /*0104*/ 	.word	0x00000970


	//   ....[4]....
        /*0108*/ 	.word	0x000009b0


	//   ....[5]....
        /*010c*/ 	.word	0x00000bc0


	//   ....[6]....
        /*0110*/ 	.word	0x00000c60


	//   ....[7]....
        /*0114*/ 	.word	0x00000ce0


	//   ....[8]....
        /*0118*/ 	.word	0x00000d40


	//   ....[9]....
        /*011c*/ 	.word	0x00000d80


	//   ....[10]....
        /*0120*/ 	.word	0x00001a20


	//   ....[11]....
        /*0124*/ 	.word	0x00001a70


	//   ....[12]....
        /*0128*/ 	.word	0x00001ab0


	//   ....[13]....
        /*012c*/ 	.word	0x00001af0


	//   ....[14]....
        /*0130*/ 	.word	0x00001b30


	//   ....[15]....
        /*0134*/ 	.word	0x00002460


	//   ....[16]....
        /*0138*/ 	.word	0x000024b0


	//   ....[17]....
        /*013c*/ 	.word	0x000024f0


	//   ....[18]....
        /*0140*/ 	.word	0x00002530


	//   ....[19]....
        /*0144*/ 	.word	0x00002570


	//   ....[20]....
        /*0148*/ 	.word	0x00002780


	//   ....[21]....
        /*014c*/ 	.word	0x00002810


	//   ....[22]....
        /*0150*/ 	.word	0x00002860


	//   ....[23]....
        /*0154*/ 	.word	0x000028d0


	//   ....[24]....
        /*0158*/ 	.word	0x00002940


	//   ....[25]....
        /*015c*/ 	.word	0x00003750


	//   ....[26]....
        /*0160*/ 	.word	0x000037a0


	//   ....[27]....
        /*0164*/ 	.word	0x000037e0


	//   ....[28]....
        /*0168*/ 	.word	0x00003820


	//   ....[29]....
        /*016c*/ 	.word	0x00003860


	//----- nvinfo : EIATTR_VRC_CTA_INIT_COUNT
	.align		4
.L_568:
        /*0170*/ 	.byte	0x02, 0x4a
	.zero		1
	.zero		1


	//----- nvinfo : EIATTR_EXIT_INSTR_OFFSETS
	.align		4
        /*0174*/ 	.byte	0x04, 0x1c
        /*0176*/ 	.short	(.L_570 - .L_569)


	//   ....[0]....
.L_569:
        /*0178*/ 	.word	0x00000080


	//   ....[1]....
        /*017c*/ 	.word	0x000000c0


	//   ....[2]....
        /*0180*/ 	.word	0x00003a20


	//   ....[3]....
        /*0184*/ 	.word	0x00003a70


	//----- nvinfo : EIATTR_MAX_THREADS
	.align		4
.L_570:
        /*0188*/ 	.byte	0x04, 0x05
        /*018a*/ 	.short	(.L_572 - .L_571)
.L_571:
        /*018c*/ 	.word	0x00000100
        /*0190*/ 	.word	0x00000001
        /*0194*/ 	.word	0x00000001


	//----- nvinfo : EIATTR_CRS_STACK_SIZE
	.align		4
.L_572:
        /*0198*/ 	.byte	0x04, 0x1e
        /*019a*/ 	.short	(.L_574 - .L_573)
.L_573:
        /*019c*/ 	.word	0x00000000


	//----- nvinfo : EIATTR_CBANK_PARAM_SIZE
	.align		4
.L_574:
        /*01a0*/ 	.byte	0x03, 0x19
        /*01a2*/ 	.short	0x001d


	//----- nvinfo : EIATTR_PARAM_CBANK
	.align		4
        /*01a4*/ 	.byte	0x04, 0x0a
        /*01a6*/ 	.short	(.L_576 - .L_575)
	.align		4
.L_575:
        /*01a8*/ 	.word	index@(.nv.constant0._ZN3cub18CUB_300001_SM_10006detail6reduce28DeviceReduceSingleTileKernelINS2_10policy_hubIij11add_functorE10Policy1000EPiS8_iS5_iiN4cuda3std3__410__identityEEEvT0_T1_T2_T3_T4_T6_)
        /*01ac*/ 	.short	0x0380
        /*01ae*/ 	.short	0x001d


	//----- nvinfo : EIATTR_SW_WAR
	.align		4
.L_576:
        /*01b0*/ 	.byte	0x04, 0x36
        /*01b2*/ 	.short	(.L_578 - .L_577)
.L_577:
        /*01b4*/ 	.word	0x00000008
.L_578:


//--------------------- .nv.info._ZN3cub18CUB_300001_SM_10006detail6reduce18DeviceReduceKernelINS2_10policy_hubIij11add_functorE10Policy1000EN6thrust24THRUST_300001_SM_1000_NS6detail15normal_iteratorINS9_10device_ptrIiEEEEjS5_iN4cuda3std3__410__identityEEEvT0_PT3_T1_NS0_13GridEvenShareISM_EET2_T4_ --------------------------
	.section	.nv.info._ZN3cub18CUB_300001_SM_10006detail6reduce18DeviceReduceKernelINS2_10policy_hubIij11add_functorE10Policy1000EN6thrust24THRUST_300001_SM_1000_NS6detail15normal_iteratorINS9_10device_ptrIiEEEEjS5_iN4cuda3std3__410__identityEEEvT0_PT3_T1_NS0_13GridEvenShareISM_EET2_T4_,"",@"SHT_CUDA_INFO"
	.sectionflags	@""
	.align	4


	//----- nvinfo : EIATTR_CUDA_API_VERSION
	.align		4
        /*0000*/ 	.byte	0x04, 0x37
        /*0002*/ 	.short	(.L_580 - .L_579)
.L_579:
        /*0004*/ 	.word	0x00000082


	//----- nvinfo : EIATTR_KPARAM_INFO
	.align		4
.L_580:
        /*0008*/ 	.byte	0x04, 0x17
        /*000a*/ 	.short	(.L_582 - .L_581)
.L_581:
        /*000c*/ 	.word	0x00000000
        /*0010*/ 	.short	0x0005
        /*0012*/ 	.short	0x003d
        /*0014*/ 	.byte	0x00, 0xf0, 0x05, 0x00


	//----- nvinfo : EIATTR_KPARAM_INFO
	.align		4
.L_582:
        /*0018*/ 	.byte	0x04, 0x17
        /*001a*/ 	.short	(.L_584 - .L_583)
.L_583:
        /*001c*/ 	.word	0x00000000
        /*0020*/ 	.short	0x0004
        /*0022*/ 	.short	0x003c
        /*0024*/ 	.byte	0x00, 0xf0, 0x05, 0x00


	//----- nvinfo : EIATTR_KPARAM_INFO
	.align		4
.L_584:
        /*0028*/ 	.byte	0x04, 0x17
        /*002a*/ 	.short	(.L_586 - .L_585)
.L_585:
        /*002c*/ 	.word	0x00000000
        /*0030*/ 	.short	0x0003
        /*0032*/ 	.short	0x0014
        /*0034*/ 	.byte	0x00, 0xf0, 0xa1, 0x00


	//----- nvinfo : EIATTR_KPARAM_INFO
	.align		4
.L_586:
        /*0038*/ 	.byte	0x04, 0x17
        /*003a*/ 	.short	(.L_588 - .L_587)
.L_587:
        /*003c*/ 	.word	0x00000000
        /*0040*/ 	.short	0x0002
        /*0042*/ 	.short	0x0010
        /*0044*/ 	.byte	0x00, 0xf0, 0x11, 0x00


	//----- nvinfo : EIATTR_KPARAM_INFO
	.align		4
.L_588:
        /*0048*/ 	.byte	0x04, 0x17
        /*004a*/ 	.short	(.L_590 - .L_589)
.L_589:
        /*004c*/ 	.word	0x00000000
        /*0050*/ 	.short	0x0001
        /*0052*/ 	.short	0x0008
        /*0054*/ 	.byte	0x00, 0xf5, 0x21, 0x00


	//----- nvinfo : EIATTR_KPARAM_INFO
	.align		4
.L_590:
        /*0058*/ 	.byte	0x04, 0x17
        /*005a*/ 	.short	(.L_592 - .L_591)
.L_591:
        /*005c*/ 	.word	0x00000000
        /*0060*/ 	.short	0x0000
        /*0062*/ 	.short	0x0000
        /*0064*/ 	.byte	0x00, 0xf0, 0x21, 0x00


	//----- nvinfo : EIATTR_SPARSE_MMA_MASK
	.align		4
.L_592:
        /*0068*/ 	.byte	0x03, 0x50
        /*006a*/ 	.short	0x0000


	//----- nvinfo : EIATTR_MAXREG_COUNT
	.align		4
        /*006c*/ 	.byte	0x03, 0x1b
        /*006e*/ 	.short	0x00ff


	//----- nvinfo : EIATTR_NUM_BARRIERS
	.align		4
        /*0070*/ 	.byte	0x02, 0x4c
        /*0072*/ 	.byte	0x01
	.zero		1


	//----- nvinfo : EIATTR_MERCURY_ISA_VERSION
	.align		4
        /*0074*/ 	.byte	0x03, 0x5f
        /*0076*/ 	.short	0x0101


	//----- nvinfo : EIATTR_COOP_GROUP_MASK_REGIDS
	.align		4
        /*0078*/ 	.byte	0x04, 0x29
        /*007a*/ 	.short	(.L_594 - .L_593)


	//   ....[0]....
.L_593:
        /*007c*/ 	.word	0xffffffff


	//   ....[1]....
        /*0080*/ 	.word	0xffffffff


	//   ....[2]....
        /*0084*/ 	.word	0xffffffff


	//   ....[3]....
        /*0088*/ 	.word	0xffffffff


	//   ....[4]....
        /*008c*/ 	.word	0xffffffff


	//   ....[5]....
        /*0090*/ 	.word	0xffffffff


	//   ....[6]....
        /*0094*/ 	.word	0xffffffff


	//   ....[7]....
        /*0098*/ 	.word	0xffffffff


	//   ....[8]....
        /*009c*/ 	.word	0xffffffff


	//   ....[9]....
        /*00a0*/ 	.word	0xffffffff


	//   ....[10]....
        /*00a4*/ 	.word	0xffffffff


	//   ....[11]....
        /*00a8*/ 	.word	0xffffffff


	//   ....[12]....
        /*00ac*/ 	.word	0xffffffff


	//   ....[13]....
        /*00b0*/ 	.word	0xffffffff


	//   ....[14]....
        /*00b4*/ 	.word	0xffffffff


	//----- nvinfo : EIATTR_COOP_GROUP_INSTR_OFFSETS
	.align		4
.L_594:
        /*00b8*/ 	.byte	0x04, 0x28
        /*00ba*/ 	.short	(.L_596 - .L_595)


	//   ....[0]....
.L_595:
        /*00bc*/ 	.word	0x00000b80


	//   ....[1]....
        /*00c0*/ 	.word	0x00000bd0


	//   ....[2]....
        /*00c4*/ 	.word	0x00000c10


	//   ....[3]....
        /*00c8*/ 	.word	0x00000c50


	//   ....[4]....
        /*00cc*/ 	.word	0x00000c90


	//   ....[5]....
        /*00d0*/ 	.word	0x00000eb0


	//   ....[6]....
        /*00d4*/ 	.word	0x00000f20


	//   ....[7]....
        /*00d8*/ 	.word	0x00000f80


	//   ....[8]....
        /*00dc*/ 	.word	0x00000fd0


	//   ....[9]....
        /*00e0*/ 	.word	0x00001040


	//   ....[10]....
        /*00e4*/ 	.word	0x00002210


	//   ....[11]....
        /*00e8*/ 	.word	0x00002270


	//   ....[12]....
        /*00ec*/ 	.word	0x000022b0


	//   ....[13]....
        /*00f0*/ 	.word	0x000022f0


	//   ....[14]....
        /*00f4*/ 	.word	0x00002330


	//----- nvinfo : EIATTR_VRC_CTA_INIT_COUNT
	.align		4
.L_596:
        /*00f8*/ 	.byte	0x02, 0x4a
	.zero		1
	.zero		1


	//----- nvinfo : EIATTR_EXIT_INSTR_OFFSETS
	.align		4
        /*00fc*/ 	.byte	0x04, 0x1c
        /*00fe*/ 	.short	(.L_598 - .L_597)


	//   ....[0]....
.L_597:
        /*0100*/ 	.word	0x000024f0


	//   ....[1]....
        /*0104*/ 	.word	0x00002550


	//----- nvinfo : EIATTR_MAX_THREADS
	.align		4
.L_598:
        /*0108*/ 	.byte	0x04, 0x05
        /*010a*/ 	.short	(.L_600 - .L_599)
.L_599:
        /*010c*/ 	.word	0x00000100
        /*0110*/ 	.word	0x00000001
        /*0114*/ 	.word	0x00000001


	//----- nvinfo : EIATTR_CRS_STACK_SIZE
	.align		4
.L_600:
        /*0118*/ 	.byte	0x04, 0x1e
        /*011a*/ 	.short	(.L_602 - .L_601)
.L_601:
        /*011c*/ 	.word	0x00000000


	//----- nvinfo : EIATTR_CBANK_PARAM_SIZE
	.align		4
.L_602:
        /*0120*/ 	.byte	0x03, 0x19
        /*0122*/ 	.short	0x003e


	//----- nvinfo : EIATTR_PARAM_CBANK
	.align		4
        /*0124*/ 	.byte	0x04, 0x0a
        /*0126*/ 	.short	(.L_604 - .L_603)
	.align		4
.L_603:
        /*0128*/ 	.word	index@(.nv.constant0._ZN3cub18CUB_300001_SM_10006detail6reduce18DeviceReduceKernelINS2_10policy_hubIij11add_functorE10Policy1000EN6thrust24THRUST_300001_SM_1000_NS6detail15normal_iteratorINS9_10device_ptrIiEEEEjS5_iN4cuda3std3__410__identityEEEvT0_PT3_T1_NS0_13GridEvenShareISM_EET2_T4_)
        /*012c*/ 	.short	0x0380
        /*012e*/ 	.short	0x003e


	//----- nvinfo : EIATTR_SW_WAR
	.align		4
.L_604:
        /*0130*/ 	.byte	0x04, 0x36
        /*0132*/ 	.short	(.L_606 - .L_605)
.L_605:
        /*0134*/ 	.word	0x00000008
.L_606:


//--------------------- .nv.info._ZN3cub18CUB_300001_SM_10006detail6reduce28DeviceReduceSingleTileKernelINS2_10policy_hubIij11add_functorE10Policy1000EN6thrust24THRUST_300001_SM_1000_NS6detail15normal_iteratorINS9_10device_ptrIiEEEEPijS5_iiN4cuda3std3__410__identityEEEvT0_T1_T2_T3_T4_T6_ --------------------------
	.section	.nv.info._ZN3cub18CUB_300001_SM_10006detail6reduce28DeviceReduceSingleTileKernelINS2_10policy_hubIij11add_functorE10Policy1000EN6thrust24THRUST_300001_SM_1000_NS6detail15normal_iteratorINS9_10device_ptrIiEEEEPijS5_iiN4cuda3std3__410__identityEEEvT0_T1_T2_T3_T4_T6_,"",@"SHT_CUDA_INFO"
	.sectionflags	@""
	.align	4


	//----- nvinfo : EIATTR_CUDA_API_VERSION
	.align		4
        /*0000*/ 	.byte	0x04, 0x37
        /*0002*/ 	.short	(.L_608 - .L_607)
.L_607:
        /*0004*/ 	.word	0x00000082


	//----- nvinfo : EIATTR_KPARAM_INFO
	.align		4
.L_608:
        /*0008*/ 	.byte	0x04, 0x17
        /*000a*/ 	.short	(.L_610 - .L_609)
.L_609:
        /*000c*/ 	.word	0x00000000
        /*0010*/ 	.short	0x0005
        /*0012*/ 	.short	0x001c
        /*0014*/ 	.byte	0x00, 0xf0, 0x05, 0x00


	//----- nvinfo : EIATTR_KPARAM_INFO
	.align		4
.L_610:
        /*0018*/ 	.byte	0x04, 0x17
        /*001a*/ 	.short	(.L_612 - .L_611)
.L_611:
        /*001c*/ 	.word	0x00000000
        /*0020*/ 	.short	0x0004
        /*0022*/ 	.short	0x0018
        /*0024*/ 	.byte	0x00, 0xf0, 0x11, 0x00


	//----- nvinfo : EIATTR_KPARAM_INFO
	.align		4
.L_612:
        /*0028*/ 	.byte	0x04, 0x17
        /*002a*/ 	.short	(.L_614 - .L_613)
.L_613:
        /*002c*/ 	.word	0x00000000
        /*0030*/ 	.short	0x0003
        /*0032*/ 	.short	0x0014
        /*0034*/ 	.byte	0x00, 0xf0, 0x05, 0x00


	//----- nvinfo : EIATTR_KPARAM_INFO
	.align		4
.L_614:
        /*0038*/ 	.byte	0x04, 0x17
        /*003a*/ 	.short	(.L_616 - .L_615)
.L_615:
        /*003c*/ 	.word	0x00000000
        /*0040*/ 	.short	0x0002
        /*0042*/ 	.short	0x0010
        /*0044*/ 	.byte	0x00, 0xf0, 0x11, 0x00


	//----- nvinfo : EIATTR_KPARAM_INFO
	.align		4
.L_616:
        /*0048*/ 	.byte	0x04, 0x17
        /*004a*/ 	.short	(.L_618 - .L_617)
.L_617:
        /*004c*/ 	.word	0x00000000
        /*0050*/ 	.short	0x0001
        /*0052*/ 	.short	0x0008
        /*0054*/ 	.byte	0x00, 0xf5, 0x21, 0x00


	//----- nvinfo : EIATTR_KPARAM_INFO
	.align		4
.L_618:
        /*0058*/ 	.byte	0x04, 0x17
        /*005a*/ 	.short	(.L_620 - .L_619)
.L_619:
        /*005c*/ 	.word	0x00000000
        /*0060*/ 	.short	0x0000
        /*0062*/ 	.short	0x0000
        /*0064*/ 	.byte	0x00, 0xf0, 0x21, 0x00


	//----- nvinfo : EIATTR_SPARSE_MMA_MASK
	.align		4
.L_620:
        /*0068*/ 	.byte	0x03, 0x50
        /*006a*/ 	.short	0x0000


	//----- nvinfo : EIATTR_MAXREG_COUNT
	.align		4
        /*006c*/ 	.byte	0x03, 0x1b
        /*006e*/ 	.short	0x00ff


	//----- nvinfo : EIATTR_NUM_BARRIERS
	.align		4
        /*0070*/ 	.byte	0x02, 0x4c
        /*0072*/ 	.byte	0x01
	.zero		1


	//----- nvinfo : EIATTR_MERCURY_ISA_VERSION
	.align		4
        /*0074*/ 	.byte	0x03, 0x5f
        /*0076*/ 	.short	0x0101


	//----- nvinfo : EIATTR_COOP_GROUP_MASK_REGIDS
	.align		4
        /*0078*/ 	.byte	0x04, 0x29
        /*007a*/ 	.short	(.L_622 - .L_621)


	//   ....[0]....
.L_621:
        /*007c*/ 	.word	0xffffffff


	//   ....[1]....
        /*0080*/ 	.word	0xffffffff


	//   ....[2]....
        /*0084*/ 	.word	0xffffffff


	//   ....[3]....
        /*0088*/ 	.word	0xffffffff


	//   ....[4]....
        /*008c*/ 	.word	0xffffffff


	//   ....[5]....
        /*0090*/ 	.word	0xffffffff


	//   ....[6]....
        /*0094*/ 	.word	0xffffffff


	//   ....[7]....
        /*0098*/ 	.word	0xffffffff


	//   ....[8]....
        /*009c*/ 	.word	0xffffffff


	//   ....[9]....
        /*00a0*/ 	.word	0xffffffff


	//   ....[10]....
        /*00a4*/ 	.word	0xffffffff


	//   ....[11]....
        /*00a8*/ 	.word	0xffffffff


	//   ....[12]....
        /*00ac*/ 	.word	0xffffffff


	//   ....[13]....
        /*00b0*/ 	.word	0xffffffff


	//   ....[14]....
        /*00b4*/ 	.word	0xffffffff


	//----- nvinfo : EIATTR_COOP_GROUP_INSTR_OFFSETS
	.align		4
.L_622:
        /*00b8*/ 	.byte	0x04, 0x28
        /*00ba*/ 	.short	(.L_624 - .L_623)


	//   ....[0]....
.L_623:
        /*00bc*/ 	.word	0x00000840


	//   ....[1]....
        /*00c0*/ 	.word	0x00000890


	//   ....[2]....
        /*00c4*/ 	.word	0x000008d0


	//   ....[3]....
        /*00c8*/ 	.word	0x00000910


	//   ....[4]....
        /*00cc*/ 	.word	0x00000950


	//   ....[5]....
        /*00d0*/ 	.word	0x00000b60


	//   ....[6]....
        /*00d4*/ 	.word	0x00000c00


	//   ....[7]....
        /*00d8*/ 	.word	0x00000c80


	//   ....[8]....
        /*00dc*/ 	.word	0x00000ce0


	//   ....[9]....
        /*00e0*/ 	.word	0x00000d20


	//   ....[10]....
        /*00e4*/ 	.word	0x00001d10


	//   ....[11]....
        /*00e8*/ 	.word	0x00001d60


	//   ....[12]....
        /*00ec*/ 	.word	0x00001da0


	//   ....[13]....
        /*00f0*/ 	.word	0x00001de0


	//   ....[14]....
        /*00f4*/ 	.word	0x00001e20


	//----- nvinfo : EIATTR_VRC_CTA_INIT_COUNT
	.align		4
.L_624:
        /*00f8*/ 	.byte	0x02, 0x4a
	.zero		1
	.zero		1


	//----- nvinfo : EIATTR_EXIT_INSTR_OFFSETS
	.align		4
        /*00fc*/ 	.byte	0x04, 0x1c
        /*00fe*/ 	.short	(.L_626 - .L_625)


	//   ....[0]....
.L_625:
        /*0100*/ 	.word	0x00000080


	//   ....[1]....
        /*0104*/ 	.word	0x000000c0


	//   ....[2]....
        /*0108*/ 	.word	0x00001fe0


	//   ....[3]....
        /*010c*/ 	.word	0x00002030


	//----- nvinfo : EIATTR_MAX_THREADS
	.align		4
.L_626:
        /*0110*/ 	.byte	0x04, 0x05
        /*0112*/ 	.short	(.L_628 - .L_627)
.L_627:
        /*0114*/ 	.word	0x00000100
        /*0118*/ 	.word	0x00000001
        /*011c*/ 	.word	0x00000001


	//----- nvinfo : EIATTR_CRS_STACK_SIZE
	.align		4
.L_628:
        /*0120*/ 	.byte	0x04, 0x1e
        /*0122*/ 	.short	(.L_630 - .L_629)
.L_629:
        /*0124*/ 	.word	0x00000000


	//----- nvinfo : EIATTR_CBANK_PARAM_SIZE
	.align		4
.L_630:
        /*0128*/ 	.byte	0x03, 0x19
        /*012a*/ 	.short	0x001d


	//----- nvinfo : EIATTR_PARAM_CBANK
	.align		4
        /*012c*/ 	.byte	0x04, 0x0a
        /*012e*/ 	.short	(.L_632 - .L_631)
	.align		4
.L_631:
        /*0130*/ 	.word	index@(.nv.constant0._ZN3cub18CUB_300001_SM_10006detail6reduce28DeviceReduceSingleTileKernelINS2_10policy_hubIij11add_functorE10Policy1000EN6thrust24THRUST_300001_SM_1000_NS6detail15normal_iteratorINS9_10device_ptrIiEEEEPijS5_iiN4cuda3std3__410__identityEEEvT0_T1_T2_T3_T4_T6_)
        /*0134*/ 	.short	0x0380
        /*0136*/ 	.short	0x001d


	//----- nvinfo : EIATTR_SW_WAR
	.align		4
.L_632:
        /*0138*/ 	.byte	0x04, 0x36
        /*013a*/ 	.short	(.L_634 - .L_633)
.L_633:
        /*013c*/ 	.word	0x00000008
.L_634:


//--------------------- .nv.info._ZN3cub18CUB_300001_SM_10006detail9transform16transform_kernelINS2_10policy_hubILb1EN4cuda3std3__45tupleIJN6thrust24THRUST_300001_SM_1000_NS6detail15normal_iteratorINSA_10device_ptrIiEEEESF_EEEE10policy1000El11add_functorSF_JPiSK_EEEvT0_iT1_T2_DpNS2_10kernel_argIT3_EE --------------------------
	.section	.nv.info._ZN3cub18CUB_300001_SM_10006detail9transform16transform_kernelINS2_10policy_hubILb1EN4cuda3std3__45tupleIJN6thrust24THRUST_300001_SM_1000_NS6detail15normal_iteratorINSA_10device_ptrIiEEEESF_EEEE10policy1000El11add_functorSF_JPiSK_EEEvT0_iT1_T2_DpNS2_10kernel_argIT3_EE,"",@"SHT_CUDA_INFO"
	.sectionflags	@""
	.align	4


	//----- nvinfo : EIATTR_CUDA_API_VERSION
	.align		4
        /*0000*/ 	.byte	0x04, 0x37
        /*0002*/ 	.short	(.L_636 - .L_635)
.L_635:
        /*0004*/ 	.word	0x00000082


	//----- nvinfo : EIATTR_KPARAM_INFO
	.align		4
.L_636:
        /*0008*/ 	.byte	0x04, 0x17
        /*000a*/ 	.short	(.L_638 - .L_637)
.L_637:
        /*000c*/ 	.word	0x00000000
        /*0010*/ 	.short	0x0005
        /*0012*/ 	.short	0x0028
        /*0014*/ 	.byte	0x00, 0xf0, 0x41, 0x00


	//----- nvinfo : EIATTR_KPARAM_INFO
	.align		4
.L_638:
        /*0018*/ 	.byte	0x04, 0x17
        /*001a*/ 	.short	(.L_640 - .L_639)
.L_639:
        /*001c*/ 	.word	0x00000000
        /*0020*/ 	.short	0x0004
        /*0022*/ 	.short	0x0018
        /*0024*/ 	.byte	0x00, 0xf0, 0x41, 0x00


	//----- nvinfo : EIATTR_KPARAM_INFO
	.align		4
.L_640:
        /*0028*/ 	.byte	0x04, 0x17
        /*002a*/ 	.short	(.L_642 - .L_641)
.L_641:
        /*002c*/ 	.word	0x00000000
        /*0030*/ 	.short	0x0003
        /*0032*/ 	.short	0x0010
        /*0034*/ 	.byte	0x00, 0xf0, 0x21, 0x00


	//----- nvinfo : EIATTR_KPARAM_INFO
	.align		4
.L_642:
        /*0038*/ 	.byte	0x04, 0x17
        /*003a*/ 	.short	(.L_644 - .L_643)
.L_643:
        /*003c*/ 	.word	0x00000000
        /*0040*/ 	.short	0x0002
        /*0042*/ 	.short	0x000c
        /*0044*/ 	.byte	0x00, 0xf0, 0x05, 0x00


	//----- nvinfo : EIATTR_KPARAM_INFO
	.align		4
.L_644:
        /*0048*/ 	.byte	0x04, 0x17
        /*004a*/ 	.short	(.L_646 - .L_645)
.L_645:
        /*004c*/ 	.word	0x00000000
        /*0050*/ 	.short	0x0001
        /*0052*/ 	.short	0x0008
        /*0054*/ 	.byte	0x00, 0xf0, 0x11, 0x00


	//----- nvinfo : EIATTR_KPARAM_INFO
	.align		4
.L_646:
        /*0058*/ 	.byte	0x04, 0x17
        /*005a*/ 	.short	(.L_648 - .L_647)
.L_647:
        /*005c*/ 	.word	0x00000000
        /*0060*/ 	.short	0x0000
        /*0062*/ 	.short	0x0000
        /*0064*/ 	.byte	0x00, 0xf0, 0x21, 0x00


	//----- nvinfo : EIATTR_SPARSE_MMA_MASK
	.align		4
.L_648:
        /*0068*/ 	.byte	0x03, 0x50
        /*006a*/ 	.short	0x0000


	//----- nvinfo : EIATTR_MAXREG_COUNT
	.align		4
        /*006c*/ 	.byte	0x03, 0x1b
        /*006e*/ 	.short	0x00ff


	//----- nvinfo : EIATTR_MERCURY_ISA_VERSION
	.align		4
        /*0070*/ 	.byte	0x03, 0x5f
        /*0072*/ 	.short	0x0101


	//----- nvinfo : EIATTR_VRC_CTA_INIT_COUNT
	.align		4
        /*0074*/ 	.byte	0x02, 0x4a
	.zero		1
	.zero		1


	//----- nvinfo : EIATTR_EXIT_INSTR_OFFSETS
	.align		4
        /*0078*/ 	.byte	0x04, 0x1c
        /*007a*/ 	.short	(.L_650 - .L_649)


	//   ....[0]....
.L_649:
        /*007c*/ 	.word	0x00000460


	//   ....[1]....
        /*0080*/ 	.word	0x00000d40


	//   ....[2]....
        /*0084*/ 	.word	0x00000ff0


	//   ....[3]....
        /*0088*/ 	.word	0x00001170


	//   ....[4]....
        /*008c*/ 	.word	0x000011a0


	//   ....[5]....
        /*0090*/ 	.word	0x00001220


	//   ....[6]....
        /*0094*/ 	.word	0x00001250


	//   ....[7]....
        /*0098*/ 	.word	0x00001950


	//   ....[8]....
        /*009c*/ 	.word	0x00001c10


	//   ....[9]....
        /*00a0*/ 	.word	0x00001dc0


	//   ....[10]....
        /*00a4*/ 	.word	0x00001ef0


	//----- nvinfo : EIATTR_MAX_THREADS
	.align		4
.L_650:
        /*00a8*/ 	.byte	0x04, 0x05
        /*00aa*/ 	.short	(.L_652 - .L_651)
.L_651:
        /*00ac*/ 	.word	0x00000080
        /*00b0*/ 	.word	0x00000001
        /*00b4*/ 	.word	0x00000001


	//----- nvinfo : EIATTR_CRS_STACK_SIZE
	.align		4
.L_652:
        /*00b8*/ 	.byte	0x04, 0x1e
        /*00ba*/ 	.short	(.L_654 - .L_653)
.L_653:
        /*00bc*/ 	.word	0x00000000


	//----- nvinfo : EIATTR_CBANK_PARAM_SIZE
	.align		4
.L_654:
        /*00c0*/ 	.byte	0x03, 0x19
        /*00c2*/ 	.short	0x0038


	//----- nvinfo : EIATTR_PARAM_CBANK
	.align		4
        /*00c4*/ 	.byte	0x04, 0x0a
        /*00c6*/ 	.short	(.L_656 - .L_655)
	.align		4
.L_655:
        /*00c8*/ 	.word	index@(.nv.constant0._ZN3cub18CUB_300001_SM_10006detail9transform16transform_kernelINS2_10policy_hubILb1EN4cuda3std3__45tupleIJN6thrust24THRUST_300001_SM_1000_NS6detail15normal_iteratorINSA_10device_ptrIiEEEESF_EEEE10policy1000El11add_functorSF_JPiSK_EEEvT0_iT1_T2_DpNS2_10kernel_argIT3_EE)
        /*00cc*/ 	.short	0x0380
        /*00ce*/ 	.short	0x0038


	//----- nvinfo : EIATTR_SW_WAR
	.align		4
.L_656:
        /*00d0*/ 	.byte	0x04, 0x36
        /*00d2*/ 	.short	(.L_658 - .L_657)
.L_657:
        /*00d4*/ 	.word	0x00000008
.L_658:


//--------------------- .nv.info._ZN3cub18CUB_300001_SM_10006detail9transform16transform_kernelINS2_10policy_hubILb1EN4cuda3std3__45tupleIJN6thrust24THRUST_300001_SM_1000_NS6detail15normal_iteratorINSA_10device_ptrIiEEEESF_EEEE10policy1000Ei11add_functorSF_JPiSK_EEEvT0_iT1_T2_DpNS2_10kernel_argIT3_EE --------------------------
	.section	.nv.info._ZN3cub18CUB_300001_SM_10006detail9transform16transform_kernelINS2_10policy_hubILb1EN4cuda3std3__45tupleIJN6thrust24THRUST_300001_SM_1000_NS6detail15normal_iteratorINSA_10device_ptrIiEEEESF_EEEE10policy1000Ei11add_functorSF_JPiSK_EEEvT0_iT1_T2_DpNS2_10kernel_argIT3_EE,"",@"SHT_CUDA_INFO"
	.sectionflags	@""
	.align	4


	//----- nvinfo : EIATTR_CUDA_API_VERSION
	.align		4
        /*0000*/ 	.byte	0x04, 0x37
        /*0002*/ 	.short	(.L_660 - .L_659)
.L_659:
        /*0004*/ 	.word	0x00000082


	//----- nvinfo : EIATTR_KPARAM_INFO
	.align		4
.L_660:
        /*0008*/ 	.byte	0x04, 0x17
        /*000a*/ 	.short	(.L_662 - .L_661)
.L_661:
        /*000c*/ 	.word	0x00000000
        /*0010*/ 	.short	0x0005
        /*0012*/ 	.short	0x0028
        /*0014*/ 	.byte	0x00, 0xf0, 0x41, 0x00


	//----- nvinfo : EIATTR_KPARAM_INFO
	.align		4
.L_662:
        /*0018*/ 	.byte	0x04, 0x17
        /*001a*/ 	.short	(.L_664 - .L_663)
.L_663:
        /*001c*/ 	.word	0x00000000
        /*0020*/ 	.short	0x0004
        /*0022*/ 	.short	0x0018
        /*0024*/ 	.byte	0x00, 0xf0, 0x41, 0x00


	//----- nvinfo : EIATTR_KPARAM_INFO
	.align		4
.L_664:
        /*0028*/ 	.byte	0x04, 0x17
        /*002a*/ 	.short	(.L_666 - .L_665)
.L_665:
        /*002c*/ 	.word	0x00000000
        /*0030*/ 	.short	0x0003
        /*0032*/ 	.short	0x0010
        /*0034*/ 	.byte	0x00, 0xf0, 0x21, 0x00


	//----- nvinfo : EIATTR_KPARAM_INFO
	.align		4
.L_666:
        /*0038*/ 	.byte	0x04, 0x17
        /*003a*/ 	.short	(.L_668 - .L_667)
.L_667:
        /*003c*/ 	.word	0x00000000
        /*0040*/ 	.short	0x0002
        /*0042*/ 	.short	0x0008
        /*0044*/ 	.byte	0x00, 0xf0, 0x05, 0x00


	//----- nvinfo : EIATTR_KPARAM_INFO
	.align		4
.L_668:
        /*0048*/ 	.byte	0x04, 0x17
        /*004a*/ 	.short	(.L_670 - .L_669)
.L_669:
        /*004c*/ 	.word	0x00000000
        /*0050*/ 	.short	0x0001
        /*0052*/ 	.short	0x0004
        /*0054*/ 	.byte	0x00, 0xf0, 0x11, 0x00


	//----- nvinfo : EIATTR_KPARAM_INFO
	.align		4
.L_670:
        /*0058*/ 	.byte	0x04, 0x17
        /*005a*/ 	.short	(.L_672 - .L_671)
.L_671:
        /*005c*/ 	.word	0x00000000
        /*0060*/ 	.short	0x0000
        /*0062*/ 	.short	0x0000
        /*0064*/ 	.byte	0x00, 0xf0, 0x11, 0x00


	//----- nvinfo : EIATTR_SPARSE_MMA_MASK
	.align		4
.L_672:
        /*0068*/ 	.byte	0x03, 0x50
        /*006a*/ 	.short	0x0000


	//----- nvinfo : EIATTR_MAXREG_COUNT
	.align		4
        /*006c*/ 	.byte	0x03, 0x1b
        /*006e*/ 	.short	0x00ff


	//----- nvinfo : EIATTR_MERCURY_ISA_VERSION
	.align		4
        /*0070*/ 	.byte	0x03, 0x5f
        /*0072*/ 	.short	0x0101


	//----- nvinfo : EIATTR_VRC_CTA_INIT_COUNT
	.align		4
        /*0074*/ 	.byte	0x02, 0x4a
	.zero		1
	.zero		1


	//----- nvinfo : EIATTR_EXIT_INSTR_OFFSETS
	.align		4
        /*0078*/ 	.byte	0x04, 0x1c
        /*007a*/ 	.short	(.L_674 - .L_673)


	//   ....[0]....
.L_673:
        /*007c*/ 	.word	0x00000300


	//   ....[1]....
        /*0080*/ 	.word	0x00000a30


	//   ....[2]....
        /*0084*/ 	.word	0x00000ce0


	//   ....[3]....
        /*0088*/ 	.word	0x00000e80


	//   ....[4]....
        /*008c*/ 	.word	0x00000fc0


	//   ....[5]....
        /*0090*/ 	.word	0x00000fe0


	//   ....[6]....
        /*0094*/ 	.word	0x00001430


	//   ....[7]....
        /*0098*/ 	.word	0x000016e0


	//   ....[8]....
        /*009c*/ 	.word	0x00001860


	//   ....[9]....
        /*00a0*/ 	.word	0x00001890


	//   ....[10]....
        /*00a4*/ 	.word	0x00001910


	//----- nvinfo : EIATTR_MAX_THREADS
	.align		4
.L_674:
        /*00a8*/ 	.byte	0x04, 0x05
        /*00aa*/ 	.short	(.L_676 - .L_675)
.L_675:
        /*00ac*/ 	.word	0x00000080
        /*00b0*/ 	.word	0x00000001
        /*00b4*/ 	.word	0x00000001


	//----- nvinfo : EIATTR_CRS_STACK_SIZE
	.align		4
.L_676:
        /*00b8*/ 	.byte	0x04, 0x1e
        /*00ba*/ 	.short	(.L_678 - .L_677)
.L_677:
        /*00bc*/ 	.word	0x00000000


	//----- nvinfo : EIATTR_CBANK_PARAM_SIZE
	.align		4
.L_678:
        /*00c0*/ 	.byte	0x03, 0x19
        /*00c2*/ 	.short	0x0038


	//----- nvinfo : EIATTR_PARAM_CBANK
	.align		4
        /*00c4*/ 	.byte	0x04, 0x0a
        /*00c6*/ 	.short	(.L_680 - .L_679)
	.align		4
.L_679:
        /*00c8*/ 	.word	index@(.nv.constant0._ZN3cub18CUB_300001_SM_10006detail9transform16transform_kernelINS2_10policy_hubILb1EN4cuda3std3__45tupleIJN6thrust24THRUST_300001_SM_1000_NS6detail15normal_iteratorINSA_10device_ptrIiEEEESF_EEEE10policy1000Ei11add_functorSF_JPiSK_EEEvT0_iT1_T2_DpNS2_10kernel_argIT3_EE)
        /*00cc*/ 	.short	0x0380
        /*00ce*/ 	.short	0x0038


	//----- nvinfo : EIATTR_SW_WAR
	.align		4
.L_680:
        /*00d0*/ 	.byte	0x04, 0x36
        /*00d2*/ 	.short	(.L_682 - .L_681)
.L_681:
        /*00d4*/ 	.word	0x00000008
.L_682:


//--------------------- .nv.info._ZN3cub18CUB_300001_SM_10006detail9transform16transform_kernelINS2_10policy_hubILb1EN4cuda3std3__45tupleIJN6thrust24THRUST_300001_SM_1000_NS6detail15normal_iteratorINSA_10device_ptrIfEEEEEEEE10policy1000El14square_functorSF_JPfEEEvT0_iT1_T2_DpNS2_10kernel_argIT3_EE --------------------------
	.section	.nv.info._ZN3cub18CUB_300001_SM_10006detail9transform16transform_kernelINS2_10policy_hubILb1EN4cuda3std3__45tupleIJN6thrust24THRUST_300001_SM_1000_NS6detail15normal_iteratorINSA_10device_ptrIfEEEEEEEE10policy1000El14square_functorSF_JPfEEEvT0_iT1_T2_DpNS2_10kernel_argIT3_EE,"",@"SHT_CUDA_INFO"
	.sectionflags	@""
	.align	4


	//----- nvinfo : EIATTR_CUDA_API_VERSION
	.align		4
        /*0000*/ 	.byte	0x04, 0x37
        /*0002*/ 	.short	(.L_684 - .L_683)
.L_683:
        /*0004*/ 	.word	0x00000082


	//----- nvinfo : EIATTR_KPARAM_INFO
	.align		4
.L_684:
        /*0008*/ 	.byte	0x04, 0x17
        /*000a*/ 	.short	(.L_686 - .L_685)
.L_685:
        /*000c*/ 	.word	0x00000000
        /*0010*/ 	.short	0x0004
        /*0012*/ 	.short	0x0018
        /*0014*/ 	.byte	0x00, 0xf0, 0x41, 0x00


	//----- nvinfo : EIATTR_KPARAM_INFO
	.align		4
.L_686:
        /*0018*/ 	.byte	0x04, 0x17
        /*001a*/ 	.short	(.L_688 - .L_687)
.L_687:
        /*001c*/ 	.word	0x00000000
        /*0020*/ 	.short	0x0003
        /*0022*/ 	.short	0x0010
        /*0024*/ 	.byte	0x00, 0xf0, 0x21, 0x00


	//----- nvinfo : EIATTR_KPARAM_INFO
	.align		4
.L_688:
        /*0028*/ 	.byte	0x04, 0x17
        /*002a*/ 	.short	(.L_690 - .L_689)
.L_689:
        /*002c*/ 	.word	0x00000000
        /*0030*/ 	.short	0x0002
        /*0032*/ 	.short	0x000c
        /*0034*/ 	.byte	0x00, 0xf0, 0x05, 0x00


	//----- nvinfo : EIATTR_KPARAM_INFO
	.align		4
.L_690:
        /*0038*/ 	.byte	0x04, 0x17
        /*003a*/ 	.short	(.L_692 - .L_691)
.L_691:
        /*003c*/ 	.word	0x00000000
        /*0040*/ 	.short	0x0001
        /*0042*/ 	.short	0x0008
        /*0044*/ 	.byte	0x00, 0xf0, 0x11, 0x00


	//----- nvinfo : EIATTR_KPARAM_INFO
	.align		4
.L_692:
        /*0048*/ 	.byte	0x04, 0x17
        /*004a*/ 	.short	(.L_694 - .L_693)
.L_693:
        /*004c*/ 	.word	0x00000000
        /*0050*/ 	.short	0x0000
        /*0052*/ 	.short	0x0000
        /*0054*/ 	.byte	0x00, 0xf0, 0x21, 0x00


	//----- nvinfo : EIATTR_SPARSE_MMA_MASK
	.align		4
.L_694:
        /*0058*/ 	.byte	0x03, 0x50
        /*005a*/ 	.short	0x0000


	//----- nvinfo : EIATTR_MAXREG_COUNT
	.align		4
        /*005c*/ 	.byte	0x03, 0x1b
        /*005e*/ 	.short	0x00ff


	//----- nvinfo : EIATTR_MERCURY_ISA_VERSION
	.align		4
        /*0060*/ 	.byte	0x03, 0x5f
        /*0062*/ 	.short	0x0101


	//----- nvinfo : EIATTR_VRC_CTA_INIT_COUNT
	.align		4
        /*0064*/ 	.byte	0x02, 0x4a
	.zero		1
	.zero		1


	//----- nvinfo : EIATTR_EXIT_INSTR_OFFSETS
	.align		4
        /*0068*/ 	.byte	0x04, 0x1c
        /*006a*/ 	.short	(.L_696 - .L_695)


	//   ....[0]....
.L_695:
        /*006c*/ 	.word	0x000002a0


	//   ....[1]....
        /*0070*/ 	.word	0x00000a30


	//   ....[2]....
        /*0074*/ 	.word	0x00000c60


	//   ....[3]....
        /*0078*/ 	.word	0x00000da0


	//   ....[4]....
        /*007c*/ 	.word	0x00000dd0


	//   ....[5]....
        /*0080*/ 	.word	0x00000e30


	//   ....[6]....
        /*0084*/ 	.word	0x00000e50


	//   ....[7]....
        /*0088*/ 	.word	0x00001310


	//   ....[8]....
        /*008c*/ 	.word	0x00001520


	//   ....[9]....
        /*0090*/ 	.word	0x00001670


	//   ....[10]....
        /*0094*/ 	.word	0x00001710


	//----- nvinfo : EIATTR_MAX_THREADS
	.align		4
.L_696:
        /*0098*/ 	.byte	0x04, 0x05
        /*009a*/ 	.short	(.L_698 - .L_697)
.L_697:
        /*009c*/ 	.word	0x00000080
        /*00a0*/ 	.word	0x00000001
        /*00a4*/ 	.word	0x00000001


	//----- nvinfo : EIATTR_CRS_STACK_SIZE
	.align		4
.L_698:
        /*00a8*/ 	.byte	0x04, 0x1e
        /*00aa*/ 	.short	(.L_700 - .L_699)
.L_699:
        /*00ac*/ 	.word	0x00000000


	//----- nvinfo : EIATTR_CBANK_PARAM_SIZE
	.align		4
.L_700:
        /*00b0*/ 	.byte	0x03, 0x19
        /*00b2*/ 	.short	0x0028


	//----- nvinfo : EIATTR_PARAM_CBANK
	.align		4
        /*00b4*/ 	.byte	0x04, 0x0a
        /*00b6*/ 	.short	(.L_702 - .L_701)
	.align		4
.L_701:
        /*00b8*/ 	.word	index@(.nv.constant0._ZN3cub18CUB_300001_SM_10006detail9transform16transform_kernelINS2_10policy_hubILb1EN4cuda3std3__45tupleIJN6thrust24THRUST_300001_SM_1000_NS6detail15normal_iteratorINSA_10device_ptrIfEEEEEEEE10policy1000El14square_functorSF_JPfEEEvT0_iT1_T2_DpNS2_10kernel_argIT3_EE)
        /*00bc*/ 	.short	0x0380
        /*00be*/ 	.short	0x0028


	//----- nvinfo : EIATTR_SW_WAR
	.align		4
.L_702:
        /*00c0*/ 	.byte	0x04, 0x36
        /*00c2*/ 	.short	(.L_704 - .L_703)
.L_703:
        /*00c4*/ 	.word	0x00000008
.L_704:


//--------------------- .nv.info._ZN3cub18CUB_300001_SM_10006detail9transform16transform_kernelINS2_10policy_hubILb1EN4cuda3std3__45tupleIJN6thrust24THRUST_300001_SM_1000_NS6detail15normal_iteratorINSA_10device_ptrIfEEEEEEEE10policy1000Ei14square_functorSF_JPfEEEvT0_iT1_T2_DpNS2_10kernel_argIT3_EE --------------------------
	.section	.nv.info._ZN3cub18CUB_300001_SM_10006detail9transform16transform_kernelINS2_10policy_hubILb1EN4cuda3std3__45tupleIJN6thrust24THRUST_300001_SM_1000_NS6detail15normal_iteratorINSA_10device_ptrIfEEEEEEEE10policy1000Ei14square_functorSF_JPfEEEvT0_iT1_T2_DpNS2_10kernel_argIT3_EE,"",@"SHT_CUDA_INFO"
	.sectionflags	@""
	.align	4


	//----- nvinfo : EIATTR_CUDA_API_VERSION
	.align		4
        /*0000*/ 	.byte	0x04, 0x37
        /*0002*/ 	.short	(.L_706 - .L_705)
.L_705:
        /*0004*/ 	.word	0x00000082


	//----- nvinfo : EIATTR_KPARAM_INFO
	.align		4
.L_706:
        /*0008*/ 	.byte	0x04, 0x17
        /*000a*/ 	.short	(.L_708 - .L_707)
.L_707:
        /*000c*/ 	.word	0x00000000
        /*0010*/ 	.short	0x0004
        /*0012*/ 	.short	0x0018
        /*0014*/ 	.byte	0x00, 0xf0, 0x41, 0x00


	//----- nvinfo : EIATTR_KPARAM_INFO
	.align		4
.L_708:
        /*0018*/ 	.byte	0x04, 0x17
        /*001a*/ 	.short	(.L_710 - .L_709)
.L_709:
        /*001c*/ 	.word	0x00000000
        /*0020*/ 	.short	0x0003
        /*0022*/ 	.short	0x0010
        /*0024*/ 	.byte	0x00, 0xf0, 0x21, 0x00


	//----- nvinfo : EIATTR_KPARAM_INFO
	.align		4
.L_710:
        /*0028*/ 	.byte	0x04, 0x17
        /*002a*/ 	.short	(.L_712 - .L_711)
.L_711:
        /*002c*/ 	.word	0x00000000
        /*0030*/ 	.short	0x0002
        /*0032*/ 	.short	0x0008
        /*0034*/ 	.byte	0x00, 0xf0, 0x05, 0x00


	//----- nvinfo : EIATTR_KPARAM_INFO
	.align		4
.L_712:
        /*0038*/ 	.byte	0x04, 0x17
        /*003a*/ 	.short	(.L_714 - .L_713)
.L_713:
        /*003c*/ 	.word	0x00000000
        /*0040*/ 	.short	0x0001
        /*0042*/ 	.short	0x0004
        /*0044*/ 	.byte	0x00, 0xf0, 0x11, 0x00


	//----- nvinfo : EIATTR_KPARAM_INFO
	.align		4
.L_714:
        /*0048*/ 	.byte	0x04, 0x17
        /*004a*/ 	.short	(.L_716 - .L_715)
.L_715:
        /*004c*/ 	.word	0x00000000
        /*0050*/ 	.short	0x0000
        /*0052*/ 	.short	0x0000
        /*0054*/ 	.byte	0x00, 0xf0, 0x11, 0x00


	//----- nvinfo : EIATTR_SPARSE_MMA_MASK
	.align		4
.L_716:
        /*0058*/ 	.byte	0x03, 0x50
        /*005a*/ 	.short	0x0000


	//----- nvinfo : EIATTR_MAXREG_COUNT
	.align		4
        /*005c*/ 	.byte	0x03, 0x1b
        /*005e*/ 	.short	0x00ff


	//----- nvinfo : EIATTR_MERCURY_ISA_VERSION
	.align		4
        /*0060*/ 	.byte	0x03, 0x5f
        /*0062*/ 	.short	0x0101


	//----- nvinfo : EIATTR_VRC_CTA_INIT_COUNT
	.align		4
        /*0064*/ 	.byte	0x02, 0x4a
	.zero		1
	.zero		1


	//----- nvinfo : EIATTR_EXIT_INSTR_OFFSETS
	.align		4
        /*0068*/ 	.byte	0x04, 0x1c
        /*006a*/ 	.short	(.L_718 - .L_717)


	//   ....[0]....
.L_717:
        /*006c*/ 	.word	0x000001f0


	//   ....[1]....
        /*0070*/ 	.word	0x000006b0


	//   ....[2]....
        /*0074*/ 	.word	0x000008d0


	//   ....[3]....
        /*0078*/ 	.word	0x00000a20


	//   ....[4]....
        /*007c*/ 	.word	0x00000ae0


	//   ....[5]....
        /*0080*/ 	.word	0x00000b00


	//   ....[6]....
        /*0084*/ 	.word	0x00000ea0


	//   ....[7]....
        /*0088*/ 	.word	0x000010d0


	//   ....[8]....
        /*008c*/ 	.word	0x00001210


	//   ....[9]....
        /*0090*/ 	.word	0x00001240


	//   ....[10]....
        /*0094*/ 	.word	0x000012a0


	//----- nvinfo : EIATTR_MAX_THREADS
	.align		4
.L_718:
        /*0098*/ 	.byte	0x04, 0x05
        /*009a*/ 	.short	(.L_720 - .L_719)
.L_719:
        /*009c*/ 	.word	0x00000080
        /*00a0*/ 	.word	0x00000001
        /*00a4*/ 	.word	0x00000001


	//----- nvinfo : EIATTR_CRS_STACK_SIZE
	.align		4
.L_720:
        /*00a8*/ 	.byte	0x04, 0x1e
        /*00aa*/ 	.short	(.L_722 - .L_721)
.L_721:
        /*00ac*/ 	.word	0x00000000


	//----- nvinfo : EIATTR_CBANK_PARAM_SIZE
	.align		4
.L_722:
        /*00b0*/ 	.byte	0x03, 0x19
        /*00b2*/ 	.short	0x0028


	//----- nvinfo : EIATTR_PARAM_CBANK
	.align		4
        /*00b4*/ 	.byte	0x04, 0x0a
        /*00b6*/ 	.short	(.L_724 - .L_723)
	.align		4
.L_723:
        /*00b8*/ 	.word	index@(.nv.constant0._ZN3cub18CUB_300001_SM_10006detail9transform16transform_kernelINS2_10policy_hubILb1EN4cuda3std3__45tupleIJN6thrust24THRUST_300001_SM_1000_NS6detail15normal_iteratorINSA_10device_ptrIfEEEEEEEE10policy1000Ei14square_functorSF_JPfEEEvT0_iT1_T2_DpNS2_10kernel_argIT3_EE)
        /*00bc*/ 	.short	0x0380
        /*00be*/ 	.short	0x0028


	//----- nvinfo : EIATTR_SW_WAR
	.align		4
.L_724:
        /*00c0*/ 	.byte	0x04, 0x36
        /*00c2*/ 	.short	(.L_726 - .L_725)
.L_725:
        /*00c4*/ 	.word	0x00000008
.L_726:


//--------------------- .nv.info._ZN3cub18CUB_300001_SM_10006detail8for_each13static_kernelINS2_12policy_hub_t12policy_500_tElNS2_12op_wrapper_tIl18multiply10_functorN6thrust24THRUST_300001_SM_1000_NS6detail15normal_iteratorINS9_10device_ptrIiEEEEEEEEvT0_T1_ --------------------------
	.section	.nv.info._ZN3cub18CUB_300001_SM_10006detail8for_each13static_kernelINS2_12policy_hub_t12policy_500_tElNS2_12op_wrapper_tIl18multiply10_functorN6thrust24THRUST_300001_SM_1000_NS6detail15normal_iteratorINS9_10device_ptrIiEEEEEEEEvT0_T1_,"",@"SHT_CUDA_INFO"
	.sectionflags	@""
	.align	4


	//----- nvinfo : EIATTR_CUDA_API_VERSION
	.align		4
        /*0000*/ 	.byte	0x04, 0x37
        /*0002*/ 	.short	(.L_728 - .L_727)
.L_727:
        /*0004*/ 	.word	0x00000082


	//----- nvinfo : EIATTR_KPARAM_INFO
	.align		4
.L_728:
        /*0008*/ 	.byte	0x04, 0x17
        /*000a*/ 	.short	(.L_730 - .L_729)
.L_729:
        /*000c*/ 	.word	0x00000000
        /*0010*/ 	.short	0x0001
        /*0012*/ 	.short	0x0008
        /*0014*/ 	.byte	0x00, 0xf0, 0x41, 0x00


	//----- nvinfo : EIATTR_KPARAM_INFO
	.align		4
.L_730:
        /*0018*/ 	.byte	0x04, 0x17
        /*001a*/ 	.short	(.L_732 - .L_731)
.L_731:
        /*001c*/ 	.word	0x00000000
        /*0020*/ 	.short	0x0000
        /*0022*/ 	.short	0x0000
        /*0024*/ 	.byte	0x00, 0xf0, 0x21, 0x00


	//----- nvinfo : EIATTR_SPARSE_MMA_MASK
	.align		4
.L_732:
        /*0028*/ 	.byte	0x03, 0x50
        /*002a*/ 	.short	0x0000


	//----- nvinfo : EIATTR_MAXREG_COUNT
	.align		4
        /*002c*/ 	.byte	0x03, 0x1b
        /*002e*/ 	.short	0x00ff


	//----- nvinfo : EIATTR_MERCURY_ISA_VERSION
	.align		4
        /*0030*/ 	.byte	0x03, 0x5f
        /*0032*/ 	.short	0x0101


	//----- nvinfo : EIATTR_VRC_CTA_INIT_COUNT
	.align		4
        /*0034*/ 	.byte	0x02, 0x4a
	.zero		1
	.zero		1


	//----- nvinfo : EIATTR_EXIT_INSTR_OFFSETS
	.align		4
        /*0038*/ 	.byte	0x04, 0x1c
        /*003a*/ 	.short	(.L_734 - .L_733)


	//   ....[0]....
.L_733:
        /*003c*/ 	.word	0x00000160


	//   ....[1]....
        /*0040*/ 	.word	0x000002b0


	//   ....[2]....
        /*0044*/ 	.word	0x000002f0


	//----- nvinfo : EIATTR_MAX_THREADS
	.align		4
.L_734:
        /*0048*/ 	.byte	0x04, 0x05
        /*004a*/ 	.short	(.L_736 - .L_735)
.L_735:
        /*004c*/ 	.word	0x00000100
        /*0050*/ 	.word	0x00000001
        /*0054*/ 	.word	0x00000001


	//----- nvinfo : EIATTR_CRS_STACK_SIZE
	.align		4
.L_736:
        /*0058*/ 	.byte	0x04, 0x1e
        /*005a*/ 	.short	(.L_738 - .L_737)
.L_737:
        /*005c*/ 	.word	0x00000000


	//----- nvinfo : EIATTR_CBANK_PARAM_SIZE
	.align		4
.L_738:
        /*0060*/ 	.byte	0x03, 0x19
        /*0062*/ 	.short	0x0018


	//----- nvinfo : EIATTR_PARAM_CBANK
	.align		4
        /*0064*/ 	.byte	0x04, 0x0a
        /*0066*/ 	.short	(.L_740 - .L_739)
	.align		4
.L_739:
        /*0068*/ 	.word	index@(.nv.constant0._ZN3cub18CUB_300001_SM_10006detail8for_each13static_kernelINS2_12policy_hub_t12policy_500_tElNS2_12op_wrapper_tIl18multiply10_functorN6thrust24THRUST_300001_SM_1000_NS6detail15normal_iteratorINS9_10device_ptrIiEEEEEEEEvT0_T1_)
        /*006c*/ 	.short	0x0380
        /*006e*/ 	.short	0x0018


	//----- nvinfo : EIATTR_SW_WAR
	.align		4
.L_740:
        /*0070*/ 	.byte	0x04, 0x36
        /*0072*/ 	.short	(.L_742 - .L_741)
.L_741:
        /*0074*/ 	.word	0x00000008
.L_742:


//--------------------- .nv.info._ZN3cub18CUB_300001_SM_10006detail8for_each13static_kernelINS2_12policy_hub_t12policy_500_tEmN6thrust24THRUST_300001_SM_1000_NS8cuda_cub20__uninitialized_fill7functorINS7_10device_ptrIiEEiEEEEvT0_T1_ --------------------------
	.section	.nv.info._ZN3cub18CUB_300001_SM_10006detail8for_each13static_kernelINS2_12policy_hub_t12policy_500_tEmN6thrust24THRUST_300001_SM_1000_NS8cuda_cub20__uninitialized_fill7functorINS7_10device_ptrIiEEiEEEEvT0_T1_,"",@"SHT_CUDA_INFO"
	.sectionflags	@""
	.align	4


	//----- nvinfo : EIATTR_CUDA_API_VERSION
	.align		4
        /*0000*/ 	.byte	0x04, 0x37
        /*0002*/ 	.short	(.L_744 - .L_743)
.L_743:
        /*0004*/ 	.word	0x00000082


	//----- nvinfo : EIATTR_KPARAM_INFO
	.align		4
.L_744:
        /*0008*/ 	.byte	0x04, 0x17
        /*000a*/ 	.short	(.L_746 - .L_745)
.L_745:
        /*000c*/ 	.word	0x00000000
        /*0010*/ 	.short	0x0001
        /*0012*/ 	.short	0x0008
        /*0014*/ 	.byte	0x00, 0xf0, 0x41, 0x00


	//----- nvinfo : EIATTR_KPARAM_INFO
	.align		4
.L_746:
        /*0018*/ 	.byte	0x04, 0x17
        /*001a*/ 	.short	(.L_748 - .L_747)
.L_747:
        /*001c*/ 	.word	0x00000000
        /*0020*/ 	.short	0x0000
        /*0022*/ 	.short	0x0000
        /*0024*/ 	.byte	0x00, 0xf0, 0x21, 0x00


	//----- nvinfo : EIATTR_SPARSE_MMA_MASK
	.align		4
.L_748:
        /*0028*/ 	.byte	0x03, 0x50
        /*002a*/ 	.short	0x0000


	//----- nvinfo : EIATTR_MAXREG_COUNT
	.align		4
        /*002c*/ 	.byte	0x03, 0x1b
        /*002e*/ 	.short	0x00ff


	//----- nvinfo : EIATTR_MERCURY_ISA_VERSION
	.align		4
        /*0030*/ 	.byte	0x03, 0x5f
        /*0032*/ 	.short	0x0101


	//----- nvinfo : EIATTR_VRC_CTA_INIT_COUNT
	.align		4
        /*0034*/ 	.byte	0x02, 0x4a
	.zero		1
	.zero		1


	//----- nvinfo : EIATTR_EXIT_INSTR_OFFSETS
	.align		4
        /*0038*/ 	.byte	0x04, 0x1c
        /*003a*/ 	.short	(.L_750 - .L_749)


	//   ....[0]....
.L_749:
        /*003c*/ 	.word	0x00000130


	//   ....[1]....
        /*0040*/ 	.word	0x00000230


	//   ....[2]....
        /*0044*/ 	.word	0x00000260


	//----- nvinfo : EIATTR_MAX_THREADS
	.align		4
.L_750:
        /*0048*/ 	.byte	0x04, 0x05
        /*004a*/ 	.short	(.L_752 - .L_751)
.L_751:
        /*004c*/ 	.word	0x00000100
        /*0050*/ 	.word	0x00000001
        /*0054*/ 	.word	0x00000001


	//----- nvinfo : EIATTR_CBANK_PARAM_SIZE
	.align		4
.L_752:
        /*0058*/ 	.byte	0x03, 0x19
        /*005a*/ 	.short	0x0018


	//----- nvinfo : EIATTR_PARAM_CBANK
	.align		4
        /*005c*/ 	.byte	0x04, 0x0a
        /*005e*/ 	.short	(.L_754 - .L_753)
	.align		4
.L_753:
        /*0060*/ 	.word	index@(.nv.constant0._ZN3cub18CUB_300001_SM_10006detail8for_each13static_kernelINS2_12policy_hub_t12policy_500_tEmN6thrust24THRUST_300001_SM_1000_NS8cuda_cub20__uninitialized_fill7functorINS7_10device_ptrIiEEiEEEEvT0_T1_)
        /*0064*/ 	.short	0x0380
        /*0066*/ 	.short	0x0018


	//----- nvinfo : EIATTR_SW_WAR
	.align		4
.L_754:
        /*0068*/ 	.byte	0x04, 0x36
        /*006a*/ 	.short	(.L_756 - .L_755)
.L_755:
        /*006c*/ 	.word	0x00000008
.L_756:


//--------------------- .nv.info._ZN3cub18CUB_300001_SM_10006detail8for_each13static_kernelINS2_12policy_hub_t12policy_500_tEmN6thrust24THRUST_300001_SM_1000_NS8cuda_cub20__uninitialized_fill7functorINS7_10device_ptrIfEEfEEEEvT0_T1_ --------------------------
	.section	.nv.info._ZN3cub18CUB_300001_SM_10006detail8for_each13static_kernelINS2_12policy_hub_t12policy_500_tEmN6thrust24THRUST_300001_SM_1000_NS8cuda_cub20__uninitialized_fill7functorINS7_10device_ptrIfEEfEEEEvT0_T1_,"",@"SHT_CUDA_INFO"
	.sectionflags	@""
	.align	4


	//----- nvinfo : EIATTR_CUDA_API_VERSION
	.align		4
        /*0000*/ 	.byte	0x04, 0x37
        /*0002*/ 	.short	(.L_758 - .L_757)
.L_757:
        /*0004*/ 	.word	0x00000082


	//----- nvinfo : EIATTR_KPARAM_INFO
	.align		4
.L_758:
        /*0008*/ 	.byte	0x04, 0x17
        /*000a*/ 	.short	(.L_760 - .L_759)
.L_759:
        /*000c*/ 	.word	0x00000000
        /*0010*/ 	.short	0x0001
        /*0012*/ 	.short	0x0008
        /*0014*/ 	.byte	0x00, 0xf0, 0x41, 0x00


	//----- nvinfo : EIATTR_KPARAM_INFO
	.align		4
.L_760:
        /*0018*/ 	.byte	0x04, 0x17
        /*001a*/ 	.short	(.L_762 - .L_761)
.L_761:
        /*001c*/ 	.word	0x00000000
        /*0020*/ 	.short	0x0000
        /*0022*/ 	.short	0x0000
        /*0024*/ 	.byte	0x00, 0xf0, 0x21, 0x00


	//----- nvinfo : EIATTR_SPARSE_MMA_MASK
	.align		4
.L_762:
        /*0028*/ 	.byte	0x03, 0x50
        /*002a*/ 	.short	0x0000


	//----- nvinfo : EIATTR_MAXREG_COUNT
	.align		4
        /*002c*/ 	.byte	0x03, 0x1b
        /*002e*/ 	.short	0x00ff


	//----- nvinfo : EIATTR_MERCURY_ISA_VERSION
	.align		4
        /*0030*/ 	.byte	0x03, 0x5f
        /*0032*/ 	.short	0x0101


	//----- nvinfo : EIATTR_VRC_CTA_INIT_COUNT
	.align		4
        /*0034*/ 	.byte	0x02, 0x4a
	.zero		1
	.zero		1


	//----- nvinfo : EIATTR_EXIT_INSTR_OFFSETS
	.align		4
        /*0038*/ 	.byte	0x04, 0x1c
        /*003a*/ 	.short	(.L_764 - .L_763)


	//   ....[0]....
.L_763:
        /*003c*/ 	.word	0x00000130


	//   ....[1]....
        /*0040*/ 	.word	0x00000230


	//   ....[2]....
        /*0044*/ 	.word	0x00000260


	//----- nvinfo : EIATTR_MAX_THREADS
	.align		4
.L_764:
        /*0048*/ 	.byte	0x04, 0x05
        /*004a*/ 	.short	(.L_766 - .L_765)
.L_765:
        /*004c*/ 	.word	0x00000100
        /*0050*/ 	.word	0x00000001
        /*0054*/ 	.word	0x00000001


	//----- nvinfo : EIATTR_CBANK_PARAM_SIZE
	.align		4
.L_766:
        /*0058*/ 	.byte	0x03, 0x19
        /*005a*/ 	.short	0x0018


	//----- nvinfo : EIATTR_PARAM_CBANK
	.align		4
        /*005c*/ 	.byte	0x04, 0x0a
        /*005e*/ 	.short	(.L_768 - .L_767)
	.align		4
.L_767:
        /*0060*/ 	.word	index@(.nv.constant0._ZN3cub18CUB_300001_SM_10006detail8for_each13static_kernelINS2_12policy_hub_t12policy_500_tEmN6thrust24THRUST_300001_SM_1000_NS8cuda_cub20__uninitialized_fill7functorINS7_10device_ptrIfEEfEEEEvT0_T1_)
        /*0064*/ 	.short	0x0380
        /*0066*/ 	.short	0x0018


	//----- nvinfo : EIATTR_SW_WAR
	.align		4
.L_768:
        /*0068*/ 	.byte	0x04, 0x36
        /*006a*/ 	.short	(.L_770 - .L_769)
.L_769:
        /*006c*/ 	.word	0x00000008
.L_770:


//--------------------- .nv.info._ZN3cub18CUB_300001_SM_10006detail11EmptyKernelIvEEvv --------------------------
	.section	.nv.info._ZN3cub18CUB_300001_SM_10006detail11EmptyKernelIvEEvv,"",@"SHT_CUDA_INFO"
	.sectionflags	@""
	.align	4


	//----- nvinfo : EIATTR_CUDA_API_VERSION
	.align		4
        /*0000*/ 	.byte	0x04, 0x37
        /*0002*/ 	.short	(.L_772 - .L_771)
.L_771:
        /*0004*/ 	.word	0x00000082


	//----- nvinfo : EIATTR_SPARSE_MMA_MASK
	.align		4
.L_772:
        /*0008*/ 	.byte	0x03, 0x50
        /*000a*/ 	.short	0x0000


	//----- nvinfo : EIATTR_MAXREG_COUNT
	.align		4
        /*000c*/ 	.byte	0x03, 0x1b
        /*000e*/ 	.short	0x00ff


	//----- nvinfo : EIATTR_MERCURY_ISA_VERSION
	.align		4
        /*0010*/ 	.byte	0x03, 0x5f
        /*0012*/ 	.short	0x0101


	//----- nvinfo : EIATTR_VRC_CTA_INIT_COUNT
	.align		4
        /*0014*/ 	.byte	0x02, 0x4a
	.zero		1
	.zero		1


	//----- nvinfo : EIATTR_EXIT_INSTR_OFFSETS
	.align		4
        /*0018*/ 	.byte	0x04, 0x1c
        /*001a*/ 	.short	(.L_774 - .L_773)


	//   ....[0]....
.L_773:
        /*001c*/ 	.word	0x00000010


	//----- nvinfo : EIATTR_SW_WAR
	.align		4
.L_774:
        /*0020*/ 	.byte	0x04, 0x36
        /*0022*/ 	.short	(.L_776 - .L_775)
.L_775:
        /*0024*/ 	.word	0x00000008
.L_776:


//--------------------- .nv.callgraph             --------------------------
	.section	.nv.callgraph,"",@"SHT_CUDA_CALLGRAPH"
	.align	4
	.sectionentsize	8
	.align		4
        /*0000*/ 	.word	0x00000000
	.align		4
        /*0004*/ 	.word	0xffffffff
	.align		4
        /*0008*/ 	.word	0x00000000
	.align		4
        /*000c*/ 	.word	0xfffffffe
	.align		4
        /*0010*/ 	.word	0x00000000
	.align		4
        /*0014*/ 	.word	0xfffffffd
	.align		4
        /*0018*/ 	.word	0x00000000
	.align		4
        /*001c*/ 	.word	0xfffffffc


//--------------------- .nv.constant4             --------------------------
	.section	.nv.constant4,"a",@progbits
	.align	8
	.align		8
.nv.constant4:
        /*0000*/ 	.dword	_ZN34_INTERNAL_f9121fac_4_k_cu_b7e11ac94cuda3std3__45__cpo5beginE
	.align		8
        /*0008*/ 	.dword	_ZN34_INTERNAL_f9121fac_4_k_cu_b7e11ac94cuda3std3__45__cpo3endE
	.align		8
        /*0010*/ 	.dword	_ZN34_INTERNAL_f9121fac_4_k_cu_b7e11ac94cuda3std3__45__cpo6cbeginE
	.align		8
        /*0018*/ 	.dword	_ZN34_INTERNAL_f9121fac_4_k_cu_b7e11ac94cuda3std3__45__cpo4cendE
	.align		8
        /*0020*/ 	.dword	_ZN34_INTERNAL_f9121fac_4_k_cu_b7e11ac94cuda3std3__45__cpo6rbeginE
	.align		8
        /*0028*/ 	.dword	_ZN34_INTERNAL_f9121fac_4_k_cu_b7e11ac94cuda3std3__45__cpo4rendE
	.align		8
        /*0030*/ 	.dword	_ZN34_INTERNAL_f9121fac_4_k_cu_b7e11ac94cuda3std3__45__cpo7crbeginE
	.align		8
        /*0038*/ 	.dword	_ZN34_INTERNAL_f9121fac_4_k_cu_b7e11ac94cuda3std3__45__cpo5crendE
	.align		8
        /*0040*/ 	.dword	_ZN34_INTERNAL_f9121fac_4_k_cu_b7e11ac94cuda3std3__436_GLOBAL__N__f9121fac_4_k_cu_b7e11ac96ignoreE
	.align		8
        /*0048*/ 	.dword	_ZN34_INTERNAL_f9121fac_4_k_cu_b7e11ac94cuda3std3__419piecewise_constructE
	.align		8
        /*0050*/ 	.dword	_ZN34_INTERNAL_f9121fac_4_k_cu_b7e11ac94cuda3std3__48in_placeE
	.align		8
        /*0058*/ 	.dword	_ZN34_INTERNAL_f9121fac_4_k_cu_b7e11ac94cuda3std3__420unreachable_sentinelE
	.align		8
        /*0060*/ 	.dword	_ZN34_INTERNAL_f9121fac_4_k_cu_b7e11ac94cuda3std3__47nulloptE
	.align		8
        /*0068*/ 	.dword	_ZN34_INTERNAL_f9121fac_4_k_cu_b7e11ac94cuda3std3__48unexpectE
	.align		8
        /*0070*/ 	.dword	_ZN34_INTERNAL_f9121fac_4_k_cu_b7e11ac94cuda3std6ranges3__45__cpo4swapE
	.align		8
        /*0078*/ 	.dword	_ZN34_INTERNAL_f9121fac_4_k_cu_b7e11ac94cuda3std6ranges3__45__cpo9iter_moveE
	.align		8
        /*0080*/ 	.dword	_ZN34_INTERNAL_f9121fac_4_k_cu_b7e11ac94cuda3std6ranges3__45__cpo5beginE
	.align		8
        /*0088*/ 	.dword	_ZN34_INTERNAL_f9121fac_4_k_cu_b7e11ac94cuda3std6ranges3__45__cpo3endE
	.align		8
        /*0090*/ 	.dword	_ZN34_INTERNAL_f9121fac_4_k_cu_b7e11ac94cuda3std6ranges3__45__cpo6cbeginE
	.align		8
        /*0098*/ 	.dword	_ZN34_INTERNAL_f9121fac_4_k_cu_b7e11ac94cuda3std6ranges3__45__cpo4cendE
	.align		8
        /*00a0*/ 	.dword	_ZN34_INTERNAL_f9121fac_4_k_cu_b7e11ac94cuda3std6ranges3__45__cpo7advanceE
	.align		8
        /*00a8*/ 	.dword	_ZN34_INTERNAL_f9121fac_4_k_cu_b7e11ac94cuda3std6ranges3__45__cpo9iter_swapE
	.align		8
        /*00b0*/ 	.dword	_ZN34_INTERNAL_f9121fac_4_k_cu_b7e11ac94cuda3std6ranges3__45__cpo4nextE
	.align		8
        /*00b8*/ 	.dword	_ZN34_INTERNAL_f9121fac_4_k_cu_b7e11ac94cuda3std6ranges3__45__cpo4prevE
	.align		8
        /*00c0*/ 	.dword	_ZN34_INTERNAL_f9121fac_4_k_cu_b7e11ac94cuda3std6ranges3__45__cpo4dataE
	.align		8
        /*00c8*/ 	.dword	_ZN34_INTERNAL_f9121fac_4_k_cu_b7e11ac94cuda3std6ranges3__45__cpo5cdataE
	.align		8
        /*00d0*/ 	.dword	_ZN34_INTERNAL_f9121fac_4_k_cu_b7e11ac94cuda3std6ranges3__45__cpo4sizeE
	.align		8
        /*00d8*/ 	.dword	_ZN34_INTERNAL_f9121fac_4_k_cu_b7e11ac94cuda3std6ranges3__45__cpo5ssizeE
	.align		8
        /*00e0*/ 	.dword	_ZN34_INTERNAL_f9121fac_4_k_cu_b7e11ac94cuda3std6ranges3__45__cpo8distanceE
	.align		8
        /*00e8*/ 	.dword	_ZN34_INTERNAL_f9121fac_4_k_cu_b7e11ac96thrust24THRUST_300001_SM_1000_NS8cuda_cub3parE
	.align		8
        /*00f0*/ 	.dword	_ZN34_INTERNAL_f9121fac_4_k_cu_b7e11ac96thrust24THRUST_300001_SM_1000_NS8cuda_cub10par_nosyncE
	.align		8
        /*00f8*/ 	.dword	_ZN34_INTERNAL_f9121fac_4_k_cu_b7e11ac96thrust24THRUST_300001_SM_1000_NS6system6detail10sequential3seqE
	.align		8
        /*0100*/ 	.dword	_ZN34_INTERNAL_f9121fac_4_k_cu_b7e11ac96thrust24THRUST_300001_SM_1000_NS6system3cpp3parE
	.align		8
        /*0108*/ 	.dword	_ZN34_INTERNAL_f9121fac_4_k_cu_b7e11ac96thrust24THRUST_300001_SM_1000_NS12placeholders2_1E
	.align		8
        /*0110*/ 	.dword	_ZN34_INTERNAL_f9121fac_4_k_cu_b7e11ac96thrust24THRUST_300001_SM_1000_NS12placeholders2_2E
	.align		8
        /*0118*/ 	.dword	_ZN34_INTERNAL_f9121fac_4_k_cu_b7e11ac96thrust24THRUST_300001_SM_1000_NS12placeholders2_3E
	.align		8
        /*0120*/ 	.dword	_ZN34_INTERNAL_f9121fac_4_k_cu_b7e11ac96thrust24THRUST_300001_SM_1000_NS12placeholders2_4E
	.align		8
        /*0128*/ 	.dword	_ZN34_INTERNAL_f9121fac_4_k_cu_b7e11ac96thrust24THRUST_300001_SM_1000_NS12placeholders2_5E
	.align		8
        /*0130*/ 	.dword	_ZN34_INTERNAL_f9121fac_4_k_cu_b7e11ac96thrust24THRUST_300001_SM_1000_NS12placeholders2_6E
	.align		8
        /*0138*/ 	.dword	_ZN34_INTERNAL_f9121fac_4_k_cu_b7e11ac96thrust24THRUST_300001_SM_1000_NS12placeholders2_7E
	.align		8
        /*0140*/ 	.dword	_ZN34_INTERNAL_f9121fac_4_k_cu_b7e11ac96thrust24THRUST_300001_SM_1000_NS12placeholders2_8E
	.align		8
        /*0148*/ 	.dword	_ZN34_INTERNAL_f9121fac_4_k_cu_b7e11ac96thrust24THRUST_300001_SM_1000_NS12placeholders2_9E
	.align		8
        /*0150*/ 	.dword	_ZN34_INTERNAL_f9121fac_4_k_cu_b7e11ac96thrust24THRUST_300001_SM_1000_NS12placeholders3_10E
	.align		8
        /*0158*/ 	.dword	_ZN34_INTERNAL_f9121fac_4_k_cu_b7e11ac96thrust24THRUST_300001_SM_1000_NS3seqE
	.align		8
        /*0160*/ 	.dword	_ZN34_INTERNAL_f9121fac_4_k_cu_b7e11ac96thrust24THRUST_300001_SM_1000_NS6deviceE


//--------------------- .text._ZN3cub18CUB_300001_SM_10006detail10radix_sort29DeviceRadixSortOnesweepKernelINS1_5radix10policy_hubIiNS0_8NullTypeEyE10Policy1000ELNS0_9SortOrderE0EiS6_yiiNS1_21identity_decomposer_tEEEvPT5_SC_PT3_PKSD_PT1_PKSH_PT2_PKSL_T4_iiT6_ --------------------------
	.section	.text._ZN3cub18CUB_300001_SM_10006detail10radix_sort29DeviceRadixSortOnesweepKernelINS1_5radix10policy_hubIiNS0_8NullTypeEyE10Policy1000ELNS0_9SortOrderE0EiS6_yiiNS1_21identity_decomposer_tEEEvPT5_SC_PT3_PKSD_PT1_PKSH_PT2_PKSL_T4_iiT6_,"ax",@progbits
	.align	128
        .global         _ZN3cub18CUB_300001_SM_10006detail10radix_sort29DeviceRadixSortOnesweepKernelINS1_5radix10policy_hubIiNS0_8NullTypeEyE10Policy1000ELNS0_9SortOrderE0EiS6_yiiNS1_21identity_decomposer_tEEEvPT5_SC_PT3_PKSD_PT1_PKSH_PT2_PKSL_T4_iiT6_
        .type           _ZN3cub18CUB_300001_SM_10006detail10radix_sort29DeviceRadixSortOnesweepKernelINS1_5radix10policy_hubIiNS0_8NullTypeEyE10Policy1000ELNS0_9SortOrderE0EiS6_yiiNS1_21identity_decomposer_tEEEvPT5_SC_PT3_PKSD_PT1_PKSH_PT2_PKSL_T4_iiT6_,@function
        .size           _ZN3cub18CUB_300001_SM_10006detail10radix_sort29DeviceRadixSortOnesweepKernelINS1_5radix10policy_hubIiNS0_8NullTypeEyE10Policy1000ELNS0_9SortOrderE0EiS6_yiiNS1_21identity_decomposer_tEEEvPT5_SC_PT3_PKSD_PT1_PKSH_PT2_PKSL_T4_iiT6_,(.L_x_771 - _ZN3cub18CUB_300001_SM_10006detail10radix_sort29DeviceRadixSortOnesweepKernelINS1_5radix10policy_hubIiNS0_8NullTypeEyE10Policy1000ELNS0_9SortOrderE0EiS6_yiiNS1_21identity_decomposer_tEEEvPT5_SC_PT3_PKSD_PT1_PKSH_PT2_PKSL_T4_iiT6_)
        .other          _ZN3cub18CUB_300001_SM_10006detail10radix_sort29DeviceRadixSortOnesweepKernelINS1_5radix10policy_hubIiNS0_8NullTypeEyE10Policy1000ELNS0_9SortOrderE0EiS6_yiiNS1_21identity_decomposer_tEEEvPT5_SC_PT3_PKSD_PT1_PKSH_PT2_PKSL_T4_iiT6_,@"STO_CUDA_ENTRY STV_DEFAULT"
_ZN3cub18CUB_300001_SM_10006detail10radix_sort29DeviceRadixSortOnesweepKernelINS1_5radix10policy_hubIiNS0_8NullTypeEyE10Policy1000ELNS0_9SortOrderE0EiS6_yiiNS1_21identity_decomposer_tEEEvPT5_SC_PT3_PKSD_PT1_PKSH_PT2_PKSL_T4_iiT6_:
.text._ZN3cub18CUB_300001_SM_10006detail10radix_sort29DeviceRadixSortOnesweepKernelINS1_5radix10policy_hubIiNS0_8NullTypeEyE10Policy1000ELNS0_9SortOrderE0EiS6_yiiNS1_21identity_decomposer_tEEEvPT5_SC_PT3_PKSD_PT1_PKSH_PT2_PKSL_T4_iiT6_:
[----:B------:R-:W-:Y:S01]  /*0000*/  LDC R1, c[0x0][0x37c] ;  /* 0x0000df00ff017b82 */ /* 0x000fe20000000800 */
[----:B------:R-:W0:Y:S01]  /*0010*/  S2R R3, SR_TID.X ;  /* 0x0000000000037919 */ /* 0x000e220000002100 */
[----:B------:R-:W1:Y:S01]  /*0020*/  LDCU.64 UR8, c[0x0][0x358] ;  /* 0x00006b00ff0877ac */ /* 0x000e620008000a00 */
[----:B------:R-:W-:Y:S01]  /*0030*/  BSSY.RECONVERGENT B0, `(.L_x_0) ;  /* 0x000000a000007945 */ /* 0x000fe20003800200 */
[----:B0-----:R-:W-:-:S13]  /*0040*/  ISETP.NE.AND P0, PT, R3, RZ, PT ;  /* 0x000000ff0300720c */ /* 0x001fda0003f05270 */
[----:B-1----:R-:W-:Y:S05]  /*0050*/  @P0 BRA `(.L_x_1) ;  /* 0x00000000001c0947 */ /* 0x002fea0003800000 */
[----:B------:R-:W0:Y:S01]  /*0060*/  LDC.64 R4, c[0x0][0x388] ;  /* 0x0000e200ff047b82 */ /* 0x000e220000000a00 */
[----:B------:R-:W-:-:S05]  /*0070*/  IMAD.MOV.U32 R7, RZ, RZ, 0x1 ;  /* 0x00000001ff077424 */ /* 0x000fca00078e00ff */
[----:B0-----:R-:W2:Y:S02]  /*0080*/  ATOMG.E.ADD.STRONG.GPU PT, R4, desc[UR8][R4.64], R7 ;  /* 0x80000007040479a8 */ /* 0x001ea400081ef108 */
[----:B------:R-:W0:Y:S01]  /*0090*/  S2UR UR5, SR_CgaCtaId ;  /* 0x00000000000579c3 */ /* 0x000e220000008800 */
[----:B------:R-:W-:Y:S02]  /*00a0*/  UMOV UR4, 0x400 ;  /* 0x0000040000047882 */ /* 0x000fe40000000000 */
[----:B0-----:R-:W-:-:S09]  /*00b0*/  ULEA UR4, UR5, UR4, 0x18 ;  /* 0x0000000405047291 */ /* 0x001fd2000f8ec0ff */
[----:B--2---:R0:W-:Y:S03]  /*00c0*/  STS [UR4+0x7200], R4 ;  /* 0x00720004ff007988 */ /* 0x0041e60008000804 */
.L_x_1:
[----:B------:R-:W-:Y:S05]  /*00d0*/  BSYNC.RECONVERGENT B0 ;  /* 0x0000000000007941 */ /* 0x000fea0003800200 */
.L_x_0:
[----:B------:R-:W1:Y:S08]  /*00e0*/  S2UR UR5, SR_CgaCtaId ;  /* 0x00000000000579c3 */ /* 0x000e700000008800 */
[----:B------:R-:W-:Y:S06]  /*00f0*/  BAR.SYNC.DEFER_BLOCKING 0x0 ;  /* 0x0000000000007b1d */ /* 0x000fec0000010000 */
[----:B------:R-:W-:Y:S01]  /*0100*/  UMOV UR4, 0x400 ;  /* 0x0000040000047882 */ /* 0x000fe20000000000 */
[----:B------:R-:W2:Y:S01]  /*0110*/  S2R R46, SR_LANEID ;  /* 0x00000000002e7919 */ /* 0x000ea20000000000 */
[----:B-1----:R-:W-:Y:S01]  /*0120*/  ULEA UR4, UR5, UR4, 0x18 ;  /* 0x0000000405047291 */ /* 0x002fe2000f8ec0ff */
[----:B------:R-:W1:Y:S08]  /*0130*/  LDCU UR5, c[0x0][0x3c0] ;  /* 0x00007800ff0577ac */ /* 0x000e700008000800 */
[----:B------:R-:W3:Y:S02]  /*0140*/  LDS R0, [UR4+0x7200] ;  /* 0x00720004ff007984 */ /* 0x000ee40008000800 */
[----:B---3--:R-:W-:-:S13]  /*0150*/  R2UR UR7, R0 ;  /* 0x00000000000772ca */ /* 0x008fda00000e0000 */
[----:B------:R-:W-:-:S04]  /*0160*/  UIMAD UR6, UR7, 0x1c80, URZ ;  /* 0x00001c80070678a4 */ /* 0x000fc8000f8e02ff */
[----:B------:R-:W-:Y:S02]  /*0170*/  UIADD3 UR10, UPT, UPT, UR6, 0x1c80, URZ ;  /* 0x00001c80060a7890 */ /* 0x000fe4000fffe0ff */
[----:B------:R-:W-:Y:S02]  /*0180*/  USHF.R.S32.HI UR11, URZ, 0x1f, UR6 ;  /* 0x0000001fff0b7899 */ /* 0x000fe40008011406 */
[----:B-1----:R-:W-:-:S09]  /*0190*/  UISETP.GT.AND UP0, UPT, UR10, UR5, UPT ;  /* 0x000000050a00728c */ /* 0x002fd2000bf04270 */
[----:B--2---:R-:W-:Y:S05]  /*01a0*/  BRA.U UP0, `(.L_x_2) ;  /* 0x0000000100707547 */ /* 0x004fea000b800000 */
[----:B------:R-:W0:Y:S01]  /*01b0*/  LDCU.64 UR12, c[0x0][0x3a8] ;  /* 0x00007500ff0c77ac */ /* 0x000e220008000a00 */
[C---:B------:R-:W-:Y:S02]  /*01c0*/  LOP3.LUT R0, R3.reuse, 0x1f, RZ, 0xc0, !PT ;  /* 0x0000001f03007812 */ /* 0x040fe400078ec0ff */
[----:B------:R-:W-:-:S05]  /*01d0*/  LOP3.LUT R5, R3, 0x3e0, RZ, 0xc0, !PT ;  /* 0x000003e003057812 */ /* 0x000fca00078ec0ff */
[----:B------:R-:W-:-:S05]  /*01e0*/  IMAD R0, R5, 0x13, R0 ;  /* 0x0000001305007824 */ /* 0x000fca00078e0200 */
[----:B------:R-:W-:-:S05]  /*01f0*/  IADD3 R0, P0, PT, R0, UR6, RZ ;  /* 0x0000000600007c10 */ /* 0x000fca000ff1e0ff */
[----:B------:R-:W-:Y:S01]  /*0200*/  IMAD.X R5, RZ, RZ, UR11, P0 ;  /* 0x0000000bff057e24 */ /* 0x000fe200080e06ff */
[----:B0-----:R-:W-:-:S04]  /*0210*/  LEA R4, P0, R0, UR12, 0x2 ;  /* 0x0000000c00047c11 */ /* 0x001fc8000f8010ff */
[----:B------:R-:W-:-:S05]  /*0220*/  LEA.HI.X R5, R0, UR13, R5, 0x2, P0 ;  /* 0x0000000d00057c11 */ /* 0x000fca00080f1405 */
[----:B------:R0:W5:Y:S04]  /*0230*/  LDG.E R44, desc[UR8][R4.64] ;  /* 0x00000008042c7981 */ /* 0x000168000c1e1900 */
        /* <DEDUP_REMOVED lines=17> */
[----:B------:R0:W5:Y:S01]  /*0350*/  LDG.E R24, desc[UR8][R4.64+0x900] ;  /* 0x0009000804187981 */ /* 0x000162000c1e1900 */
[----:B------:R-:W-:Y:S05]  /*0360*/  BRA `(.L_x_3) ;  /* 0x0000000400507947 */ /* 0x000fea0003800000 */
.L_x_2:
[C---:B------:R-:W-:Y:S01]  /*0370*/  LOP3.LUT R0, R3.reuse, 0x1f, RZ, 0xc0, !PT ;  /* 0x0000001f03007812 */ /* 0x040fe200078ec0ff */
[----:B------:R-:W1:Y:S01]  /*0380*/  LDCU.64 UR12, c[0x0][0x3a8] ;  /* 0x00007500ff0c77ac */ /* 0x000e620008000a00 */
[----:B------:R-:W-:Y:S01]  /*0390*/  LOP3.LUT R5, R3, 0x3e0, RZ, 0xc0, !PT ;  /* 0x000003e003057812 */ /* 0x000fe200078ec0ff */
[----:B------:R-:W-:Y:S01]  /*03a0*/  IMAD.MOV.U32 R44, RZ, RZ, 0x7fffffff ;  /* 0x7fffffffff2c7424 */ /* 0x000fe200078e00ff */
[----:B------:R-:W-:Y:S01]  /*03b0*/  UIADD3 UR5, UPT, UPT, -UR6, UR5, URZ ;  /* 0x0000000506057290 */ /* 0x000fe2000fffe1ff */
[----:B------:R-:W-:Y:S02]  /*03c0*/  IMAD.MOV.U32 R42, RZ, RZ, 0x7fffffff ;  /* 0x7fffffffff2a7424 */ /* 0x000fe400078e00ff */
[----:B------:R-:W-:Y:S02]  /*03d0*/  IMAD R7, R5, 0x13, R0 ;  /* 0x0000001305077824 */ /* 0x000fe400078e0200 */
[----:B------:R-:W-:Y:S02]  /*03e0*/  IMAD.MOV.U32 R43, RZ, RZ, 0x7fffffff ;  /* 0x7fffffffff2b7424 */ /* 0x000fe400078e00ff */
[C---:B------:R-:W-:Y:S01]  /*03f0*/  VIADD R0, R7.reuse, 0x20 ;  /* 0x0000002007007836 */ /* 0x040fe20000000000 */
[C---:B------:R-:W-:Y:S01]  /*0400*/  ISETP.GE.AND P1, PT, R7.reuse, UR5, PT ;  /* 0x0000000507007c0c */ /* 0x040fe2000bf26270 */
[----:B------:R-:W-:-:S02]  /*0410*/  VIADD R5, R7, 0x60 ;  /* 0x0000006007057836 */ /* 0x000fc40000000000 */
[C---:B0-----:R-:W-:Y:S01]  /*0420*/  VIADD R4, R7.reuse, 0x40 ;  /* 0x0000004007047836 */ /* 0x041fe20000000000 */
[----:B------:R-:W-:Y:S01]  /*0430*/  ISETP.GE.AND P2, PT, R0, UR5, PT ;  /* 0x0000000500007c0c */ /* 0x000fe2000bf46270 */
[C---:B------:R-:W-:Y:S01]  /*0440*/  VIADD R8, R7.reuse, 0xa0 ;  /* 0x000000a007087836 */ /* 0x040fe20000000000 */
[C---:B------:R-:W-:Y:S01]  /*0450*/  IADD3 R0, P0, PT, R7.reuse, UR6, RZ ;  /* 0x0000000607007c10 */ /* 0x040fe2000ff1e0ff */
[----:B------:R-:W-:Y:S01]  /*0460*/  VIADD R6, R7, 0x80 ;  /* 0x0000008007067836 */ /* 0x000fe20000000000 */
[----:B------:R-:W-:Y:S01]  /*0470*/  ISETP.GE.AND P4, PT, R5, UR5, PT ;  /* 0x0000000505007c0c */ /* 0x000fe2000bf86270 */
[----:B------:R-:W-:Y:S01]  /*0480*/  VIADD R9, R7, 0xc0 ;  /* 0x000000c007097836 */ /* 0x000fe20000000000 */
[----:B------:R-:W-:Y:S01]  /*0490*/  ISETP.GE.AND P3, PT, R4, UR5, PT ;  /* 0x0000000504007c0c */ /* 0x000fe2000bf66270 */
[----:B------:R-:W-:Y:S01]  /*04a0*/  IMAD.X R5, RZ, RZ, UR11, P0 ;  /* 0x0000000bff057e24 */ /* 0x000fe200080e06ff */
[----:B-1----:R-:W-:Y:S02]  /*04b0*/  LEA R4, P0, R0, UR12, 0x2 ;  /* 0x0000000c00047c11 */ /* 0x002fe4000f8010ff */
[----:B------:R-:W-:-:S02]  /*04c0*/  ISETP.GE.AND P6, PT, R8, UR5, PT ;  /* 0x0000000508007c0c */ /* 0x000fc4000bfc6270 */
[----:B------:R-:W-:Y:S01]  /*04d0*/  LEA.HI.X R5, R0, UR13, R5, 0x2, P0 ;  /* 0x0000000d00057c11 */ /* 0x000fe200080f1405 */
[----:B------:R-:W-:Y:S01]  /*04e0*/  VIADD R0, R7, 0xe0 ;  /* 0x000000e007007836 */ /* 0x000fe20000000000 */
[----:B------:R-:W-:Y:S01]  /*04f0*/  ISETP.GE.AND P5, PT, R6, UR5, PT ;  /* 0x0000000506007c0c */ /* 0x000fe2000bfa6270 */
[----:B------:R-:W-:Y:S01]  /*0500*/  IMAD.MOV.U32 R8, RZ, RZ, 0x7fffffff ;  /* 0x7fffffffff087424 */ /* 0x000fe200078e00ff */
[----:B------:R-:W-:Y:S01]  /*0510*/  ISETP.GE.AND P0, PT, R9, UR5, PT ;  /* 0x0000000509007c0c */ /* 0x000fe2000bf06270 */
[----:B------:R1:W5:Y:S01]  /*0520*/  @!P1 LDG.E R44, desc[UR8][R4.64] ;  /* 0x00000008042c9981 */ /* 0x000362000c1e1900 */
[----:B------:R-:W-:Y:S01]  /*0530*/  ISETP.GE.AND P1, PT, R0, UR5, PT ;  /* 0x0000000500007c0c */ /* 0x000fe2000bf26270 */
[C---:B------:R-:W-:Y:S02]  /*0540*/  VIADD R0, R7.reuse, 0x120 ;  /* 0x0000012007007836 */ /* 0x040fe40000000000 */
[----:B------:R1:W5:Y:S01]  /*0550*/  @!P3 LDG.E R42, desc[UR8][R4.64+0x100] ;  /* 0x00010008042ab981 */ /* 0x000362000c1e1900 */
[----:B------:R-:W-:-:S02]  /*0560*/  VIADD R6, R7, 0x100 ;  /* 0x0000010007067836 */ /* 0x000fc40000000000 */
[----:B------:R-:W-:Y:S01]  /*0570*/  ISETP.GE.AND P3, PT, R0, UR5, PT ;  /* 0x0000000500007c0c */ /* 0x000fe2000bf66270 */
[----:B------:R-:W-:Y:S01]  /*0580*/  VIADD R0, R7, 0x140 ;  /* 0x0000014007007836 */ /* 0x000fe20000000000 */
[----:B------:R1:W5:Y:S01]  /*0590*/  @!P4 LDG.E R8, desc[UR8][R4.64+0x180] ;  /* 0x000180080408c981 */ /* 0x000362000c1e1900 */
[----:B------:R-:W-:-:S03]  /*05a0*/  IMAD.MOV.U32 R10, RZ, RZ, 0x7fffffff ;  /* 0x7fffffffff0a7424 */ /* 0x000fc600078e00ff */
[----:B------:R-:W-:Y:S01]  /*05b0*/  ISETP.GE.AND P4, PT, R0, UR5, PT ;  /* 0x0000000500007c0c */ /* 0x000fe2000bf86270 */
[C---:B------:R-:W-:Y:S01]  /*05c0*/  VIADD R0, R7.reuse, 0x180 ;  /* 0x0000018007007836 */ /* 0x040fe20000000000 */
[----:B------:R1:W5:Y:S01]  /*05d0*/  @!P2 LDG.E R43, desc[UR8][R4.64+0x80] ;  /* 0x00008008042ba981 */ /* 0x000362000c1e1900 */
[----:B------:R-:W-:Y:S01]  /*05e0*/  ISETP.GE.AND P2, PT, R6, UR5, PT ;  /* 0x0000000506007c0c */ /* 0x000fe2000bf46270 */
[----:B------:R-:W-:Y:S02]  /*05f0*/  IMAD.MOV.U32 R12, RZ, RZ, 0x7fffffff ;  /* 0x7fffffffff0c7424 */ /* 0x000fe400078e00ff */
[----:B------:R1:W5:Y:S01]  /*0600*/  @!P6 LDG.E R10, desc[UR8][R4.64+0x280] ;  /* 0x00028008040ae981 */ /* 0x000362000c1e1900 */
[----:B------:R-:W-:Y:S01]  /*0610*/  ISETP.GE.AND P6, PT, R0, UR5, PT ;  /* 0x0000000500007c0c */ /* 0x000fe2000bfc6270 */
[C---:B------:R-:W-:Y:S02]  /*0620*/  VIADD R0, R7.reuse, 0x1a0 ;  /* 0x000001a007007836 */ /* 0x040fe40000000000 */
[----:B------:R-:W-:Y:S01]  /*0630*/  IMAD.MOV.U32 R9, RZ, RZ, 0x7fffffff ;  /* 0x7fffffffff097424 */ /* 0x000fe200078e00ff */
[----:B------:R1:W5:Y:S01]  /*0640*/  @!P0 LDG.E R12, desc[UR8][R4.64+0x300] ;  /* 0x00030008040c8981 */ /* 0x000362000c1e1900 */
[----:B------:R-:W-:Y:S01]  /*0650*/  VIADD R6, R7, 0x160 ;  /* 0x0000016007067836 */ /* 0x000fe20000000000 */
[----:B------:R-:W-:Y:S01]  /*0660*/  ISETP.GE.AND P0, PT, R0, UR5, PT ;  /* 0x0000000500007c0c */ /* 0x000fe2000bf06270 */
[----:B------:R-:W-:-:S02]  /*0670*/  IMAD.MOV.U32 R14, RZ, RZ, 0x7fffffff ;  /* 0x7fffffffff0e7424 */ /* 0x000fc400078e00ff */
[C---:B------:R-:W-:Y:S01]  /*0680*/  VIADD R0, R7.reuse, 0x1e0 ;  /* 0x000001e007007836 */ /* 0x040fe20000000000 */
[----:B------:R1:W5:Y:S01]  /*0690*/  @!P5 LDG.E R9, desc[UR8][R4.64+0x200] ;  /* 0x000200080409d981 */ /* 0x000362000c1e1900 */
[----:B------:R-:W-:Y:S01]  /*06a0*/  ISETP.GE.AND P5, PT, R6, UR5, PT ;  /* 0x0000000506007c0c */ /* 0x000fe2000bfa6270 */
[----:B------:R-:W-:Y:S02]  /*06b0*/  IMAD.MOV.U32 R13, RZ, RZ, 0x7fffffff ;  /* 0x7fffffffff0d7424 */ /* 0x000fe400078e00ff */
[----:B------:R1:W5:Y:S01]  /*06c0*/  @!P2 LDG.E R14, desc[UR8][R4.64+0x400] ;  /* 0x00040008040ea981 */ /* 0x000362000c1e1900 */
[----:B------:R-:W-:Y:S01]  /*06d0*/  IMAD.MOV.U32 R15, RZ, RZ, 0x7fffffff ;  /* 0x7fffffffff0f7424 */ /* 0x000fe200078e00ff */
[----:B------:R-:W-:Y:S01]  /*06e0*/  ISETP.GE.AND P2, PT, R0, UR5, PT ;  /* 0x0000000500007c0c */ /* 0x000fe2000bf46270 */
[C---:B------:R-:W-:Y:S01]  /*06f0*/  VIADD R6, R7.reuse, 0x1c0 ;  /* 0x000001c007067836 */ /* 0x040fe20000000000 */
[----:B------:R1:W5:Y:S01]  /*0700*/  @!P1 LDG.E R13, desc[UR8][R4.64+0x380] ;  /* 0x00038008040d9981 */ /* 0x000362000c1e1900 */
[----:B------:R-:W-:-:S02]  /*0710*/  VIADD R0, R7, 0x200 ;  /* 0x0000020007007836 */ /* 0x000fc40000000000 */
[----:B------:R-:W-:Y:S01]  /*0720*/  IMAD.MOV.U32 R16, RZ, RZ, 0x7fffffff ;  /* 0x7fffffffff107424 */ /* 0x000fe200078e00ff */
[----:B------:R1:W5:Y:S01]  /*0730*/  @!P3 LDG.E R15, desc[UR8][R4.64+0x480] ;  /* 0x00048008040fb981 */ /* 0x000362000c1e1900 */
[----:B------:R-:W-:Y:S01]  /*0740*/  IMAD.MOV.U32 R17, RZ, RZ, 0x7fffffff ;  /* 0x7fffffffff117424 */ /* 0x000fe200078e00ff */
[----:B------:R-:W-:Y:S01]  /*0750*/  ISETP.GE.AND P1, PT, R6, UR5, PT ;  /* 0x0000000506007c0c */ /* 0x000fe2000bf26270 */
[C---:B------:R-:W-:Y:S01]  /*0760*/  VIADD R6, R7.reuse, 0x220 ;  /* 0x0000022007067836 */ /* 0x040fe20000000000 */
[----:B------:R-:W-:Y:S01]  /*0770*/  ISETP.GE.AND P3, PT, R0, UR5, PT ;  /* 0x0000000500007c0c */ /* 0x000fe2000bf66270 */
[----:B------:R-:W-:Y:S01]  /*0780*/  VIADD R0, R7, 0x240 ;  /* 0x0000024007007836 */ /* 0x000fe20000000000 */
[----:B------:R1:W5:Y:S02]  /*0790*/  @!P4 LDG.E R16, desc[UR8][R4.64+0x500] ;  /* 0x000500080410c981 */ /* 0x000364000c1e1900 */
[----:B------:R-:W-:Y:S02]  /*07a0*/  ISETP.GE.AND P4, PT, R6, UR5, PT ;  /* 0x0000000506007c0c */ /* 0x000fe4000bf86270 */
[----:B------:R1:W5:Y:S01]  /*07b0*/  @!P5 LDG.E R17, desc[UR8][R4.64+0x580] ;  /* 0x000580080411d981 */ /* 0x000362000c1e1900 */
[----:B------:R-:W-:Y:S01]  /*07c0*/  ISETP.GE.AND P5, PT, R0, UR5, PT ;  /* 0x0000000500007c0c */ /* 0x000fe2000bfa6270 */
[----:B------:R-:W-:-:S02]  /*07d0*/  IMAD.MOV.U32 R18, RZ, RZ, 0x7fffffff ;  /* 0x7fffffffff127424 */ /* 0x000fc400078e00ff */
[----:B------:R-:W-:Y:S02]  /*07e0*/  IMAD.MOV.U32 R19, RZ, RZ, 0x7fffffff ;  /* 0x7fffffffff137424 */ /* 0x000fe400078e00ff */
[----:B------:R-:W-:Y:S02]  /*07f0*/  IMAD.MOV.U32 R20, RZ, RZ, 0x7fffffff ;  /* 0x7fffffffff147424 */ /* 0x000fe400078e00ff */
[----:B------:R-:W-:Y:S01]  /*0800*/  IMAD.MOV.U32 R21, RZ, RZ, 0x7fffffff ;  /* 0x7fffffffff157424 */ /* 0x000fe200078e00ff */
[----:B------:R1:W5:Y:S01]  /*0810*/  @!P6 LDG.E R18, desc[UR8][R4.64+0x600] ;  /* 0x000600080412e981 */ /* 0x000362000c1e1900 */
[----:B------:R-:W-:Y:S02]  /*0820*/  IMAD.MOV.U32 R22, RZ, RZ, 0x7fffffff ;  /* 0x7fffffffff167424 */ /* 0x000fe400078e00ff */
[----:B------:R-:W-:Y:S01]  /*0830*/  IMAD.MOV.U32 R23, RZ, RZ, 0x7fffffff ;  /* 0x7fffffffff177424 */ /* 0x000fe200078e00ff */
[----:B------:R1:W5:Y:S01]  /*0840*/  @!P0 LDG.E R19, desc[UR8][R4.64+0x680] ;  /* 0x0006800804138981 */ /* 0x000362000c1e1900 */
[----:B------:R-:W-:-:S03]  /*0850*/  IMAD.MOV.U32 R24, RZ, RZ, 0x7fffffff ;  /* 0x7fffffffff187424 */ /* 0x000fc600078e00ff */
[----:B------:R1:W5:Y:S04]  /*0860*/  @!P1 LDG.E R20, desc[UR8][R4.64+0x700] ;  /* 0x0007000804149981 */ /* 0x000368000c1e1900 */
[----:B------:R1:W5:Y:S04]  /*0870*/  @!P2 LDG.E R21, desc[UR8][R4.64+0x780] ;  /* 0x000780080415a981 */ /* 0x000368000c1e1900 */
[----:B------:R1:W5:Y:S04]  /*0880*/  @!P3 LDG.E R22, desc[UR8][R4.64+0x800] ;  /* 0x000800080416b981 */ /* 0x000368000c1e1900 */
[----:B------:R1:W5:Y:S04]  /*0890*/  @!P4 LDG.E R23, desc[UR8][R4.64+0x880] ;  /* 0x000880080417c981 */ /* 0x000368000c1e1900 */
[----:B------:R1:W5:Y:S02]  /*08a0*/  @!P5 LDG.E R24, desc[UR8][R4.64+0x900] ;  /* 0x000900080418d981 */ /* 0x000364000c1e1900 */
.L_x_3:
[----:B01----:R-:W-:Y:S01]  /*08b0*/  VIMNMX R5, PT, PT, R46, 0xe0, !PT ;  /* 0x000000e02e057848 */ /* 0x003fe20007fe0100 */
[----:B------:R-:W0:Y:S01]  /*08c0*/  LDCU UR5, c[0x0][0x3c8] ;  /* 0x00007900ff0577ac */ /* 0x000e220008000800 */
[----:B------:R-:W-:Y:S01]  /*08d0*/  SHF.R.U32.HI R0, RZ, 0x5, R3 ;  /* 0x00000005ff007819 */ /* 0x000fe20000011603 */
[----:B------:R-:W-:Y:S01]  /*08e0*/  BSSY.RECONVERGENT B0, `(.L_x_4) ;  /* 0x0000026000007945 */ /* 0x000fe20003800200 */
[--C-:B------:R-:W-:Y:S01]  /*08f0*/  IADD3 R5, PT, PT, R5, 0x1f, -R46.reuse ;  /* 0x0000001f05057810 */ /* 0x100fe20007ffe82e */
[----:B------:R-:W-:Y:S01]  /*0900*/  UMOV UR6, 0xffffffff ;  /* 0xffffffff00067882 */ /* 0x000fe20000000000 */
[----:B------:R-:W-:Y:S02]  /*0910*/  IMAD.MOV.U32 R7, RZ, RZ, R46 ;  /* 0x000000ffff077224 */ /* 0x000fe400078e002e */
[C---:B------:R-:W-:Y:S02]  /*0920*/  ISETP.GE.U32.AND P0, PT, R5.reuse, 0x1e0, PT ;  /* 0x000001e00500780c */ /* 0x040fe40003f06070 */
[----:B------:R-:W-:Y:S01]  /*0930*/  LEA.HI R6, R5, 0x1, RZ, 0x1b ;  /* 0x0000000105067811 */ /* 0x000fe200078fd8ff */
[----:B------:R-:W-:-:S03]  /*0940*/  IMAD.SHL.U32 R5, R0, 0x400, RZ ;  /* 0x0000040000057824 */ /* 0x000fc600078e00ff */
[----:B------:R-:W-:-:S04]  /*0950*/  LOP3.LUT R25, R6, 0xf, RZ, 0xc0, !PT ;  /* 0x0000000f06197812 */ /* 0x000fc800078ec0ff */
[----:B------:R-:W-:Y:S01]  /*0960*/  ISETP.NE.AND P1, PT, R25, RZ, PT ;  /* 0x000000ff1900720c */ /* 0x000fe20003f25270 */
[----:B0-----:R-:W-:Y:S02]  /*0970*/  USHF.L.U32 UR5, UR6, UR5, URZ ;  /* 0x0000000506057299 */ /* 0x001fe400080006ff */
[----:B------:R-:W-:Y:S10]  /*0980*/  @!P0 BRA `(.L_x_5) ;  /* 0x00000000006c8947 */ /* 0x000ff40003800000 */
[----:B------:R-:W-:Y:S01]  /*0990*/  IMAD R4, R46, 0x4, R5 ;  /* 0x000000042e047824 */ /* 0x000fe200078e0205 */
[----:B------:R-:W-:Y:S01]  /*09a0*/  LOP3.LUT R0, R6, 0xffffff0, RZ, 0xc0, !PT ;  /* 0x0ffffff006007812 */ /* 0x000fe200078ec0ff */
[----:B------:R-:W-:Y:S02]  /*09b0*/  IMAD.U32 R11, RZ, RZ, UR4 ;  /* 0x00000004ff0b7e24 */ /* 0x000fe4000f8e00ff */
[----:B------:R-:W-:Y:S02]  /*09c0*/  IMAD.MOV.U32 R7, RZ, RZ, R46 ;  /* 0x000000ffff077224 */ /* 0x000fe400078e002e */
[----:B------:R-:W-:Y:S01]  /*09d0*/  IMAD.MOV R0, RZ, RZ, -R0 ;  /* 0x000000ffff007224 */ /* 0x000fe200078e0a00 */
[----:B------:R-:W-:-:S07]  /*09e0*/  IADD3 R4, PT, PT, R4, 0x400, R11 ;  /* 0x0000040004047810 */ /* 0x000fce0007ffe00b */
.L_x_6:
[----:B------:R-:W-:Y:S01]  /*09f0*/  VIADD R0, R0, 0x10 ;  /* 0x0000001000007836 */ /* 0x000fe20000000000 */
[----:B------:R-:W-:Y:S01]  /*0a00*/  STS [R4+-0x400], RZ ;  /* 0xfffc00ff04007388 */ /* 0x000fe20000000800 */
[----:B------:R-:W-:-:S03]  /*0a10*/  VIADD R7, R7, 0x200 ;  /* 0x0000020007077836 */ /* 0x000fc60000000000 */
[----:B------:R-:W-:Y:S01]  /*0a20*/  ISETP.NE.AND P0, PT, R0, RZ, PT ;  /* 0x000000ff0000720c */ /* 0x000fe20003f05270 */
[----:B------:R-:W-:Y:S04]  /*0a30*/  STS [R4+-0x380], RZ ;  /* 0xfffc80ff04007388 */ /* 0x000fe80000000800 */
[----:B------:R-:W-:Y:S04]  /*0a40*/  STS [R4+-0x300], RZ ;  /* 0xfffd00ff04007388 */ /* 0x000fe80000000800 */
[----:B------:R-:W-:Y:S04]  /*0a50*/  STS [R4+-0x280], RZ ;  /* 0xfffd80ff04007388 */ /* 0x000fe80000000800 */
[----:B------:R-:W-:Y:S04]  /*0a60*/  STS [R4+-0x200], RZ ;  /* 0xfffe00ff04007388 */ /* 0x000fe80000000800 */
[----:B------:R-:W-:Y:S04]  /*0a70*/  STS [R4+-0x180], RZ ;  /* 0xfffe80ff04007388 */ /* 0x000fe80000000800 */
[----:B------:R-:W-:Y:S04]  /*0a80*/  STS [R4+-0x100], RZ ;  /* 0xffff00ff04007388 */ /* 0x000fe80000000800 */
[----:B------:R-:W-:Y:S04]  /*0a90*/  STS [R4+-0x80], RZ ;  /* 0xffff80ff04007388 */ /* 0x000fe80000000800 */
[----:B------:R-:W-:Y:S04]  /*0aa0*/  STS [R4], RZ ;  /* 0x000000ff04007388 */ /* 0x000fe80000000800 */
[----:B------:R-:W-:Y:S04]  /*0ab0*/  STS [R4+0x80], RZ ;  /* 0x000080ff04007388 */ /* 0x000fe80000000800 */
[----:B------:R-:W-:Y:S04]  /*0ac0*/  STS [R4+0x100], RZ ;  /* 0x000100ff04007388 */ /* 0x000fe80000000800 */
[----:B------:R-:W-:Y:S04]  /*0ad0*/  STS [R4+0x180], RZ ;  /* 0x000180ff04007388 */ /* 0x000fe80000000800 */
[----:B------:R-:W-:Y:S04]  /*0ae0*/  STS [R4+0x200], RZ ;  /* 0x000200ff04007388 */ /* 0x000fe80000000800 */
[----:B------:R-:W-:Y:S04]  /*0af0*/  STS [R4+0x280], RZ ;  /* 0x000280ff04007388 */ /* 0x000fe80000000800 */
[----:B------:R-:W-:Y:S04]  /*0b00*/  STS [R4+0x300], RZ ;  /* 0x000300ff04007388 */ /* 0x000fe80000000800 */
[----:B------:R0:W-:Y:S02]  /*0b10*/  STS [R4+0x380], RZ ;  /* 0x000380ff04007388 */ /* 0x0001e40000000800 */
[----:B0-----:R-:W-:Y:S01]  /*0b20*/  VIADD R4, R4, 0x800 ;  /* 0x0000080004047836 */ /* 0x001fe20000000000 */
[----:B------:R-:W-:Y:S06]  /*0b30*/  @P0 BRA `(.L_x_6) ;  /* 0xfffffffc00ac0947 */ /* 0x000fec000383ffff */
.L_x_5:
[----:B------:R-:W-:Y:S05]  /*0b40*/  BSYNC.RECONVERGENT B0 ;  /* 0x0000000000007941 */ /* 0x000fea0003800200 */
.L_x_4:
[----:B------:R-:W-:Y:S01]  /*0b50*/  BSSY.RECONVERGENT B0, `(.L_x_7) ;  /* 0x0000026000007945 */ /* 0x000fe20003800200 */
[----:B------:R-:W-:-:S03]  /*0b60*/  VIADD R4, R5, UR4 ;  /* 0x0000000405047c36 */ /* 0x000fc60008000000 */
[----:B------:R-:W-:Y:S05]  /*0b70*/  @!P1 BRA `(.L_x_8) ;  /* 0x00000000008c9947 */ /* 0x000fea0003800000 */
[----:B------:R-:W-:Y:S01]  /*0b80*/  ISETP.GE.U32.AND P0, PT, R25, 0x8, PT ;  /* 0x000000081900780c */ /* 0x000fe20003f06070 */
[----:B------:R-:W-:Y:S01]  /*0b90*/  BSSY.RECONVERGENT B1, `(.L_x_9) ;  /* 0x000000e000017945 */ /* 0x000fe20003800200 */
[----:B------:R-:W-:-:S04]  /*0ba0*/  LOP3.LUT R11, R6, 0x7, RZ, 0xc0, !PT ;  /* 0x00000007060b7812 */ /* 0x000fc800078ec0ff */
[----:B------:R-:W-:-:S07]  /*0bb0*/  ISETP.NE.AND P1, PT, R11, RZ, PT ;  /* 0x000000ff0b00720c */ /* 0x000fce0003f25270 */
[----:B------:R-:W-:Y:S06]  /*0bc0*/  @!P0 BRA `(.L_x_10) ;  /* 0x0000000000288947 */ /* 0x000fec0003800000 */
[C---:B------:R-:W-:Y:S02]  /*0bd0*/  IMAD R0, R7.reuse, 0x4, R4 ;  /* 0x0000000407007824 */ /* 0x040fe400078e0204 */
[----:B------:R-:W-:-:S03]  /*0be0*/  VIADD R7, R7, 0x100 ;  /* 0x0000010007077836 */ /* 0x000fc60000000000 */
[----:B------:R0:W-:Y:S04]  /*0bf0*/  STS [R0], RZ ;  /* 0x000000ff00007388 */ /* 0x0001e80000000800 */
[----:B------:R0:W-:Y:S04]  /*0c00*/  STS [R0+0x80], RZ ;  /* 0x000080ff00007388 */ /* 0x0001e80000000800 */
[----:B------:R0:W-:Y:S04]  /*0c10*/  STS [R0+0x100], RZ ;  /* 0x000100ff00007388 */ /* 0x0001e80000000800 */
[----:B------:R0:W-:Y:S04]  /*0c20*/  STS [R0+0x180], RZ ;  /* 0x000180ff00007388 */ /* 0x0001e80000000800 */
[----:B------:R0:W-:Y:S04]  /*0c30*/  STS [R0+0x200], RZ ;  /* 0x000200ff00007388 */ /* 0x0001e80000000800 */
[----:B------:R0:W-:Y:S04]  /*0c40*/  STS [R0+0x280], RZ ;  /* 0x000280ff00007388 */ /* 0x0001e80000000800 */
[----:B------:R0:W-:Y:S04]  /*0c50*/  STS [R0+0x300], RZ ;  /* 0x000300ff00007388 */ /* 0x0001e80000000800 */
[----:B------:R0:W-:Y:S02]  /*0c60*/  STS [R0+0x380], RZ ;  /* 0x000380ff00007388 */ /* 0x0001e40000000800 */
.L_x_10:
[----:B------:R-:W-:Y:S05]  /*0c70*/  BSYNC.RECONVERGENT B1 ;  /* 0x0000000000017941 */ /* 0x000fea0003800200 */
.L_x_9:
[----:B------:R-:W-:Y:S05]  /*0c80*/  @!P1 BRA `(.L_x_8) ;  /* 0x0000000000489947 */ /* 0x000fea0003800000 */
[----:B------:R-:W-:Y:S02]  /*0c90*/  ISETP.GE.U32.AND P0, PT, R11, 0x4, PT ;  /* 0x000000040b00780c */ /* 0x000fe40003f06070 */
[----:B------:R-:W-:-:S04]  /*0ca0*/  LOP3.LUT R6, R6, 0x3, RZ, 0xc0, !PT ;  /* 0x0000000306067812 */ /* 0x000fc800078ec0ff */
[----:B------:R-:W-:-:S07]  /*0cb0*/  ISETP.NE.AND P1, PT, R6, RZ, PT ;  /* 0x000000ff0600720c */ /* 0x000fce0003f25270 */
[C---:B0-----:R-:W-:Y:S02]  /*0cc0*/  @P0 IMAD R0, R7.reuse, 0x4, R4 ;  /* 0x0000000407000824 */ /* 0x041fe400078e0204 */
[----:B------:R-:W-:-:S03]  /*0cd0*/  @P0 VIADD R7, R7, 0x80 ;  /* 0x0000008007070836 */ /* 0x000fc60000000000 */
[----:B------:R1:W-:Y:S04]  /*0ce0*/  @P0 STS [R0], RZ ;  /* 0x000000ff00000388 */ /* 0x0003e80000000800 */
[----:B------:R1:W-:Y:S04]  /*0cf0*/  @P0 STS [R0+0x80], RZ ;  /* 0x000080ff00000388 */ /* 0x0003e80000000800 */
[----:B------:R1:W-:Y:S04]  /*0d00*/  @P0 STS [R0+0x100], RZ ;  /* 0x000100ff00000388 */ /* 0x0003e80000000800 */
[----:B------:R1:W-:Y:S01]  /*0d10*/  @P0 STS [R0+0x180], RZ ;  /* 0x000180ff00000388 */ /* 0x0003e20000000800 */
[----:B------:R-:W-:Y:S05]  /*0d20*/  @!P1 BRA `(.L_x_8) ;  /* 0x0000000000209947 */ /* 0x000fea0003800000 */
[----:B------:R-:W-:Y:S02]  /*0d30*/  IMAD R5, R7, 0x4, R5 ;  /* 0x0000000407057824 */ /* 0x000fe400078e0205 */
[----:B------:R-:W-:Y:S02]  /*0d40*/  IMAD.MOV R6, RZ, RZ, -R6 ;  /* 0x000000ffff067224 */ /* 0x000fe400078e0a06 */
[----:B------:R-:W-:-:S07]  /*0d50*/  VIADD R5, R5, UR4 ;  /* 0x0000000405057c36 */ /* 0x000fce0008000000 */
.L_x_11:
[----:B------:R-:W-:Y:S01]  /*0d60*/  VIADD R6, R6, 0x1 ;  /* 0x0000000106067836 */ /* 0x000fe20000000000 */
[----:B------:R0:W-:Y:S04]  /*0d70*/  STS [R5], RZ ;  /* 0x000000ff05007388 */ /* 0x0001e80000000800 */
[----:B------:R-:W-:Y:S01]  /*0d80*/  ISETP.NE.AND P0, PT, R6, RZ, PT ;  /* 0x000000ff0600720c */ /* 0x000fe20003f05270 */
[----:B0-----:R-:W-:-:S12]  /*0d90*/  VIADD R5, R5, 0x80 ;  /* 0x0000008005057836 */ /* 0x001fd80000000000 */
[----:B------:R-:W-:Y:S05]  /*0da0*/  @P0 BRA `(.L_x_11) ;  /* 0xfffffffc00ec0947 */ /* 0x000fea000383ffff */
.L_x_8:
[----:B------:R-:W-:Y:S05]  /*0db0*/  BSYNC.RECONVERGENT B0 ;  /* 0x0000000000007941 */ /* 0x000fea0003800200 */
.L_x_7:
[----:B------:R-:W2:Y:S01]  /*0dc0*/  LDCU UR6, c[0x0][0x3c4] ;  /* 0x00007880ff0677ac */ /* 0x000ea20008000800 */
[----:B-----5:R-:W-:Y:S01]  /*0dd0*/  LOP3.LUT R45, R44, 0x80000000, RZ, 0x3c, !PT ;  /* 0x800000002c2d7812 */ /* 0x020fe200078e3cff */
[----:B------:R-:W-:Y:S01]  /*0de0*/  BSSY.RECONVERGENT B0, `(.L_x_12) ;  /* 0x0000089000007945 */ /* 0x000fe20003800200 */
[----:B------:R-:W-:Y:S02]  /*0df0*/  LOP3.LUT R6, R43, 0x80000000, RZ, 0x3c, !PT ;  /* 0x800000002b067812 */ /* 0x000fe400078e3cff */
[----:B01----:R-:W-:Y:S02]  /*0e00*/  LOP3.LUT R0, R42, 0x80000000, RZ, 0x3c, !PT ;  /* 0x800000002a007812 */ /* 0x003fe400078e3cff */
[----:B------:R-:W-:Y:S02]  /*0e10*/  LOP3.LUT R41, R8, 0x80000000, RZ, 0x3c, !PT ;  /* 0x8000000008297812 */ /* 0x000fe400078e3cff */
[----:B------:R-:W-:Y:S02]  /*0e20*/  LOP3.LUT R40, R9, 0x80000000, RZ, 0x3c, !PT ;  /* 0x8000000009287812 */ /* 0x000fe400078e3cff */
[----:B------:R-:W-:-:S02]  /*0e30*/  LOP3.LUT R39, R10, 0x80000000, RZ, 0x3c, !PT ;  /* 0x800000000a277812 */ /* 0x000fc400078e3cff */
[----:B------:R-:W-:Y:S02]  /*0e40*/  LOP3.LUT R38, R13, 0x80000000, RZ, 0x3c, !PT ;  /* 0x800000000d267812 */ /* 0x000fe400078e3cff */
[----:B------:R-:W-:Y:S02]  /*0e50*/  LOP3.LUT R37, R14, 0x80000000, RZ, 0x3c, !PT ;  /* 0x800000000e257812 */ /* 0x000fe400078e3cff */
[----:B------:R-:W-:Y:S02]  /*0e60*/  LOP3.LUT R36, R15, 0x80000000, RZ, 0x3c, !PT ;  /* 0x800000000f247812 */ /* 0x000fe400078e3cff */
[----:B--2---:R-:W-:Y:S02]  /*0e70*/  SHF.R.U32.HI R47, RZ, UR6, R45 ;  /* 0x00000006ff2f7c19 */ /* 0x004fe4000801162d */
[----:B------:R-:W-:Y:S02]  /*0e80*/  SHF.R.U32.HI R7, RZ, UR6, R6 ;  /* 0x00000006ff077c19 */ /* 0x000fe40008011606 */
[----:B------:R-:W-:-:S02]  /*0e90*/  LOP3.LUT R47, R47, UR5, RZ, 0x30, !PT ;  /* 0x000000052f2f7c12 */ /* 0x000fc4000f8e30ff */
[----:B------:R-:W-:Y:S02]  /*0ea0*/  SHF.R.U32.HI R11, RZ, UR6, R0 ;  /* 0x00000006ff0b7c19 */ /* 0x000fe40008011600 */
[----:B------:R-:W-:Y:S01]  /*0eb0*/  SHF.R.U32.HI R25, RZ, UR6, R41 ;  /* 0x00000006ff197c19 */ /* 0x000fe20008011629 */
[----:B------:R-:W-:Y:S01]  /*0ec0*/  IMAD R5, R47, 0x4, R4 ;  /* 0x000000042f057824 */ /* 0x000fe200078e0204 */
[----:B------:R-:W-:Y:S01]  /*0ed0*/  LOP3.LUT R7, R7, UR5, RZ, 0x30, !PT ;  /* 0x0000000507077c12 */ /* 0x000fe2000f8e30ff */
[----:B------:R-:W-:Y:S01]  /*0ee0*/  NOP ;  /* 0x0000000000007918 */ /* 0x000fe20000000000 */
[----:B------:R-:W-:Y:S02]  /*0ef0*/  SHF.R.U32.HI R26, RZ, UR6, R40 ;  /* 0x00000006ff1a7c19 */ /* 0x000fe40008011628 */
[----:B------:R0:W-:Y:S01]  /*0f00*/  ATOMS.POPC.INC.32 RZ, [R5+URZ] ;  /* 0x0000000005ff7f8c */ /* 0x0001e2000d8000ff */
[----:B------:R-:W-:Y:S01]  /*0f10*/  LOP3.LUT R11, R11, UR5, RZ, 0x30, !PT ;  /* 0x000000050b0b7c12 */ /* 0x000fe2000f8e30ff */
[----:B------:R-:W-:Y:S01]  /*0f20*/  IMAD R7, R7, 0x4, R4 ;  /* 0x0000000407077824 */ /* 0x000fe200078e0204 */
[----:B------:R-:W-:-:S02]  /*0f30*/  SHF.R.U32.HI R27, RZ, UR6, R39 ;  /* 0x00000006ff1b7c19 */ /* 0x000fc40008011627 */
[----:B------:R-:W-:Y:S01]  /*0f40*/  LOP3.LUT R25, R25, UR5, RZ, 0x30, !PT ;  /* 0x0000000519197c12 */ /* 0x000fe2000f8e30ff */
[--C-:B------:R-:W-:Y:S01]  /*0f50*/  IMAD R11, R11, 0x4, R4.reuse ;  /* 0x000000040b0b7824 */ /* 0x100fe200078e0204 */
[----:B------:R-:W-:Y:S01]  /*0f60*/  LOP3.LUT R27, R27, UR5, RZ, 0x30, !PT ;  /* 0x000000051b1b7c12 */ /* 0x000fe2000f8e30ff */
[----:B------:R1:W-:Y:S01]  /*0f70*/  ATOMS.POPC.INC.32 RZ, [R7+URZ] ;  /* 0x0000000007ff7f8c */ /* 0x0003e2000d8000ff */
[----:B0-----:R-:W-:Y:S01]  /*0f80*/  LOP3.LUT R5, R26, UR5, RZ, 0x30, !PT ;  /* 0x000000051a057c12 */ /* 0x001fe2000f8e30ff */
[--C-:B------:R-:W-:Y:S01]  /*0f90*/  IMAD R25, R25, 0x4, R4.reuse ;  /* 0x0000000419197824 */ /* 0x100fe200078e0204 */
[----:B------:R-:W-:Y:S01]  /*0fa0*/  LOP3.LUT R26, R12, 0x80000000, RZ, 0x3c, !PT ;  /* 0x800000000c1a7812 */ /* 0x000fe200078e3cff */
[----:B------:R0:W-:Y:S01]  /*0fb0*/  ATOMS.POPC.INC.32 RZ, [R11+URZ] ;  /* 0x000000000bff7f8c */ /* 0x0001e2000d8000ff */
[----:B------:R-:W-:Y:S01]  /*0fc0*/  LOP3.LUT R35, R16, 0x80000000, RZ, 0x3c, !PT ;  /* 0x8000000010237812 */ /* 0x000fe200078e3cff */
[----:B------:R-:W-:Y:S01]  /*0fd0*/  IMAD R5, R5, 0x4, R4 ;  /* 0x0000000405057824 */ /* 0x000fe200078e0204 */
[----:B------:R-:W-:Y:S01]  /*0fe0*/  SHF.R.U32.HI R26, RZ, UR6, R26 ;  /* 0x00000006ff1a7c19 */ /* 0x000fe2000801161a */
[----:B------:R-:W-:Y:S01]  /*0ff0*/  IMAD R27, R27, 0x4, R4 ;  /* 0x000000041b1b7824 */ /* 0x000fe200078e0204 */
[----:B------:R2:W-:Y:S01]  /*1000*/  ATOMS.POPC.INC.32 RZ, [R25+URZ] ;  /* 0x0000000019ff7f8c */ /* 0x0005e2000d8000ff */
[----:B-1----:R-:W-:-:S02]  /*1010*/  SHF.R.U32.HI R7, RZ, UR6, R37 ;  /* 0x00000006ff077c19 */ /* 0x002fc40008011625 */
[----:B0-----:R-:W-:Y:S01]  /*1020*/  SHF.R.U32.HI R11, RZ, UR6, R38 ;  /* 0x00000006ff0b7c19 */ /* 0x001fe20008011626 */
[----:B------:R0:W-:Y:S01]  /*1030*/  ATOMS.POPC.INC.32 RZ, [R5+URZ] ;  /* 0x0000000005ff7f8c */ /* 0x0001e2000d8000ff */
[----:B------:R-:W-:Y:S02]  /*1040*/  SHF.R.U32.HI R28, RZ, UR6, R36 ;  /* 0x00000006ff1c7c19 */ /* 0x000fe40008011624 */
[----:B------:R-:W-:Y:S01]  /*1050*/  LOP3.LUT R11, R11, UR5, RZ, 0x30, !PT ;  /* 0x000000050b0b7c12 */ /* 0x000fe2000f8e30ff */
[----:B------:R1:W-:Y:S01]  /*1060*/  ATOMS.POPC.INC.32 RZ, [R27+URZ] ;  /* 0x000000001bff7f8c */ /* 0x0003e2000d8000ff */
[----:B--2---:R-:W-:Y:S02]  /*1070*/  LOP3.LUT R25, R26, UR5, RZ, 0x30, !PT ;  /* 0x000000051a197c12 */ /* 0x004fe4000f8e30ff */
[----:B------:R-:W-:Y:S01]  /*1080*/  SHF.R.U32.HI R26, RZ, UR6, R35 ;  /* 0x00000006ff1a7c19 */ /* 0x000fe20008011623 */
[--C-:B0-----:R-:W-:Y:S01]  /*1090*/  IMAD R5, R11, 0x4, R4.reuse ;  /* 0x000000040b057824 */ /* 0x101fe200078e0204 */
[----:B------:R-:W-:Y:S01]  /*10a0*/  LOP3.LUT R7, R7, UR5, RZ, 0x30, !PT ;  /* 0x0000000507077c12 */ /* 0x000fe2000f8e30ff */
[----:B------:R-:W-:Y:S01]  /*10b0*/  IMAD R25, R25, 0x4, R4 ;  /* 0x0000000419197824 */ /* 0x000fe200078e0204 */
[----:B------:R-:W-:-:S02]  /*10c0*/  LOP3.LUT R29, R26, UR5, RZ, 0x30, !PT ;  /* 0x000000051a1d7c12 */ /* 0x000fc4000f8e30ff */
[----:B-1----:R-:W-:Y:S01]  /*10d0*/  LOP3.LUT R27, R28, UR5, RZ, 0x30, !PT ;  /* 0x000000051c1b7c12 */ /* 0x002fe2000f8e30ff */
[--C-:B------:R-:W-:Y:S01]  /*10e0*/  IMAD R26, R7, 0x4, R4.reuse ;  /* 0x00000004071a7824 */ /* 0x100fe200078e0204 */
[----:B------:R-:W-:Y:S01]  /*10f0*/  LOP3.LUT R34, R17, 0x80000000, RZ, 0x3c, !PT ;  /* 0x8000000011227812 */ /* 0x000fe200078e3cff */
[--C-:B------:R-:W-:Y:S01]  /*1100*/  IMAD R28, R29, 0x4, R4.reuse ;  /* 0x000000041d1c7824 */ /* 0x100fe200078e0204 */
[----:B------:R-:W-:Y:S01]  /*1110*/  LOP3.LUT R48, R18, 0x80000000, RZ, 0x3c, !PT ;  /* 0x8000000012307812 */ /* 0x000fe200078e3cff */
[----:B------:R-:W-:Y:S01]  /*1120*/  IMAD R27, R27, 0x4, R4 ;  /* 0x000000041b1b7824 */ /* 0x000fe200078e0204 */
[----:B------:R-:W-:Y:S01]  /*1130*/  ATOMS.POPC.INC.32 RZ, [R25+URZ] ;  /* 0x0000000019ff7f8c */ /* 0x000fe2000d8000ff */
[----:B------:R-:W-:Y:S02]  /*1140*/  LOP3.LUT R33, R19, 0x80000000, RZ, 0x3c, !PT ;  /* 0x8000000013217812 */ /* 0x000fe400078e3cff */
[----:B------:R-:W-:Y:S01]  /*1150*/  LOP3.LUT R32, R20, 0x80000000, RZ, 0x3c, !PT ;  /* 0x8000000014207812 */ /* 0x000fe200078e3cff */
[----:B------:R-:W-:Y:S01]  /*1160*/  ATOMS.POPC.INC.32 RZ, [R5+URZ] ;  /* 0x0000000005ff7f8c */ /* 0x000fe2000d8000ff */
[----:B------:R-:W-:-:S02]  /*1170*/  LOP3.LUT R31, R21, 0x80000000, RZ, 0x3c, !PT ;  /* 0x80000000151f7812 */ /* 0x000fc400078e3cff */
[----:B------:R-:W-:Y:S01]  /*1180*/  SHF.R.U32.HI R53, RZ, UR6, R34 ;  /* 0x00000006ff357c19 */ /* 0x000fe20008011622 */
[----:B------:R-:W-:Y:S01]  /*1190*/  ATOMS.POPC.INC.32 RZ, [R26+URZ] ;  /* 0x000000001aff7f8c */ /* 0x000fe2000d8000ff */
[----:B------:R-:W-:Y:S02]  /*11a0*/  LOP3.LUT R30, R22, 0x80000000, RZ, 0x3c, !PT ;  /* 0x80000000161e7812 */ /* 0x000fe400078e3cff */
[----:B------:R-:W-:Y:S01]  /*11b0*/  SHF.R.U32.HI R48, RZ, UR6, R48 ;  /* 0x00000006ff307c19 */ /* 0x000fe20008011630 */
[----:B------:R0:W-:Y:S01]  /*11c0*/  ATOMS.POPC.INC.32 RZ, [R27+URZ] ;  /* 0x000000001bff7f8c */ /* 0x0001e2000d8000ff */
[----:B------:R-:W-:Y:S02]  /*11d0*/  LOP3.LUT R29, R23, 0x80000000, RZ, 0x3c, !PT ;  /* 0x80000000171d7812 */ /* 0x000fe400078e3cff */
[----:B------:R-:W-:Y:S01]  /*11e0*/  SHF.R.U32.HI R50, RZ, UR6, R33 ;  /* 0x00000006ff327c19 */ /* 0x000fe20008011621 */
[----:B------:R1:W-:Y:S01]  /*11f0*/  ATOMS.POPC.INC.32 RZ, [R28+URZ] ;  /* 0x000000001cff7f8c */ /* 0x0003e2000d8000ff */
[----:B------:R-:W-:-:S02]  /*1200*/  SHF.R.U32.HI R51, RZ, UR6, R32 ;  /* 0x00000006ff337c19 */ /* 0x000fc40008011620 */
[----:B------:R-:W-:Y:S02]  /*1210*/  LOP3.LUT R53, R53, UR5, RZ, 0x30, !PT ;  /* 0x0000000535357c12 */ /* 0x000fe4000f8e30ff */
[----:B0-----:R-:W-:Y:S02]  /*1220*/  SHF.R.U32.HI R27, RZ, UR6, R31 ;  /* 0x00000006ff1b7c19 */ /* 0x001fe4000801161f */
[----:B------:R-:W-:Y:S01]  /*1230*/  LOP3.LUT R48, R48, UR5, RZ, 0x30, !PT ;  /* 0x0000000530307c12 */ /* 0x000fe2000f8e30ff */
[----:B------:R-:W-:Y:S01]  /*1240*/  IMAD R26, R53, 0x4, R4 ;  /* 0x00000004351a7824 */ /* 0x000fe200078e0204 */
[----:B-1----:R-:W-:Y:S02]  /*1250*/  LOP3.LUT R28, R24, 0x80000000, RZ, 0x3c, !PT ;  /* 0x80000000181c7812 */ /* 0x002fe400078e3cff */
[----:B------:R-:W-:Y:S01]  /*1260*/  SHF.R.U32.HI R25, RZ, UR6, R30 ;  /* 0x00000006ff197c19 */ /* 0x000fe2000801161e */
[----:B------:R-:W-:Y:S01]  /*1270*/  IMAD R48, R48, 0x4, R4 ;  /* 0x0000000430307824 */ /* 0x000fe200078e0204 */
[----:B------:R-:W-:Y:S01]  /*1280*/  LOP3.LUT R50, R50, UR5, RZ, 0x30, !PT ;  /* 0x0000000532327c12 */ /* 0x000fe2000f8e30ff */
[----:B------:R0:W-:Y:S01]  /*1290*/  ATOMS.POPC.INC.32 RZ, [R26+URZ] ;  /* 0x000000001aff7f8c */ /* 0x0001e2000d8000ff */
[----:B------:R-:W-:-:S02]  /*12a0*/  SHF.R.U32.HI R5, RZ, UR6, R29 ;  /* 0x00000006ff057c19 */ /* 0x000fc4000801161d */
[----:B------:R-:W-:Y:S01]  /*12b0*/  LOP3.LUT R51, R51, UR5, RZ, 0x30, !PT ;  /* 0x0000000533337c12 */ /* 0x000fe2000f8e30ff */
[----:B------:R-:W-:Y:S01]  /*12c0*/  IMAD R50, R50, 0x4, R4 ;  /* 0x0000000432327824 */ /* 0x000fe200078e0204 */
[----:B------:R-:W-:Y:S01]  /*12d0*/  SHF.R.U32.HI R49, RZ, UR6, R28 ;  /* 0x00000006ff317c19 */ /* 0x000fe2000801161c */
[----:B------:R0:W-:Y:S01]  /*12e0*/  ATOMS.POPC.INC.32 RZ, [R48+URZ] ;  /* 0x0000000030ff7f8c */ /* 0x0001e2000d8000ff */
[----:B------:R-:W-:Y:S01]  /*12f0*/  LOP3.LUT R27, R27, UR5, RZ, 0x30, !PT ;  /* 0x000000051b1b7c12 */ /* 0x000fe2000f8e30ff */
[--C-:B------:R-:W-:Y:S01]  /*1300*/  IMAD R51, R51, 0x4, R4.reuse ;  /* 0x0000000433337824 */ /* 0x100fe200078e0204 */
[----:B------:R-:W-:Y:S01]  /*1310*/  LOP3.LUT R25, R25, UR5, RZ, 0x30, !PT ;  /* 0x0000000519197c12 */ /* 0x000fe2000f8e30ff */
[----:B------:R0:W-:Y:S01]  /*1320*/  ATOMS.POPC.INC.32 RZ, [R50+URZ] ;  /* 0x0000000032ff7f8c */ /* 0x0001e2000d8000ff */
[----:B------:R-:W-:Y:S01]  /*1330*/  LOP3.LUT R5, R5, UR5, RZ, 0x30, !PT ;  /* 0x0000000505057c12 */ /* 0x000fe2000f8e30ff */
[--C-:B------:R-:W-:Y:S01]  /*1340*/  IMAD R52, R27, 0x4, R4.reuse ;  /* 0x000000041b347824 */ /* 0x100fe200078e0204 */
[----:B------:R-:W-:Y:S01]  /*1350*/  ISETP.GT.U32.AND P1, PT, R3, 0xff, PT ;  /* 0x000000ff0300780c */ /* 0x000fe20003f24070 */
[--C-:B------:R-:W-:Y:S01]  /*1360*/  IMAD R25, R25, 0x4, R4.reuse ;  /* 0x0000000419197824 */ /* 0x100fe200078e0204 */
[----:B------:R-:W-:Y:S01]  /*1370*/  LOP3.LUT R49, R49, UR5, RZ, 0x30, !PT ;  /* 0x0000000531317c12 */ /* 0x000fe2000f8e30ff */
[----:B------:R-:W-:Y:S01]  /*1380*/  IMAD R5, R5, 0x4, R4 ;  /* 0x0000000405057824 */ /* 0x000fe200078e0204 */
[----:B------:R0:W-:Y:S01]  /*1390*/  ATOMS.POPC.INC.32 RZ, [R51+URZ] ;  /* 0x0000000033ff7f8c */ /* 0x0001e2000d8000ff */
[----:B------:R-:W-:Y:S01]  /*13a0*/  P2R R53, PR, RZ, 0x2 ;  /* 0x00000002ff357803 */ /* 0x000fe20000000000 */
[----:B------:R-:W-:-:S02]  /*13b0*/  IMAD.MOV.U32 R27, RZ, RZ, RZ ;  /* 0x000000ffff1b7224 */ /* 0x000fc400078e00ff */
[----:B------:R-:W-:Y:S01]  /*13c0*/  IMAD R49, R49, 0x4, R4 ;  /* 0x0000000431317824 */ /* 0x000fe200078e0204 */
[----:B------:R0:W-:Y:S01]  /*13d0*/  ATOMS.POPC.INC.32 RZ, [R52+URZ] ;  /* 0x0000000034ff7f8c */ /* 0x0001e2000d8000ff */
[----:B------:R-:W-:-:S03]  /*13e0*/  LEA R4, R3, UR4, 0x2 ;  /* 0x0000000403047c11 */ /* 0x000fc6000f8e10ff */
[----:B------:R0:W-:Y:S04]  /*13f0*/  ATOMS.POPC.INC.32 RZ, [R25+URZ] ;  /* 0x0000000019ff7f8c */ /* 0x0001e8000d8000ff */
[----:B------:R0:W-:Y:S04]  /*1400*/  ATOMS.POPC.INC.32 RZ, [R5+URZ] ;  /* 0x0000000005ff7f8c */ /* 0x0001e8000d8000ff */
[----:B------:R0:W-:Y:S01]  /*1410*/  ATOMS.POPC.INC.32 RZ, [R49+URZ] ;  /* 0x0000000031ff7f8c */ /* 0x0001e2000d8000ff */
[----:B------:R-:W-:Y:S06]  /*1420*/  BAR.SYNC.DEFER_BLOCKING 0x0 ;  /* 0x0000000000007b1d */ /* 0x000fec0000010000 */
[----:B------:R-:W-:Y:S05]  /*1430*/  @P1 BRA `(.L_x_13) ;  /* 0x00000000008c1947 */ /* 0x000fea0003800000 */
[----:B0-----:R-:W0:Y:S04]  /*1440*/  LDS R51, [R4] ;  /* 0x0000000004337984 */ /* 0x001e280000000800 */
[----:B------:R-:W1:Y:S04]  /*1450*/  LDS R26, [R4+0x400] ;  /* 0x00040000041a7984 */ /* 0x000e680000000800 */
[----:B------:R-:W2:Y:S04]  /*1460*/  LDS R5, [R4+0x800] ;  /* 0x0008000004057984 */ /* 0x000ea80000000800 */
[----:B------:R-:W3:Y:S04]  /*1470*/  LDS R48, [R4+0xc00] ;  /* 0x000c000004307984 */ /* 0x000ee80000000800 */
[----:B------:R-:W4:Y:S04]  /*1480*/  LDS R49, [R4+0x1000] ;  /* 0x0010000004317984 */ /* 0x000f280000000800 */
[----:B------:R-:W5:Y:S04]  /*1490*/  LDS R50, [R4+0x1400] ;  /* 0x0014000004327984 */ /* 0x000f680000000800 */
[----:B------:R-:W-:Y:S04]  /*14a0*/  LDS R27, [R4+0x2000] ;  /* 0x00200000041b7984 */ /* 0x000fe80000000800 */
[----:B------:R-:W-:Y:S04]  /*14b0*/  STS [R4], RZ ;  /* 0x000000ff04007388 */ /* 0x000fe80000000800 */
[----:B0-----:R-:W-:Y:S01]  /*14c0*/  STS [R4+0x400], R51 ;  /* 0x0004003304007388 */ /* 0x001fe20000000800 */
[----:B-1----:R-:W-:-:S03]  /*14d0*/  IMAD.IADD R52, R51, 0x1, R26 ;  /* 0x0000000133347824 */ /* 0x002fc600078e021a */
[----:B------:R-:W-:Y:S01]  /*14e0*/  LDS R26, [R4+0x2400] ;  /* 0x00240000041a7984 */ /* 0x000fe20000000800 */
[----:B--2---:R-:W-:-:S03]  /*14f0*/  IMAD.IADD R25, R52, 0x1, R5 ;  /* 0x0000000134197824 */ /* 0x004fc600078e0205 */
[----:B------:R-:W0:Y:S04]  /*1500*/  LDS R5, [R4+0x1800] ;  /* 0x0018000004057984 */ /* 0x000e280000000800 */
[----:B------:R3:W-:Y:S04]  /*1510*/  STS [R4+0x800], R52 ;  /* 0x0008003404007388 */ /* 0x0007e80000000800 */
[----:B------:R-:W-:Y:S01]  /*1520*/  STS [R4+0xc00], R25 ;  /* 0x000c001904007388 */ /* 0x000fe20000000800 */
[----:B---3--:R-:W-:-:S03]  /*1530*/  IMAD.IADD R52, R25, 0x1, R48 ;  /* 0x0000000119347824 */ /* 0x008fc600078e0230 */
[----:B------:R-:W1:Y:S01]  /*1540*/  LDS R48, [R4+0x1c00] ;  /* 0x001c000004307984 */ /* 0x000e620000000800 */
[----:B----4-:R-:W-:-:S03]  /*1550*/  IMAD.IADD R49, R52, 0x1, R49 ;  /* 0x0000000134317824 */ /* 0x010fc600078e0231 */
[----:B------:R-:W2:Y:S01]  /*1560*/  LDS R25, [R4+0x2800] ;  /* 0x0028000004197984 */ /* 0x000ea20000000800 */
[----:B-----5:R-:W-:-:S03]  /*1570*/  IMAD.IADD R51, R49, 0x1, R50 ;  /* 0x0000000131337824 */ /* 0x020fc600078e0232 */
[----:B------:R-:W3:Y:S04]  /*1580*/  LDS R50, [R4+0x2c00] ;  /* 0x002c000004327984 */ /* 0x000ee80000000800 */
[----:B------:R-:W-:Y:S04]  /*1590*/  STS [R4+0x1000], R52 ;  /* 0x0010003404007388 */ /* 0x000fe80000000800 */
[----:B------:R-:W-:Y:S04]  /*15a0*/  STS [R4+0x1400], R49 ;  /* 0x0014003104007388 */ /* 0x000fe80000000800 */
[----:B------:R-:W-:Y:S01]  /*15b0*/  STS [R4+0x1800], R51 ;  /* 0x0018003304007388 */ /* 0x000fe20000000800 */
[----:B0-----:R-:W-:-:S05]  /*15c0*/  IMAD.IADD R5, R51, 0x1, R5 ;  /* 0x0000000133057824 */ /* 0x001fca00078e0205 */
[----:B------:R-:W-:Y:S01]  /*15d0*/  STS [R4+0x1c00], R5 ;  /* 0x001c000504007388 */ /* 0x000fe20000000800 */
[----:B-1----:R-:W-:-:S04]  /*15e0*/  IMAD.IADD R48, R5, 0x1, R48 ;  /* 0x0000000105307824 */ /* 0x002fc800078e0230 */
[----:B------:R-:W-:Y:S01]  /*15f0*/  IMAD.IADD R27, R48, 0x1, R27 ;  /* 0x00000001301b7824 */ /* 0x000fe200078e021b */
[----:B------:R-:W-:Y:S03]  /*1600*/  STS [R4+0x2000], R48 ;  /* 0x0020003004007388 */ /* 0x000fe60000000800 */
[----:B------:R-:W-:Y:S01]  /*1610*/  IMAD.IADD R26, R27, 0x1, R26 ;  /* 0x000000011b1a7824 */ /* 0x000fe200078e021a */
[----:B------:R3:W-:Y:S03]  /*1620*/  STS [R4+0x2400], R27 ;  /* 0x0024001b04007388 */ /* 0x0007e60000000800 */
[----:B--2---:R-:W-:Y:S01]  /*1630*/  IMAD.IADD R25, R26, 0x1, R25 ;  /* 0x000000011a197824 */ /* 0x004fe200078e0219 */
[----:B------:R1:W-:Y:S04]  /*1640*/  STS [R4+0x2800], R26 ;  /* 0x0028001a04007388 */ /* 0x0003e80000000800 */
[----:B------:R1:W-:Y:S01]  /*1650*/  STS [R4+0x2c00], R25 ;  /* 0x002c001904007388 */ /* 0x0003e20000000800 */
[----:B---3--:R-:W-:-:S07]  /*1660*/  IMAD.IADD R27, R25, 0x1, R50 ;  /* 0x00000001191b7824 */ /* 0x008fce00078e0232 */
.L_x_13:
[----:B------:R-:W-:Y:S05]  /*1670*/  BSYNC.RECONVERGENT B0 ;  /* 0x0000000000007941 */ /* 0x000fea0003800200 */
.L_x_12:
[----:B01----:R-:W0:Y:S01]  /*1680*/  LDC.64 R4, c[0x0][0x380] ;  /* 0x0000e000ff047b82 */ /* 0x003e220000000a00 */
[C---:B------:R-:W-:Y:S01]  /*1690*/  ISETP.NE.AND P0, PT, R27.reuse, 0x1c80, PT ;  /* 0x00001c801b00780c */ /* 0x040fe20003f05270 */
[----:B------:R-:W-:Y:S01]  /*16a0*/  IMAD.U32 R25, RZ, RZ, UR7 ;  /* 0x00000007ff197e24 */ /* 0x000fe2000f8e00ff */
[----:B------:R-:W-:Y:S02]  /*16b0*/  @!P1 LOP3.LUT R49, R27, 0x40000000, RZ, 0xfc, !PT ;  /* 0x400000001b319812 */ /* 0x000fe400078efcff */
[----:B------:R-:W-:Y:S01]  /*16c0*/  ISETP.LT.U32.AND P0, PT, R3, 0x100, !P0 ;  /* 0x000001000300780c */ /* 0x000fe20004701070 */
[----:B------:R-:W-:Y:S01]  /*16d0*/  IMAD R25, R25, 0x100, R3 ;  /* 0x0000010019197824 */ /* 0x000fe200078e0203 */
[----:B------:R-:W-:-:S03]  /*16e0*/  LOP3.LUT R26, R18, 0x80000000, RZ, 0x3c, !PT ;  /* 0x80000000121a7812 */ /* 0x000fc600078e3cff */
[----:B0-----:R-:W-:Y:S01]  /*16f0*/  IMAD.WIDE R4, R25, 0x4, R4 ;  /* 0x0000000419047825 */ /* 0x001fe200078e0204 */
[----:B------:R-:W-:-:S04]  /*1700*/  LOP3.LUT R25, R12, 0x80000000, RZ, 0x3c, !PT ;  /* 0x800000000c197812 */ /* 0x000fc800078e3cff */
[----:B------:R0:W-:Y:S03]  /*1710*/  @!P1 STG.E.STRONG.SYS desc[UR8][R4.64], R49 ;  /* 0x0000003104009986 */ /* 0x0001e6000c115908 */
[----:B------:R-:W-:Y:S06]  /*1720*/  BAR.RED.OR.DEFER_BLOCKING 0x0, P0 ;  /* 0x0000000000007b1d */ /* 0x000fec0000014800 */
[----:B------:R-:W1:Y:S02]  /*1730*/  B2R.RESULT RZ, P0 ;  /* 0x0000000000ff731c */ /* 0x000e640000004000 */
[----:B01----:R-:W-:Y:S05]  /*1740*/  @!P0 BRA `(.L_x_14) ;  /* 0x0000000800908947 */ /* 0x003fea0003800000 */
[C---:B------:R-:W-:Y:S01]  /*1750*/  ISETP.GT.U32.AND P0, PT, R3.reuse, R47, PT ;  /* 0x0000002f0300720c */ /* 0x040fe20003f04070 */
[----:B------:R-:W-:Y:S01]  /*1760*/  BSSY B1, `(.L_x_15) ;  /* 0x000002e000017945 */ /* 0x000fe20003800000 */
[----:B------:R-:W-:Y:S02]  /*1770*/  LEA R11, R3, UR4, 0x3 ;  /* 0x00000004030b7c11 */ /* 0x000fe4000f8e18ff */
[----:B------:R-:W-:Y:S01]  /*1780*/  SEL R0, RZ, 0x1c80, !P0 ;  /* 0x00001c80ff007807 */ /* 0x000fe20004000000 */
[----:B------:R-:W-:Y:S08]  /*1790*/  @P1 BRA `(.L_x_16) ;  /* 0x0000000000a81947 */ /* 0x000ff00003800000 */
[----:B------:R-:W0:Y:S02]  /*17a0*/  LDC.64 R28, c[0x0][0x398] ;  /* 0x0000e600ff1c7b82 */ /* 0x000e240000000a00 */
[----:B0-----:R-:W-:-:S06]  /*17b0*/  IMAD.WIDE.U32 R28, R3, 0x8, R28 ;  /* 0x00000008031c7825 */ /* 0x001fcc00078e001c */
[----:B------:R-:W2:Y:S01]  /*17c0*/  LDG.E.64 R28, desc[UR8][R28.64] ;  /* 0x000000081c1c7981 */ /* 0x000ea2000c1e1b00 */
[----:B------:R-:W-:Y:S01]  /*17d0*/  UISETP.GE.AND UP0, UPT, UR7, 0x1, UPT ;  /* 0x000000010700788c */ /* 0x000fe2000bf06270 */
[----:B------:R-:W-:Y:S01]  /*17e0*/  IMAD.MOV.U32 R26, RZ, RZ, R27 ;  /* 0x000000ffff1a7224 */ /* 0x000fe200078e001b */
[----:B--2---:R-:W-:-:S04]  /*17f0*/  IADD3 R6, P0, PT, -R0, R28, RZ ;  /* 0x0000001c00067210 */ /* 0x004fc80007f1e1ff */
[----:B------:R-:W-:-:S05]  /*1800*/  IADD3.X R7, PT, PT, R29, -0x1, RZ, P0, !PT ;  /* 0xffffffff1d077810 */ /* 0x000fca00007fe4ff */
[----:B------:R0:W-:Y:S01]  /*1810*/  STS.64 [R11+0x7200], R6 ;  /* 0x007200060b007388 */ /* 0x0001e20000000a00 */
[----:B------:R-:W-:Y:S05]  /*1820*/  BRA.U !UP0, `(.L_x_17) ;  /* 0x00000001086c7547 */ /* 0x000fea000b800000 */
[----:B------:R-:W-:Y:S01]  /*1830*/  BSSY B0, `(.L_x_18) ;  /* 0x0000019000007945 */ /* 0x000fe20003800000 */
[----:B------:R-:W-:Y:S02]  /*1840*/  IMAD.MOV.U32 R25, RZ, RZ, -0x1 ;  /* 0xffffffffff197424 */ /* 0x000fe400078e00ff */
[----:B------:R-:W-:Y:S02]  /*1850*/  IMAD.U32 R28, RZ, RZ, UR7 ;  /* 0x00000007ff1c7e24 */ /* 0x000fe4000f8e00ff */
[----:B------:R-:W-:-:S07]  /*1860*/  IMAD.MOV.U32 R26, RZ, RZ, R27 ;  /* 0x000000ffff1a7224 */ /* 0x000fce00078e001b */
.L_x_22:
[----:B0-----:R-:W0:Y:S01]  /*1870*/  LDC.64 R6, c[0x0][0x380] ;  /* 0x0000e000ff067b82 */ /* 0x001e220000000a00 */
[----:B------:R-:W-:Y:S01]  /*1880*/  VIADD R31, R28, 0xffffffff ;  /* 0xffffffff1c1f7836 */ /* 0x000fe20000000000 */
[----:B------:R-:W-:Y:S03]  /*1890*/  BSSY B2, `(.L_x_19) ;  /* 0x0000008000027945 */ /* 0x000fe60003800000 */
[----:B------:R-:W-:-:S04]  /*18a0*/  IMAD R29, R31, 0x100, R3 ;  /* 0x000001001f1d7824 */ /* 0x000fc800078e0203 */
[----:B0-----:R-:W-:-:S07]  /*18b0*/  IMAD.WIDE R6, R29, 0x4, R6 ;  /* 0x000000041d067825 */ /* 0x001fce00078e0206 */
.L_x_20:
[----:B------:R-:W-:Y:S05]  /*18c0*/  YIELD ;  /* 0x0000000000007946 */ /* 0x000fea0003800000 */
[----:B------:R0:W-:Y:S06]  /*18d0*/  MEMBAR.SC.CTA ;  /* 0x0000000000007992 */ /* 0x0001ec0000000000 */
[----:B0-----:R-:W2:Y:S02]  /*18e0*/  LDG.E.STRONG.SYS R29, desc[UR8][R6.64] ;  /* 0x00000008061d7981 */ /* 0x001ea4000c1f5900 */
[----:B--2---:R-:W-:-:S13]  /*18f0*/  ISETP.NE.AND P0, PT, R29, RZ, PT ;  /* 0x000000ff1d00720c */ /* 0x004fda0003f05270 */
[----:B------:R-:W-:Y:S05]  /*1900*/  @!P0 BRA `(.L_x_20) ;  /* 0xfffffffc00ec8947 */ /* 0x000fea000383ffff */
[----:B------:R-:W-:Y:S05]  /*1910*/  BSYNC B2 ;  /* 0x0000000000027941 */ /* 0x000fea0003800000 */
.L_x_19:
[----:B------:R-:W-:Y:S01]  /*1920*/  BSSY.RECONVERGENT B2, `(.L_x_21) ;  /* 0x0000006000027945 */ /* 0x000fe20003800200 */
[C---:B------:R-:W-:Y:S02]  /*1930*/  ISETP.GT.AND P0, PT, R29.reuse, -0x1, PT ;  /* 0xffffffff1d00780c */ /* 0x040fe40003f04270 */
[----:B------:R-:W-:Y:S01]  /*1940*/  LOP3.LUT R29, R29, 0x3fffffff, RZ, 0xc0, !PT ;  /* 0x3fffffff1d1d7812 */ /* 0x000fe200078ec0ff */
[----:B------:R-:W-:Y:S05]  /*1950*/  WARPSYNC.EXCLUSIVE R25 ;  /* 0x0000000019007348 */ /* 0x000fea0003a00000 */
[----:B------:R-:W-:-:S05]  /*1960*/  IMAD.IADD R26, R29, 0x1, R26 ;  /* 0x000000011d1a7824 */ /* 0x000fca00078e021a */
[----:B------:R-:W-:-:S07]  /*1970*/  VOTE.ANY R25, PT, P0 ;  /* 0x0000000000197806 */ /* 0x000fce00000e0100 */
[----:B------:R-:W-:Y:S05]  /*1980*/  BSYNC.RECONVERGENT B2 ;  /* 0x0000000000027941 */ /* 0x000fea0003800200 */
.L_x_21:
[----:B------:R-:W-:Y:S01]  /*1990*/  ISETP.GT.U32.AND P1, PT, R28, 0x1, PT ;  /* 0x000000011c00780c */ /* 0x000fe20003f24070 */
[----:B------:R-:W-:-:S12]  /*19a0*/  IMAD.MOV.U32 R28, RZ, RZ, R31 ;  /* 0x000000ffff1c7224 */ /* 0x000fd800078e001f */
[----:B------:R-:W-:Y:S05]  /*19b0*/  @P0 BRA P1, `(.L_x_22) ;  /* 0xfffffffc00ac0947 */ /* 0x000fea000083ffff */
[----:B------:R-:W-:Y:S05]  /*19c0*/  BSYNC B0 ;  /* 0x0000000000007941 */ /* 0x000fea0003800000 */
.L_x_18:
[----:B------:R1:W2:Y:S02]  /*19d0*/  LDS.64 R6, [R11+0x7200] ;  /* 0x007200000b067984 */ /* 0x0002a40000000a00 */
.L_x_17:
[C---:B------:R-:W-:Y:S01]  /*19e0*/  IMAD.IADD R29, R26.reuse, 0x1, -R27 ;  /* 0x000000011a1d7824 */ /* 0x040fe200078e0a1b */
[----:B------:R-:W-:-:S04]  /*19f0*/  LOP3.LUT R25, R26, 0x80000000, RZ, 0xfc, !PT ;  /* 0x800000001a197812 */ /* 0x000fc800078efcff */
[C---:B0-2---:R-:W-:Y:S01]  /*1a00*/  IADD3 R6, P0, PT, R29.reuse, R6, RZ ;  /* 0x000000061d067210 */ /* 0x045fe20007f1e0ff */
[----:B------:R0:W-:Y:S03]  /*1a10*/  STG.E.STRONG.SYS desc[UR8][R4.64], R25 ;  /* 0x0000001904007986 */ /* 0x0001e6000c115908 */
[----:B------:R-:W-:-:S05]  /*1a20*/  LEA.HI.X.SX32 R7, R29, R7, 0x1, P0 ;  /* 0x000000071d077211 */ /* 0x000fca00000f0eff */
[----:B------:R0:W-:Y:S04]  /*1a30*/  STS.64 [R11+0x7200], R6 ;  /* 0x007200060b007388 */ /* 0x0001e80000000a00 */
.L_x_16:
[----:B------:R-:W-:Y:S05]  /*1a40*/  BSYNC B1 ;  /* 0x0000000000017941 */ /* 0x000fea0003800000 */
.L_x_15:
[----:B------:R-:W2:Y:S01]  /*1a50*/  LDC R26, c[0x0][0x3c0] ;  /* 0x0000f000ff1a7b82 */ /* 0x000ea20000000800 */
[----:B------:R-:W-:-:S07]  /*1a60*/  LEA R47, R47, UR4, 0x3 ;  /* 0x000000042f2f7c11 */ /* 0x000fce000f8e18ff */
[----:B0-----:R-:W0:Y:S01]  /*1a70*/  LDC.64 R4, c[0x0][0x390] ;  /* 0x0000e400ff047b82 */ /* 0x001e220000000a00 */
[----:B--2---:R-:W-:Y:S02]  /*1a80*/  ISETP.LE.AND P0, PT, R26, UR10, PT ;  /* 0x0000000a1a007c0c */ /* 0x004fe4000bf03270 */
[----:B0-----:R-:W-:-:S04]  /*1a90*/  ISETP.EQ.U32.AND P1, PT, R4, RZ, PT ;  /* 0x000000ff0400720c */ /* 0x001fc80003f22070 */
[----:B------:R-:W-:-:S04]  /*1aa0*/  ISETP.EQ.OR.EX P0, PT, R5, RZ, !P0, P1 ;  /* 0x000000ff0500720c */ /* 0x000fc80004702710 */
[----:B------:R-:W-:-:S13]  /*1ab0*/  ISETP.GT.U32.OR P0, PT, R3, 0xff, P0 ;  /* 0x000000ff0300780c */ /* 0x000fda0000704470 */
[----:B------:R-:W-:Y:S05]  /*1ac0*/  @P0 BRA `(.L_x_23) ;  /* 0x00000000001c0947 */ /* 0x000fea0003800000 */
[----:B------:R-:W0:Y:S01]  /*1ad0*/  LDS.64 R6, [R11+0x7200] ;  /* 0x007200000b067984 */ /* 0x000e220000000a00 */
[C---:B------:R-:W-:Y:S02]  /*1ae0*/  LEA R4, P2, R3.reuse, R4, 0x3 ;  /* 0x0000000403047211 */ /* 0x040fe400078418ff */
[--C-:B------:R-:W-:Y:S02]  /*1af0*/  SHF.R.S32.HI R25, RZ, 0x1f, R27.reuse ;  /* 0x0000001fff197819 */ /* 0x100fe4000001141b */
[----:B------:R-:W-:Y:S02]  /*1b00*/  LEA.HI.X R5, R3, R5, RZ, 0x3, P2 ;  /* 0x0000000503057211 */ /* 0x000fe400010f1cff */
[----:B0-----:R-:W-:-:S04]  /*1b10*/  IADD3 R6, P0, P1, R6, R0, R27 ;  /* 0x0000000006067210 */ /* 0x001fc8000791e01b */
[----:B------:R-:W-:-:S05]  /*1b20*/  IADD3.X R7, PT, PT, R7, RZ, R25, P0, P1 ;  /* 0x000000ff07077210 */ /* 0x000fca00007e2419 */
[----:B------:R0:W-:Y:S04]  /*1b30*/  STG.E.64 desc[UR8][R4.64], R6 ;  /* 0x0000000604007986 */ /* 0x0001e8000c101b08 */
.L_x_23:
[----:B------:R-:W-:Y:S05]  /*1b40*/  WARPSYNC.ALL ;  /* 0x0000000000007948 */ /* 0x000fea0003800000 */
[----:B------:R-:W-:Y:S01]  /*1b50*/  BAR.SYNC.DEFER_BLOCKING 0x0 ;  /* 0x0000000000007b1d */ /* 0x000fe20000010000 */
[----:B------:R-:W-:-:S05]  /*1b60*/  ISETP.LT.AND P0, PT, R26, UR10, PT ;  /* 0x0000000a1a007c0c */ /* 0x000fca000bf01270 */
[----:B0-----:R0:W2:Y:S08]  /*1b70*/  LDS.64 R4, [R47+0x7200] ;  /* 0x007200002f047984 */ /* 0x0010b00000000a00 */
[----:B0-----:R-:W-:Y:S05]  /*1b80*/  @P0 BRA `(.L_x_24) ;  /* 0x0000000000700947 */ /* 0x001fea0003800000 */
[----:B------:R-:W0:Y:S01]  /*1b90*/  LDCU.64 UR12, c[0x0][0x3a0] ;  /* 0x00007400ff0c77ac */ /* 0x000e220008000a00 */
[C---:B------:R-:W-:Y:S02]  /*1ba0*/  LOP3.LUT R7, R3.reuse, 0x3e0, RZ, 0xc0, !PT ;  /* 0x000003e003077812 */ /* 0x040fe400078ec0ff */
[----:B------:R-:W-:-:S05]  /*1bb0*/  LOP3.LUT R2, R3, 0x1f, RZ, 0xc0, !PT ;  /* 0x0000001f03027812 */ /* 0x000fca00078ec0ff */
[----:B------:R-:W-:-:S05]  /*1bc0*/  IMAD R7, R7, 0x13, R2 ;  /* 0x0000001307077824 */ /* 0x000fca00078e0202 */
[----:B--2---:R-:W-:-:S05]  /*1bd0*/  IADD3 R0, P0, PT, R7, R4, RZ ;  /* 0x0000000407007210 */ /* 0x004fca0007f1e0ff */
[----:B------:R-:W-:Y:S01]  /*1be0*/  IMAD.X R5, RZ, RZ, R5, P0 ;  /* 0x000000ffff057224 */ /* 0x000fe200000e0605 */
[----:B0-----:R-:W-:-:S04]  /*1bf0*/  LEA R2, P0, R0, UR12, 0x2 ;  /* 0x0000000c00027c11 */ /* 0x001fc8000f8010ff */
[----:B------:R-:W-:-:S05]  /*1c00*/  LEA.HI.X R3, R0, UR13, R5, 0x2, P0 ;  /* 0x0000000d00037c11 */ /* 0x000fca00080f1405 */
[----:B------:R-:W-:Y:S04]  /*1c10*/  STG.E desc[UR8][R2.64], R44 ;  /* 0x0000002c02007986 */ /* 0x000fe8000c101908 */
        /* <DEDUP_REMOVED lines=17> */
[----:B------:R-:W-:Y:S01]  /*1d30*/  STG.E desc[UR8][R2.64+0x900], R24 ;  /* 0x0009001802007986 */ /* 0x000fe2000c101908 */
[----:B------:R-:W-:Y:S05]  /*1d40*/  EXIT ;  /* 0x000000000000794d */ /* 0x000fea0003800000 */
.L_x_24:
[C---:B------:R-:W-:Y:S01]  /*1d50*/  LOP3.LUT R7, R3.reuse, 0x3e0, RZ, 0xc0, !PT ;  /* 0x000003e003077812 */ /* 0x040fe200078ec0ff */
[----:B------:R-:W0:Y:S01]  /*1d60*/  LDCU.64 UR12, c[0x0][0x3a0] ;  /* 0x00007400ff0c77ac */ /* 0x000e220008000a00 */
[----:B------:R-:W-:Y:S01]  /*1d70*/  LOP3.LUT R2, R3, 0x1f, RZ, 0xc0, !PT ;  /* 0x0000001f03027812 */ /* 0x000fe200078ec0ff */
[----:B-1----:R-:W-:-:S04]  /*1d80*/  IMAD.U32 R11, RZ, RZ, UR7 ;  /* 0x00000007ff0b7e24 */ /* 0x002fc8000f8e00ff */
[----:B------:R-:W-:Y:S02]  /*1d90*/  IMAD R7, R7, 0x13, R2 ;  /* 0x0000001307077824 */ /* 0x000fe400078e0202 */
[----:B------:R-:W-:Y:S02]  /*1da0*/  IMAD R0, R11, -0x1c80, R26 ;  /* 0xffffe3800b007824 */ /* 0x000fe400078e021a */
[C---:B------:R-:W-:Y:S01]  /*1db0*/  VIADD R11, R7.reuse, 0x20 ;  /* 0x00000020070b7836 */ /* 0x040fe20000000000 */
[C---:B--2---:R-:W-:Y:S01]  /*1dc0*/  IADD3 R3, P0, PT, R7.reuse, R4, RZ ;  /* 0x0000000407037210 */ /* 0x044fe20007f1e0ff */
[C---:B------:R-:W-:Y:S01]  /*1dd0*/  VIADD R25, R7.reuse, 0x60 ;  /* 0x0000006007197836 */ /* 0x040fe20000000000 */
[-C--:B------:R-:W-:Y:S02]  /*1de0*/  ISETP.GE.AND P1, PT, R7, R0.reuse, PT ;  /* 0x000000000700720c */ /* 0x080fe40003f26270 */
[-C--:B------:R-:W-:Y:S01]  /*1df0*/  ISETP.GE.AND P2, PT, R11, R0.reuse, PT ;  /* 0x000000000b00720c */ /* 0x080fe20003f46270 */
[----:B------:R-:W-:Y:S01]  /*1e00*/  IMAD.X R4, RZ, RZ, R5, P0 ;  /* 0x000000ffff047224 */ /* 0x000fe200000e0605 */
[----:B------:R-:W-:Y:S01]  /*1e10*/  ISETP.GE.AND P4, PT, R25, R0, PT ;  /* 0x000000001900720c */ /* 0x000fe20003f86270 */
[----:B------:R-:W-:Y:S01]  /*1e20*/  VIADD R5, R7, 0x40 ;  /* 0x0000004007057836 */ /* 0x000fe20000000000 */
[----:B0-----:R-:W-:Y:S01]  /*1e30*/  LEA R2, P0, R3, UR12, 0x2 ;  /* 0x0000000c03027c11 */ /* 0x001fe2000f8010ff */
[----:B------:R-:W-:-:S02]  /*1e40*/  VIADD R11, R7, 0xa0 ;  /* 0x000000a0070b7836 */ /* 0x000fc40000000000 */
[----:B------:R-:W-:Y:S01]  /*1e50*/  VIADD R25, R7, 0xc0 ;  /* 0x000000c007197836 */ /* 0x000fe20000000000 */
[-C--:B------:R-:W-:Y:S01]  /*1e60*/  ISETP.GE.AND P3, PT, R5, R0.reuse, PT ;  /* 0x000000000500720c */ /* 0x080fe20003f66270 */
[----:B------:R-:W-:Y:S01]  /*1e70*/  VIADD R5, R7, 0x80 ;  /* 0x0000008007057836 */ /* 0x000fe20000000000 */
[----:B------:R-:W-:Y:S02]  /*1e80*/  LEA.HI.X R3, R3, UR13, R4, 0x2, P0 ;  /* 0x0000000d03037c11 */ /* 0x000fe400080f1404 */
[-C--:B------:R-:W-:Y:S01]  /*1e90*/  ISETP.GE.AND P6, PT, R11, R0.reuse, PT ;  /* 0x000000000b00720c */ /* 0x080fe20003fc6270 */
[----:B------:R-:W-:Y:S01]  /*1ea0*/  VIADD R11, R7, 0x100 ;  /* 0x00000100070b7836 */ /* 0x000fe20000000000 */
[-C--:B------:R-:W-:Y:S01]  /*1eb0*/  ISETP.GE.AND P5, PT, R5, R0.reuse, PT ;  /* 0x000000000500720c */ /* 0x080fe20003fa6270 */
[----:B------:R-:W-:Y:S01]  /*1ec0*/  VIADD R5, R7, 0xe0 ;  /* 0x000000e007057836 */ /* 0x000fe20000000000 */
[----:B------:R-:W-:Y:S01]  /*1ed0*/  @!P1 STG.E desc[UR8][R2.64], R44 ;  /* 0x0000002c02009986 */ /* 0x000fe2000c101908 */
[----:B------:R-:W-:-:S03]  /*1ee0*/  ISETP.GE.AND P0, PT, R25, R0, PT ;  /* 0x000000001900720c */ /* 0x000fc60003f06270 */
[-C--:B------:R-:W-:Y:S01]  /*1ef0*/  ISETP.GE.AND P1, PT, R5, R0.reuse, PT ;  /* 0x000000000500720c */ /* 0x080fe20003f26270 */
[----:B------:R-:W-:Y:S01]  /*1f00*/  VIADD R5, R7, 0x120 ;  /* 0x0000012007057836 */ /* 0x000fe20000000000 */
[----:B------:R-:W-:Y:S04]  /*1f10*/  @!P3 STG.E desc[UR8][R2.64+0x100], R42 ;  /* 0x0001002a0200b986 */ /* 0x000fe8000c101908 */
[-C--:B------:R-:W-:Y:S01]  /*1f20*/  ISETP.GE.AND P3, PT, R5, R0.reuse, PT ;  /* 0x000000000500720c */ /* 0x080fe20003f66270 */
[----:B------:R-:W-:Y:S01]  /*1f30*/  VIADD R5, R7, 0x160 ;  /* 0x0000016007057836 */ /* 0x000fe20000000000 */
[----:B------:R-:W-:Y:S01]  /*1f40*/  @!P2 STG.E desc[UR8][R2.64+0x80], R43 ;  /* 0x0000802b0200a986 */ /* 0x000fe2000c101908 */
[----:B------:R-:W-:Y:S01]  /*1f50*/  ISETP.GE.AND P2, PT, R11, R0, PT ;  /* 0x000000000b00720c */ /* 0x000fe20003f46270 */
[----:B------:R-:W-:-:S02]  /*1f60*/  VIADD R11, R7, 0x140 ;  /* 0x00000140070b7836 */ /* 0x000fc40000000000 */
[----:B------:R0:W-:Y:S01]  /*1f70*/  @!P5 STG.E desc[UR8][R2.64+0x200], R9 ;  /* 0x000200090200d986 */ /* 0x0001e2000c101908 */
[-C--:B------:R-:W-:Y:S01]  /*1f80*/  ISETP.GE.AND P5, PT, R5, R0.reuse, PT ;  /* 0x000000000500720c */ /* 0x080fe20003fa6270 */
[----:B------:R-:W-:Y:S02]  /*1f90*/  VIADD R5, R7, 0x1a0 ;  /* 0x000001a007057836 */ /* 0x000fe40000000000 */
[----:B------:R1:W-:Y:S01]  /*1fa0*/  @!P4 STG.E desc[UR8][R2.64+0x180], R8 ;  /* 0x000180080200c986 */ /* 0x0003e2000c101908 */
[-C--:B------:R-:W-:Y:S01]  /*1fb0*/  ISETP.GE.AND P4, PT, R11, R0.reuse, PT ;  /* 0x000000000b00720c */ /* 0x080fe20003f86270 */
[----:B------:R-:W-:Y:S02]  /*1fc0*/  VIADD R11, R7, 0x180 ;  /* 0x00000180070b7836 */ /* 0x000fe40000000000 */
[----:B------:R1:W-:Y:S01]  /*1fd0*/  @!P0 STG.E desc[UR8][R2.64+0x300], R12 ;  /* 0x0003000c02008986 */ /* 0x0003e2000c101908 */
[----:B------:R-:W-:Y:S01]  /*1fe0*/  ISETP.GE.AND P0, PT, R5, R0, PT ;  /* 0x000000000500720c */ /* 0x000fe20003f06270 */
[----:B------:R-:W-:-:S02]  /*1ff0*/  VIADD R5, R7, 0x1e0 ;  /* 0x000001e007057836 */ /* 0x000fc40000000000 */
[----:B------:R1:W-:Y:S01]  /*2000*/  @!P6 STG.E desc[UR8][R2.64+0x280], R10 ;  /* 0x0002800a0200e986 */ /* 0x0003e2000c101908 */
[-C--:B------:R-:W-:Y:S01]  /*2010*/  ISETP.GE.AND P6, PT, R11, R0.reuse, PT ;  /* 0x000000000b00720c */ /* 0x080fe20003fc6270 */
[----:B------:R-:W-:Y:S02]  /*2020*/  VIADD R11, R7, 0x1c0 ;  /* 0x000001c0070b7836 */ /* 0x000fe40000000000 */
[----:B------:R1:W-:Y:S01]  /*2030*/  @!P2 STG.E desc[UR8][R2.64+0x400], R14 ;  /* 0x0004000e0200a986 */ /* 0x0003e2000c101908 */
[-C--:B------:R-:W-:Y:S01]  /*2040*/  ISETP.GE.AND P2, PT, R5, R0.reuse, PT ;  /* 0x000000000500720c */ /* 0x080fe20003f46270 */
[C---:B0-----:R-:W-:Y:S02]  /*2050*/  VIADD R9, R7.reuse, 0x200 ;  /* 0x0000020007097836 */ /* 0x041fe40000000000 */
[C---:B------:R-:W-:Y:S01]  /*2060*/  VIADD R5, R7.reuse, 0x220 ;  /* 0x0000022007057836 */ /* 0x040fe20000000000 */
[----:B------:R1:W-:Y:S01]  /*2070*/  @!P1 STG.E desc[UR8][R2.64+0x380], R13 ;  /* 0x0003800d02009986 */ /* 0x0003e2000c101908 */
[----:B------:R-:W-:Y:S01]  /*2080*/  VIADD R7, R7, 0x240 ;  /* 0x0000024007077836 */ /* 0x000fe20000000000 */
[----:B------:R-:W-:-:S02]  /*2090*/  ISETP.GE.AND P1, PT, R11, R0, PT ;  /* 0x000000000b00720c */ /* 0x000fc40003f26270 */
[----:B------:R1:W-:Y:S01]  /*20a0*/  @!P3 STG.E desc[UR8][R2.64+0x480], R15 ;  /* 0x0004800f0200b986 */ /* 0x0003e2000c101908 */
[----:B------:R-:W-:-:S03]  /*20b0*/  ISETP.GE.AND P3, PT, R9, R0, PT ;  /* 0x000000000900720c */ /* 0x000fc60003f66270 */
[----:B------:R1:W-:Y:S01]  /*20c0*/  @!P4 STG.E desc[UR8][R2.64+0x500], R16 ;  /* 0x000500100200c986 */ /* 0x0003e2000c101908 */
[----:B------:R-:W-:-:S03]  /*20d0*/  ISETP.GE.AND P4, PT, R5, R0, PT ;  /* 0x000000000500720c */ /* 0x000fc60003f86270 */
[----:B------:R1:W-:Y:S01]  /*20e0*/  @!P5 STG.E desc[UR8][R2.64+0x580], R17 ;  /* 0x000580110200d986 */ /* 0x0003e2000c101908 */
[----:B------:R-:W-:-:S03]  /*20f0*/  ISETP.GE.AND P5, PT, R7, R0, PT ;  /* 0x000000000700720c */ /* 0x000fc60003fa6270 */
[----:B------:R1:W-:Y:S04]  /*2100*/  @!P6 STG.E desc[UR8][R2.64+0x600], R18 ;  /* 0x000600120200e986 */ /* 0x0003e8000c101908 */
[----:B------:R1:W-:Y:S04]  /*2110*/  @!P0 STG.E desc[UR8][R2.64+0x680], R19 ;  /* 0x0006801302008986 */ /* 0x0003e8000c101908 */
[----:B------:R1:W-:Y:S04]  /*2120*/  @!P1 STG.E desc[UR8][R2.64+0x700], R20 ;  /* 0x0007001402009986 */ /* 0x0003e8000c101908 */
[----:B------:R1:W-:Y:S04]  /*2130*/  @!P2 STG.E desc[UR8][R2.64+0x780], R21 ;  /* 0x000780150200a986 */ /* 0x0003e8000c101908 */
[----:B------:R1:W-:Y:S04]  /*2140*/  @!P3 STG.E desc[UR8][R2.64+0x800], R22 ;  /* 0x000800160200b986 */ /* 0x0003e8000c101908 */
[----:B------:R1:W-:Y:S01]  /*2150*/  @!P4 STG.E desc[UR8][R2.64+0x880], R23 ;  /* 0x000880170200c986 */ /* 0x0003e2000c101908 */
[----:B------:R-:W-:Y:S05]  /*2160*/  @P5 EXIT ;  /* 0x000000000000594d */ /* 0x000fea0003800000 */
[----:B------:R-:W-:Y:S01]  /*2170*/  STG.E desc[UR8][R2.64+0x900], R24 ;  /* 0x0009001802007986 */ /* 0x000fe2000c101908 */
[----:B------:R-:W-:Y:S05]  /*2180*/  EXIT ;  /* 0x000000000000794d */ /* 0x000fea0003800000 */
.L_x_14:
[----:B------:R-:W-:Y:S01]  /*2190*/  IMAD.MOV.U32 R2, RZ, RZ, RZ ;  /* 0x000000ffff027224 */ /* 0x000fe200078e00ff */
[C---:B------:R-:W-:Y:S01]  /*21a0*/  ISETP.GT.U32.AND P0, PT, R3.reuse, 0x1f, PT ;  /* 0x0000001f0300780c */ /* 0x040fe20003f04070 */
[----:B------:R-:W-:Y:S05]  /*21b0*/  WARPSYNC.ALL ;  /* 0x0000000000007948 */ /* 0x000fea0003800000 */
[----:B------:R-:W-:-:S05]  /*21c0*/  IMAD.HI.U32 R24, R3, 0x15555556, R2 ;  /* 0x1555555603187827 */ /* 0x000fca00078e0002 */
[----:B------:R-:W-:-:S05]  /*21d0*/  LEA R24, R24, UR4, 0x2 ;  /* 0x0000000418187c11 */ /* 0x000fca000f8e10ff */
[----:B------:R0:W-:Y:S01]  /*21e0*/  STS [R24+0x3410], R27 ;  /* 0x0034101b18007388 */ /* 0x0001e20000000800 */
[----:B------:R-:W-:Y:S06]  /*21f0*/  BAR.SYNC.DEFER_BLOCKING 0x0 ;  /* 0x0000000000007b1d */ /* 0x000fec0000010000 */
[----:B------:R-:W-:Y:S05]  /*2200*/  @P0 BRA `(.L_x_25) ;  /* 0x0000000000e00947 */ /* 0x000fea0003800000 */
[----:B------:R-:W-:Y:S01]  /*2210*/  IMAD.MOV.U32 R5, RZ, RZ, 0x34 ;  /* 0x00000034ff057424 */ /* 0x000fe200078e00ff */
[----:B------:R-:W-:-:S03]  /*2220*/  UMOV UR11, 0xffffffff ;  /* 0xffffffff000b7882 */ /* 0x000fc60000000000 */
[----:B------:R-:W-:-:S05]  /*2230*/  IMAD R18, R3, R5, UR4 ;  /* 0x0000000403127e24 */ /* 0x000fca000f8e0205 */
[----:B------:R-:W-:Y:S04]  /*2240*/  LDS R16, [R18+0x3410] ;  /* 0x0034100012107984 */ /* 0x000fe80000000800 */
[----:B------:R-:W-:Y:S04]  /*2250*/  LDS R17, [R18+0x3414] ;  /* 0x0034140012117984 */ /* 0x000fe80000000800 */
[----:B------:R-:W1:Y:S04]  /*2260*/  LDS R14, [R18+0x3418] ;  /* 0x00341800120e7984 */ /* 0x000e680000000800 */
[----:B------:R-:W-:Y:S04]  /*2270*/  LDS R15, [R18+0x341c] ;  /* 0x00341c00120f7984 */ /* 0x000fe80000000800 */
[----:B------:R-:W2:Y:S04]  /*2280*/  LDS R12, [R18+0x3420] ;  /* 0x00342000120c7984 */ /* 0x000ea80000000800 */
[----:B------:R-:W-:Y:S04]  /*2290*/  LDS R13, [R18+0x3424] ;  /* 0x00342400120d7984 */ /* 0x000fe80000000800 */
[----:B------:R-:W3:Y:S04]  /*22a0*/  LDS R10, [R18+0x3428] ;  /* 0x00342800120a7984 */ /* 0x000ee80000000800 */
[----:B------:R-:W-:Y:S04]  /*22b0*/  LDS R9, [R18+0x342c] ;  /* 0x00342c0012097984 */ /* 0x000fe80000000800 */
[----:B------:R-:W4:Y:S04]  /*22c0*/  LDS R8, [R18+0x3430] ;  /* 0x0034300012087984 */ /* 0x000f280000000800 */
[----:B------:R-:W-:Y:S04]  /*22d0*/  LDS R5, [R18+0x3434] ;  /* 0x0034340012057984 */ /* 0x000fe80000000800 */
[----:B------:R-:W5:Y:S04]  /*22e0*/  LDS R4, [R18+0x3438] ;  /* 0x0034380012047984 */ /* 0x000f680000000800 */
[----:B------:R-:W0:Y:S01]  /*22f0*/  LDS R19, [R18+0x343c] ;  /* 0x00343c0012137984 */ /* 0x000e220000000800 */
[----:B-1----:R-:W-:-:S04]  /*2300*/  IADD3 R20, PT, PT, R14, R17, R16 ;  /* 0x000000110e147210 */ /* 0x002fc80007ffe010 */
[----:B--2---:R-:W-:-:S04]  /*2310*/  IADD3 R20, PT, PT, R12, R20, R15 ;  /* 0x000000140c147210 */ /* 0x004fc80007ffe00f */
[----:B---3--:R-:W-:-:S04]  /*2320*/  IADD3 R20, PT, PT, R10, R20, R13 ;  /* 0x000000140a147210 */ /* 0x008fc80007ffe00d */
[----:B----4-:R-:W-:-:S04]  /*2330*/  IADD3 R20, PT, PT, R8, R20, R9 ;  /* 0x0000001408147210 */ /* 0x010fc80007ffe009 */
[----:B-----5:R-:W-:-:S05]  /*2340*/  IADD3 R20, PT, PT, R4, R20, R5 ;  /* 0x0000001404147210 */ /* 0x020fca0007ffe005 */
[----:B0-----:R-:W-:Y:S01]  /*2350*/  IMAD.IADD R19, R19, 0x1, R20 ;  /* 0x0000000113137824 */ /* 0x001fe200078e0214 */
[----:B------:R-:W-:Y:S06]  /*2360*/  BRA.DIV UR11, `(.L_x_26) ;  /* 0x0000005e0be47947 */ /* 0x000fec000b800000 */
[----:B------:R-:W0:Y:S02]  /*2370*/  SHFL.UP P0, R20, R19, 0x1, RZ ;  /* 0x0420000013147989 */ /* 0x000e2400000000ff */
[----:B0-----:R-:W-:-:S05]  /*2380*/  @P0 IMAD.IADD R20, R19, 0x1, R20 ;  /* 0x0000000113140824 */ /* 0x001fca00078e0214 */
[----:B------:R-:W0:Y:S02]  /*2390*/  SHFL.UP P0, R21, R20, 0x2, RZ ;  /* 0x0440000014157989 */ /* 0x000e2400000000ff */
[----:B0-----:R-:W-:-:S05]  /*23a0*/  @P0 IMAD.IADD R21, R20, 0x1, R21 ;  /* 0x0000000114150824 */ /* 0x001fca00078e0215 */
[----:B------:R-:W0:Y:S02]  /*23b0*/  SHFL.UP P0, R22, R21, 0x4, RZ ;  /* 0x0480000015167989 */ /* 0x000e2400000000ff */
[----:B0-----:R-:W-:-:S05]  /*23c0*/  @P0 IMAD.IADD R22, R21, 0x1, R22 ;  /* 0x0000000115160824 */ /* 0x001fca00078e0216 */
[----:B------:R-:W0:Y:S02]  /*23d0*/  SHFL.UP P0, R23, R22, 0x8, RZ ;  /* 0x0500000016177989 */ /* 0x000e2400000000ff */
[----:B0-----:R-:W-:-:S05]  /*23e0*/  @P0 IMAD.IADD R23, R22, 0x1, R23 ;  /* 0x0000000116170824 */ /* 0x001fca00078e0217 */
[----:B------:R0:W1:Y:S02]  /*23f0*/  SHFL.UP P0, R48, R23, 0x10, RZ ;  /* 0x0600000017307989 */ /* 0x00006400000000ff */
.L_x_118:
[----:B-1----:R-:W-:-:S04]  /*2400*/  @P0 IMAD.IADD R48, R23, 0x1, R48 ;  /* 0x0000000117300824 */ /* 0x002fc800078e0230 */
[----:B------:R-:W-:-:S04]  /*2410*/  IMAD.IADD R19, R48, 0x1, -R19 ;  /* 0x0000000130137824 */ /* 0x000fc800078e0a13 */
[----:B------:R-:W-:Y:S01]  /*2420*/  IMAD.IADD R16, R16, 0x1, R19 ;  /* 0x0000000110107824 */ /* 0x000fe200078e0213 */
[----:B------:R1:W-:Y:S03]  /*2430*/  STS [R18+0x3410], R19 ;  /* 0x0034101312007388 */ /* 0x0003e60000000800 */
        /* <DEDUP_REMOVED lines=19> */
[----:B------:R1:W-:Y:S04]  /*2570*/  STS [R18+0x3438], R5 ;  /* 0x0034380512007388 */ /* 0x0003e80000000800 */
[----:B------:R1:W-:Y:S02]  /*2580*/  STS [R18+0x343c], R21 ;  /* 0x00343c1512007388 */ /* 0x0003e40000000800 */
.L_x_25:
[----:B------:R-:W-:Y:S05]  /*2590*/  WARPSYNC.ALL ;  /* 0x0000000000007948 */ /* 0x000fea0003800000 */
[----:B------:R-:W-:Y:S01]  /*25a0*/  BAR.SYNC.DEFER_BLOCKING 0x0 ;  /* 0x0000000000007b1d */ /* 0x000fe20000010000 */
[----:B------:R-:W-:Y:S02]  /*25b0*/  ISETP.NE.AND P0, PT, R53, RZ, PT ;  /* 0x000000ff3500720c */ /* 0x000fe40003f05270 */
[----:B-1----:R-:W-:-:S03]  /*25c0*/  SHF.R.U32.HI R5, RZ, UR6, R45 ;  /* 0x00000006ff057c19 */ /* 0x002fc6000801162d */
[----:B------:R-:W-:Y:S01]  /*25d0*/  BSSY.RECONVERGENT B0, `(.L_x_27) ;  /* 0x0000029000007945 */ /* 0x000fe20003800200 */
[----:B------:R-:W-:Y:S01]  /*25e0*/  LOP3.LUT R5, R5, UR5, RZ, 0x30, !PT ;  /* 0x0000000505057c12 */ /* 0x000fe2000f8e30ff */
[----:B0-----:R-:W0:Y:S06]  /*25f0*/  LDS R24, [R24+0x3410] ;  /* 0x0034100018187984 */ /* 0x001e2c0000000800 */
[----:B------:R-:W-:Y:S05]  /*2600*/  @P0 BRA `(.L_x_28) ;  /* 0x0000000000940947 */ /* 0x000fea0003800000 */
[----:B------:R-:W-:-:S05]  /*2610*/  LEA R4, R3, UR4, 0x2 ;  /* 0x0000000403047c11 */ /* 0x000fca000f8e10ff */
[----:B------:R-:W0:Y:S04]  /*2620*/  LDS R13, [R4] ;  /* 0x00000000040d7984 */ /* 0x000e280000000800 */
[----:B------:R-:W1:Y:S04]  /*2630*/  LDS R15, [R4+0x400] ;  /* 0x00040000040f7984 */ /* 0x000e680000000800 */
[----:B------:R-:W2:Y:S04]  /*2640*/  LDS R17, [R4+0x800] ;  /* 0x0008000004117984 */ /* 0x000ea80000000800 */
[----:B------:R-:W3:Y:S04]  /*2650*/  LDS R19, [R4+0xc00] ;  /* 0x000c000004137984 */ /* 0x000ee80000000800 */
[----:B------:R-:W4:Y:S04]  /*2660*/  LDS R21, [R4+0x1000] ;  /* 0x0010000004157984 */ /* 0x000f280000000800 */
[----:B------:R-:W5:Y:S04]  /*2670*/  LDS R23, [R4+0x1400] ;  /* 0x0014000004177984 */ /* 0x000f680000000800 */
[----:B------:R-:W5:Y:S04]  /*2680*/  LDS R45, [R4+0x1800] ;  /* 0x00180000042d7984 */ /* 0x000f680000000800 */
[----:B------:R-:W5:Y:S04]  /*2690*/  LDS R47, [R4+0x1c00] ;  /* 0x001c0000042f7984 */ /* 0x000f680000000800 */
[----:B------:R-:W5:Y:S04]  /*26a0*/  LDS R49, [R4+0x2000] ;  /* 0x0020000004317984 */ /* 0x000f680000000800 */
[----:B------:R-:W5:Y:S04]  /*26b0*/  LDS R51, [R4+0x2400] ;  /* 0x0024000004337984 */ /* 0x000f680000000800 */
[----:B------:R-:W5:Y:S01]  /*26c0*/  LDS R8, [R4+0x2800] ;  /* 0x0028000004087984 */ /* 0x000f620000000800 */
[----:B0-----:R-:W-:-:S03]  /*26d0*/  IMAD.IADD R13, R24, 0x1, R13 ;  /* 0x00000001180d7824 */ /* 0x001fc600078e020d */
[----:B------:R-:W0:Y:S01]  /*26e0*/  LDS R9, [R4+0x2c00] ;  /* 0x002c000004097984 */ /* 0x000e220000000800 */
[----:B-1----:R-:W-:-:S03]  /*26f0*/  IMAD.IADD R15, R24, 0x1, R15 ;  /* 0x00000001180f7824 */ /* 0x002fc600078e020f */
[----:B------:R1:W-:Y:S01]  /*2700*/  STS [R4], R13 ;  /* 0x0000000d04007388 */ /* 0x0003e20000000800 */
[C---:B--2---:R-:W-:Y:S02]  /*2710*/  IMAD.IADD R17, R24.reuse, 0x1, R17 ;  /* 0x0000000118117824 */ /* 0x044fe400078e0211 */
[C---:B---3--:R-:W-:Y:S01]  /*2720*/  IMAD.IADD R19, R24.reuse, 0x1, R19 ;  /* 0x0000000118137824 */ /* 0x048fe200078e0213 */
[----:B------:R2:W-:Y:S01]  /*2730*/  STS [R4+0x400], R15 ;  /* 0x0004000f04007388 */ /* 0x0005e20000000800 */
[----:B----4-:R-:W-:-:S03]  /*2740*/  IMAD.IADD R21, R24, 0x1, R21 ;  /* 0x0000000118157824 */ /* 0x010fc600078e0215 */
[----:B------:R2:W-:Y:S01]  /*2750*/  STS [R4+0x800], R17 ;  /* 0x0008001104007388 */ /* 0x0005e20000000800 */
[----:B-----5:R-:W-:-:S03]  /*2760*/  IMAD.IADD R23, R24, 0x1, R23 ;  /* 0x0000000118177824 */ /* 0x020fc600078e0217 */
[----:B------:R2:W-:Y:S01]  /*2770*/  STS [R4+0xc00], R19 ;  /* 0x000c001304007388 */ /* 0x0005e20000000800 */
[----:B------:R-:W-:-:S03]  /*2780*/  IMAD.IADD R45, R24, 0x1, R45 ;  /* 0x00000001182d7824 */ /* 0x000fc600078e022d */
[----:B------:R2:W-:Y:S01]  /*2790*/  STS [R4+0x1000], R21 ;  /* 0x0010001504007388 */ /* 0x0005e20000000800 */
[----:B------:R-:W-:-:S03]  /*27a0*/  IMAD.IADD R47, R24, 0x1, R47 ;  /* 0x00000001182f7824 */ /* 0x000fc600078e022f */
[----:B------:R2:W-:Y:S01]  /*27b0*/  STS [R4+0x1400], R23 ;  /* 0x0014001704007388 */ /* 0x0005e20000000800 */
[----:B------:R-:W-:-:S03]  /*27c0*/  IMAD.IADD R49, R24, 0x1, R49 ;  /* 0x0000000118317824 */ /* 0x000fc600078e0231 */
[----:B------:R2:W-:Y:S01]  /*27d0*/  STS [R4+0x1800], R45 ;  /* 0x0018002d04007388 */ /* 0x0005e20000000800 */
[----:B------:R-:W-:-:S03]  /*27e0*/  IMAD.IADD R51, R24, 0x1, R51 ;  /* 0x0000000118337824 */ /* 0x000fc600078e0233 */
[----:B------:R2:W-:Y:S01]  /*27f0*/  STS [R4+0x1c00], R47 ;  /* 0x001c002f04007388 */ /* 0x0005e20000000800 */
[----:B-1----:R-:W-:-:S03]  /*2800*/  IMAD.IADD R13, R24, 0x1, R8 ;  /* 0x00000001180d7824 */ /* 0x002fc600078e0208 */
[----:B------:R2:W-:Y:S01]  /*2810*/  STS [R4+0x2000], R49 ;  /* 0x0020003104007388 */ /* 0x0005e20000000800 */
[----:B0-----:R-:W-:-:S03]  /*2820*/  IMAD.IADD R9, R24, 0x1, R9 ;  /* 0x0000000118097824 */ /* 0x001fc600078e0209 */
[----:B------:R2:W-:Y:S04]  /*2830*/  STS [R4+0x2400], R51 ;  /* 0x0024003304007388 */ /* 0x0005e80000000800 */
[----:B------:R2:W-:Y:S04]  /*2840*/  STS [R4+0x2800], R13 ;  /* 0x0028000d04007388 */ /* 0x0005e80000000800 */
[----:B------:R2:W-:Y:S02]  /*2850*/  STS [R4+0x2c00], R9 ;  /* 0x002c000904007388 */ /* 0x0005e40000000800 */
.L_x_28:
[----:B------:R-:W-:Y:S05]  /*2860*/  BSYNC.RECONVERGENT B0 ;  /* 0x0000000000007941 */ /* 0x000fea0003800200 */
.L_x_27:
[----:B------:R-:W-:Y:S01]  /*2870*/  BAR.SYNC.DEFER_BLOCKING 0x0 ;  /* 0x0000000000007b1d */ /* 0x000fe20000010000 */
[----:B------:R-:W-:Y:S01]  /*2880*/  R2P PR, R5, 0x7f ;  /* 0x0000007f05007804 */ /* 0x000fe20000000000 */
[----:B------:R-:W-:-:S04]  /*2890*/  IMAD.MOV.U32 R8, RZ, RZ, RZ ;  /* 0x000000ffff087224 */ /* 0x000fc800078e00ff */
[----:B------:R-:W-:Y:S01]  /*28a0*/  BSSY.RECONVERGENT B0, `(.L_x_29) ;  /* 0x0000026000007945 */ /* 0x000fe20003800200 */
[----:B--2---:R-:W1:Y:S07]  /*28b0*/  S2R R23, SR_LEMASK ;  /* 0x0000000000177919 */ /* 0x004e6e0000003a00 */
[----:B------:R-:W-:Y:S02]  /*28c0*/  VOTE.ANY R4, PT, P0 ;  /* 0x0000000000047806 */ /* 0x000fe400000e0100 */
[----:B------:R-:W-:-:S02]  /*28d0*/  VOTE.ANY R9, PT, P1 ;  /* 0x0000000000097806 */ /* 0x000fc400008e0100 */
[----:B------:R-:W-:Y:S02]  /*28e0*/  @!P0 LOP3.LUT R4, RZ, R4, RZ, 0x33, !PT ;  /* 0x00000004ff048212 */ /* 0x000fe400078e33ff */
[----:B------:R-:W-:Y:S02]  /*28f0*/  VOTE.ANY R13, PT, P2 ;  /* 0x00000000000d7806 */ /* 0x000fe400010e0100 */
[----:B------:R-:W-:Y:S02]  /*2900*/  @!P1 LOP3.LUT R9, RZ, R9, RZ, 0x33, !PT ;  /* 0x00000009ff099212 */ /* 0x000fe400078e33ff */
[----:B------:R-:W-:Y:S02]  /*2910*/  VOTE.ANY R15, PT, P3 ;  /* 0x00000000000f7806 */ /* 0x000fe400018e0100 */
[----:B------:R-:W-:Y:S02]  /*2920*/  @!P2 LOP3.LUT R13, RZ, R13, RZ, 0x33, !PT ;  /* 0x0000000dff0da212 */ /* 0x000fe400078e33ff */
[----:B------:R-:W-:-:S02]  /*2930*/  LOP3.LUT R4, R9, R4, RZ, 0xc0, !PT ;  /* 0x0000000409047212 */ /* 0x000fc400078ec0ff */
[----:B------:R-:W-:Y:S02]  /*2940*/  @!P3 LOP3.LUT R15, RZ, R15, RZ, 0x33, !PT ;  /* 0x0000000fff0fb212 */ /* 0x000fe400078e33ff */
[----:B------:R-:W-:Y:S02]  /*2950*/  LOP3.LUT R4, R13, R4, RZ, 0xc0, !PT ;  /* 0x000000040d047212 */ /* 0x000fe400078ec0ff */
[----:B------:R-:W-:Y:S02]  /*2960*/  VOTE.ANY R9, PT, P4 ;  /* 0x0000000000097806 */ /* 0x000fe400020e0100 */
[----:B------:R-:W-:Y:S02]  /*2970*/  LOP3.LUT P0, RZ, R5, 0x80, RZ, 0xc0, !PT ;  /* 0x0000008005ff7812 */ /* 0x000fe4000780c0ff */
[----:B------:R-:W-:Y:S02]  /*2980*/  LOP3.LUT R4, R15, R4, RZ, 0xc0, !PT ;  /* 0x000000040f047212 */ /* 0x000fe400078ec0ff */
[----:B------:R-:W-:-:S02]  /*2990*/  VOTE.ANY R13, PT, P5 ;  /* 0x00000000000d7806 */ /* 0x000fc400028e0100 */
[----:B------:R-:W-:Y:S02]  /*29a0*/  @!P4 LOP3.LUT R9, RZ, R9, RZ, 0x33, !PT ;  /* 0x00000009ff09c212 */ /* 0x000fe400078e33ff */
[----:B------:R-:W-:Y:S02]  /*29b0*/  @!P5 LOP3.LUT R13, RZ, R13, RZ, 0x33, !PT ;  /* 0x0000000dff0dd212 */ /* 0x000fe400078e33ff */
[----:B------:R-:W-:Y:S02]  /*29c0*/  LOP3.LUT R4, R9, R4, RZ, 0xc0, !PT ;  /* 0x0000000409047212 */ /* 0x000fe400078ec0ff */
[----:B------:R-:W-:Y:S02]  /*29d0*/  VOTE.ANY R9, PT, P6 ;  /* 0x0000000000097806 */ /* 0x000fe400030e0100 */
[----:B------:R-:W-:Y:S02]  /*29e0*/  LOP3.LUT R4, R13, R4, RZ, 0xc0, !PT ;  /* 0x000000040d047212 */ /* 0x000fe400078ec0ff */
[----:B------:R-:W-:-:S02]  /*29f0*/  VOTE.ANY R13, PT, P0 ;  /* 0x00000000000d7806 */ /* 0x000fc400000e0100 */
[----:B------:R-:W-:Y:S02]  /*2a00*/  @!P6 LOP3.LUT R9, RZ, R9, RZ, 0x33, !PT ;  /* 0x00000009ff09e212 */ /* 0x000fe400078e33ff */
[----:B------:R-:W-:Y:S02]  /*2a10*/  @!P0 LOP3.LUT R13, RZ, R13, RZ, 0x33, !PT ;  /* 0x0000000dff0d8212 */ /* 0x000fe400078e33ff */
[----:B------:R-:W-:Y:S02]  /*2a20*/  LOP3.LUT R4, R9, R4, RZ, 0xc0, !PT ;  /* 0x0000000409047212 */ /* 0x000fe400078ec0ff */
[----:B------:R-:W-:Y:S02]  /*2a30*/  SHF.R.U32.HI R9, RZ, UR6, R6 ;  /* 0x00000006ff097c19 */ /* 0x000fe40008011606 */
[----:B------:R-:W-:Y:S01]  /*2a40*/  LOP3.LUT R10, R13, R4, RZ, 0xc0, !PT ;  /* 0x000000040d0a7212 */ /* 0x000fe200078ec0ff */
[----:B------:R-:W-:Y:S01]  /*2a50*/  IMAD.SHL.U32 R4, R3, 0x20, RZ ;  /* 0x0000002003047824 */ /* 0x000fe200078e00ff */
[----:B------:R-:W-:-:S02]  /*2a60*/  LOP3.LUT R9, R9, UR5, RZ, 0x30, !PT ;  /* 0x0000000509097c12 */ /* 0x000fc4000f8e30ff */
[----:B------:R-:W2:Y:S01]  /*2a70*/  FLO.U32 R15, R10 ;  /* 0x0000000a000f7300 */ /* 0x000ea200000e0000 */
[----:B-1----:R-:W-:Y:S02]  /*2a80*/  LOP3.LUT R14, R23, R10, RZ, 0xc0, !PT ;  /* 0x0000000a170e7212 */ /* 0x002fe400078ec0ff */
[----:B------:R-:W-:-:S05]  /*2a90*/  LOP3.LUT R4, R4, 0x7c00, RZ, 0xc0, !PT ;  /* 0x00007c0004047812 */ /* 0x000fca00078ec0ff */
[----:B------:R-:W1:Y:S01]  /*2aa0*/  POPC R14, R14 ;  /* 0x0000000e000e7309 */ /* 0x000e620000000000 */
[----:B------:R-:W-:Y:S01]  /*2ab0*/  VIADD R22, R4, UR4 ;  /* 0x0000000404167c36 */ /* 0x000fe20008000000 */
[----:B--2---:R-:W-:-:S13]  /*2ac0*/  ISETP.NE.AND P0, PT, R46, R15, PT ;  /* 0x0000000f2e00720c */ /* 0x004fda0003f05270 */
[----:B-1----:R-:W-:Y:S05]  /*2ad0*/  @P0 BRA `(.L_x_30) ;  /* 0x0000000000080947 */ /* 0x002fea0003800000 */
[----:B------:R-:W-:-:S05]  /*2ae0*/  IMAD R5, R5, 0x4, R22 ;  /* 0x0000000405057824 */ /* 0x000fca00078e0216 */
[----:B------:R1:W2:Y:S02]  /*2af0*/  ATOMS.ADD R8, [R5], R14 ;  /* 0x0000000e0508738c */ /* 0x0002a40000000000 */
.L_x_30:
[----:B------:R-:W-:Y:S05]  /*2b00*/  BSYNC.RECONVERGENT B0 ;  /* 0x0000000000007941 */ /* 0x000fea0003800200 */
.L_x_29:
[----:B------:R-:W-:Y:S01]  /*2b10*/  R2P PR, R9, 0x7f ;  /* 0x0000007f09007804 */ /* 0x000fe20000000000 */
[----:B--2---:R2:W3:Y:S01]  /*2b20*/  SHFL.IDX PT, R8, R8, R15, 0x1f ;  /* 0x00001f0f08087589 */ /* 0x0044e200000e0000 */
[----:B------:R-:W-:Y:S01]  /*2b30*/  BSSY.RECONVERGENT B0, `(.L_x_31) ;  /* 0x0000023000007945 */ /* 0x000fe20003800200 */
[----:B------:R-:W-:-:S10]  /*2b40*/  IMAD.MOV.U32 R12, RZ, RZ, RZ ;  /* 0x000000ffff0c7224 */ /* 0x000fd400078e00ff */
[----:B------:R-:W-:Y:S02]  /*2b50*/  VOTE.ANY R4, PT, P0 ;  /* 0x0000000000047806 */ /* 0x000fe400000e0100 */
[----:B-1----:R-:W-:Y:S02]  /*2b60*/  VOTE.ANY R5, PT, P1 ;  /* 0x0000000000057806 */ /* 0x002fe400008e0100 */
[----:B------:R-:W-:Y:S02]  /*2b70*/  @!P0 LOP3.LUT R4, RZ, R4, RZ, 0x33, !PT ;  /* 0x00000004ff048212 */ /* 0x000fe400078e33ff */
[----:B------:R-:W-:Y:S02]  /*2b80*/  VOTE.ANY R13, PT, P2 ;  /* 0x00000000000d7806 */ /* 0x000fe400010e0100 */
[----:B------:R-:W-:Y:S02]  /*2b90*/  @!P1 LOP3.LUT R5, RZ, R5, RZ, 0x33, !PT ;  /* 0x00000005ff059212 */ /* 0x000fe400078e33ff */
[----:B------:R-:W-:-:S02]  /*2ba0*/  @!P2 LOP3.LUT R13, RZ, R13, RZ, 0x33, !PT ;  /* 0x0000000dff0da212 */ /* 0x000fc400078e33ff */
[----:B------:R-:W-:Y:S02]  /*2bb0*/  LOP3.LUT R4, R5, R4, RZ, 0xc0, !PT ;  /* 0x0000000405047212 */ /* 0x000fe400078ec0ff */
[----:B------:R-:W-:Y:S02]  /*2bc0*/  VOTE.ANY R5, PT, P3 ;  /* 0x0000000000057806 */ /* 0x000fe400018e0100 */
[----:B------:R-:W-:Y:S02]  /*2bd0*/  LOP3.LUT R4, R13, R4, RZ, 0xc0, !PT ;  /* 0x000000040d047212 */ /* 0x000fe400078ec0ff */
[----:B------:R-:W-:Y:S02]  /*2be0*/  LOP3.LUT P0, RZ, R9, 0x80, RZ, 0xc0, !PT ;  /* 0x0000008009ff7812 */ /* 0x000fe4000780c0ff */
[----:B------:R-:W-:Y:S02]  /*2bf0*/  VOTE.ANY R13, PT, P4 ;  /* 0x00000000000d7806 */ /* 0x000fe400020e0100 */
[----:B------:R-:W-:-:S02]  /*2c00*/  @!P3 LOP3.LUT R5, RZ, R5, RZ, 0x33, !PT ;  /* 0x00000005ff05b212 */ /* 0x000fc400078e33ff */
[----:B------:R-:W-:Y:S02]  /*2c10*/  @!P4 LOP3.LUT R13, RZ, R13, RZ, 0x33, !PT ;  /* 0x0000000dff0dc212 */ /* 0x000fe400078e33ff */
[----:B------:R-:W-:Y:S02]  /*2c20*/  LOP3.LUT R4, R5, R4, RZ, 0xc0, !PT ;  /* 0x0000000405047212 */ /* 0x000fe400078ec0ff */
[----:B------:R-:W-:Y:S02]  /*2c30*/  VOTE.ANY R5, PT, P5 ;  /* 0x0000000000057806 */ /* 0x000fe400028e0100 */
[----:B------:R-:W-:Y:S02]  /*2c40*/  LOP3.LUT R4, R13, R4, RZ, 0xc0, !PT ;  /* 0x000000040d047212 */ /* 0x000fe400078ec0ff */
[----:B------:R-:W-:Y:S02]  /*2c50*/  VOTE.ANY R13, PT, P6 ;  /* 0x00000000000d7806 */ /* 0x000fe400030e0100 */
[----:B------:R-:W-:-:S02]  /*2c60*/  @!P5 LOP3.LUT R5, RZ, R5, RZ, 0x33, !PT ;  /* 0x00000005ff05d212 */ /* 0x000fc400078e33ff */
[----:B------:R-:W-:Y:S02]  /*2c70*/  VOTE.ANY R17, PT, P0 ;  /* 0x0000000000117806 */ /* 0x000fe400000e0100 */
[----:B------:R-:W-:Y:S02]  /*2c80*/  @!P6 LOP3.LUT R13, RZ, R13, RZ, 0x33, !PT ;  /* 0x0000000dff0de212 */ /* 0x000fe400078e33ff */
[----:B------:R-:W-:Y:S02]  /*2c90*/  LOP3.LUT R4, R5, R4, RZ, 0xc0, !PT ;  /* 0x0000000405047212 */ /* 0x000fe400078ec0ff */
[----:B------:R-:W-:Y:S02]  /*2ca0*/  @!P0 LOP3.LUT R17, RZ, R17, RZ, 0x33, !PT ;  /* 0x00000011ff118212 */ /* 0x000fe400078e33ff */
[----:B------:R-:W-:-:S04]  /*2cb0*/  LOP3.LUT R4, R13, R4, RZ, 0xc0, !PT ;  /* 0x000000040d047212 */ /* 0x000fc800078ec0ff */
[----:B------:R-:W-:Y:S02]  /*2cc0*/  LOP3.LUT R4, R17, R4, RZ, 0xc0, !PT ;  /* 0x0000000411047212 */ /* 0x000fe400078ec0ff */
[----:B------:R-:W-:Y:S02]  /*2cd0*/  SHF.R.U32.HI R17, RZ, UR6, R0 ;  /* 0x00000006ff117c19 */ /* 0x000fe40008011600 */
[----:B------:R-:W1:Y:S01]  /*2ce0*/  FLO.U32 R5, R4 ;  /* 0x0000000400057300 */ /* 0x000e6200000e0000 */
[----:B------:R-:W-:Y:S02]  /*2cf0*/  LOP3.LUT R13, R23, R4, RZ, 0xc0, !PT ;  /* 0x00000004170d7212 */ /* 0x000fe400078ec0ff */
[----:B------:R-:W-:-:S05]  /*2d00*/  LOP3.LUT R17, R17, UR5, RZ, 0x30, !PT ;  /* 0x0000000511117c12 */ /* 0x000fca000f8e30ff */
[----:B------:R-:W4:Y:S01]  /*2d10*/  POPC R13, R13 ;  /* 0x0000000d000d7309 */ /* 0x000f220000000000 */
[----:B-1----:R-:W-:-:S13]  /*2d20*/  ISETP.NE.AND P0, PT, R46, R5, PT ;  /* 0x000000052e00720c */ /* 0x002fda0003f05270 */
[----:B--234-:R-:W-:Y:S05]  /*2d30*/  @P0 BRA `(.L_x_32) ;  /* 0x0000000000080947 */ /* 0x01cfea0003800000 */
[----:B------:R-:W-:-:S06]  /*2d40*/  IMAD R12, R9, 0x4, R22 ;  /* 0x00000004090c7824 */ /* 0x000fcc00078e0216 */
[----:B------:R1:W2:Y:S02]  /*2d50*/  ATOMS.ADD R12, [R12], R13 ;  /* 0x0000000d0c0c738c */ /* 0x0002a40000000000 */
.L_x_32:
[----:B------:R-:W-:Y:S05]  /*2d60*/  BSYNC.RECONVERGENT B0 ;  /* 0x0000000000007941 */ /* 0x000fea0003800200 */
.L_x_31:
[----:B------:R-:W-:Y:S01]  /*2d70*/  R2P PR, R17, 0x7f ;  /* 0x0000007f11007804 */ /* 0x000fe20000000000 */
[----:B--2---:R2:W3:Y:S01]  /*2d80*/  SHFL.IDX PT, R12, R12, R5, 0x1f ;  /* 0x00001f050c0c7589 */ /* 0x0044e200000e0000 */
[----:B------:R-:W-:Y:S11]  /*2d90*/  BSSY.RECONVERGENT B0, `(.L_x_33) ;  /* 0x0000023000007945 */ /* 0x000ff60003800200 */
[----:B------:R-:W-:-:S02]  /*2da0*/  VOTE.ANY R0, PT, P0 ;  /* 0x0000000000007806 */ /* 0x000fc400000e0100 */
[----:B------:R-:W-:Y:S02]  /*2db0*/  VOTE.ANY R9, PT, P1 ;  /* 0x0000000000097806 */ /* 0x000fe400008e0100 */
[----:B------:R-:W-:Y:S02]  /*2dc0*/  @!P0 LOP3.LUT R0, RZ, R0, RZ, 0x33, !PT ;  /* 0x00000000ff008212 */ /* 0x000fe400078e33ff */
[----:B------:R-:W-:Y:S02]  /*2dd0*/  VOTE.ANY R15, PT, P2 ;  /* 0x00000000000f7806 */ /* 0x000fe400010e0100 */
[----:B------:R-:W-:Y:S02]  /*2de0*/  @!P1 LOP3.LUT R9, RZ, R9, RZ, 0x33, !PT ;  /* 0x00000009ff099212 */ /* 0x000fe400078e33ff */
[----:B------:R-:W-:Y:S02]  /*2df0*/  @!P2 LOP3.LUT R15, RZ, R15, RZ, 0x33, !PT ;  /* 0x0000000fff0fa212 */ /* 0x000fe400078e33ff */
[----:B------:R-:W-:-:S02]  /*2e00*/  LOP3.LUT R0, R9, R0, RZ, 0xc0, !PT ;  /* 0x0000000009007212 */ /* 0x000fc400078ec0ff */
[----:B------:R-:W-:Y:S02]  /*2e10*/  VOTE.ANY R9, PT, P3 ;  /* 0x0000000000097806 */ /* 0x000fe400018e0100 */
[----:B------:R-:W-:Y:S02]  /*2e20*/  LOP3.LUT R0, R15, R0, RZ, 0xc0, !PT ;  /* 0x000000000f007212 */ /* 0x000fe400078ec0ff */
[----:B------:R-:W-:Y:S02]  /*2e30*/  LOP3.LUT P0, RZ, R17, 0x80, RZ, 0xc0, !PT ;  /* 0x0000008011ff7812 */ /* 0x000fe4000780c0ff */
[----:B------:R-:W-:Y:S02]  /*2e40*/  VOTE.ANY R15, PT, P4 ;  /* 0x00000000000f7806 */ /* 0x000fe400020e0100 */
[----:B------:R-:W-:Y:S02]  /*2e50*/  @!P3 LOP3.LUT R9, RZ, R9, RZ, 0x33, !PT ;  /* 0x00000009ff09b212 */ /* 0x000fe400078e33ff */
[----:B------:R-:W-:-:S02]  /*2e60*/  @!P4 LOP3.LUT R15, RZ, R15, RZ, 0x33, !PT ;  /* 0x0000000fff0fc212 */ /* 0x000fc400078e33ff */
[----:B------:R-:W-:Y:S02]  /*2e70*/  LOP3.LUT R0, R9, R0, RZ, 0xc0, !PT ;  /* 0x0000000009007212 */ /* 0x000fe400078ec0ff */
[----:B------:R-:W-:Y:S02]  /*2e80*/  VOTE.ANY R9, PT, P5 ;  /* 0x0000000000097806 */ /* 0x000fe400028e0100 */
[----:B------:R-:W-:Y:S02]  /*2e90*/  LOP3.LUT R0, R15, R0, RZ, 0xc0, !PT ;  /* 0x000000000f007212 */ /* 0x000fe400078ec0ff */
[----:B------:R-:W-:Y:S02]  /*2ea0*/  VOTE.ANY R15, PT, P6 ;  /* 0x00000000000f7806 */ /* 0x000fe400030e0100 */
[----:B------:R-:W-:Y:S02]  /*2eb0*/  @!P5 LOP3.LUT R9, RZ, R9, RZ, 0x33, !PT ;  /* 0x00000009ff09d212 */ /* 0x000fe400078e33ff */
[----:B------:R-:W-:-:S02]  /*2ec0*/  VOTE.ANY R19, PT, P0 ;  /* 0x0000000000137806 */ /* 0x000fc400000e0100 */
[----:B------:R-:W-:Y:S02]  /*2ed0*/  @!P6 LOP3.LUT R15, RZ, R15, RZ, 0x33, !PT ;  /* 0x0000000fff0fe212 */ /* 0x000fe400078e33ff */
[----:B------:R-:W-:Y:S02]  /*2ee0*/  LOP3.LUT R0, R9, R0, RZ, 0xc0, !PT ;  /* 0x0000000009007212 */ /* 0x000fe400078ec0ff */
[----:B------:R-:W-:Y:S02]  /*2ef0*/  @!P0 LOP3.LUT R19, RZ, R19, RZ, 0x33, !PT ;  /* 0x00000013ff138212 */ /* 0x000fe400078e33ff */
[----:B------:R-:W-:Y:S02]  /*2f00*/  LOP3.LUT R0, R15, R0, RZ, 0xc0, !PT ;  /* 0x000000000f007212 */ /* 0x000fe400078ec0ff */
[----:B------:R-:W-:Y:S02]  /*2f10*/  SHF.R.U32.HI R15, RZ, UR6, R41 ;  /* 0x00000006ff0f7c19 */ /* 0x000fe40008011629 */
[----:B------:R-:W-:Y:S01]  /*2f20*/  LOP3.LUT R4, R19, R0, RZ, 0xc0, !PT ;  /* 0x0000000013047212 */ /* 0x000fe200078ec0ff */
[----:B------:R-:W-:Y:S01]  /*2f30*/  IMAD.MOV.U32 R0, RZ, RZ, RZ ;  /* 0x000000ffff007224 */ /* 0x000fe200078e00ff */
[----:B------:R-:W-:-:S02]  /*2f40*/  LOP3.LUT R15, R15, UR5, RZ, 0x30, !PT ;  /* 0x000000050f0f7c12 */ /* 0x000fc4000f8e30ff */
[----:B------:R-:W4:Y:S01]  /*2f50*/  FLO.U32 R51, R4 ;  /* 0x0000000400337300 */ /* 0x000f2200000e0000 */
[----:B------:R-:W-:-:S07]  /*2f60*/  LOP3.LUT R10, R23, R4, RZ, 0xc0, !PT ;  /* 0x00000004170a7212 */ /* 0x000fce00078ec0ff */
[----:B------:R-:W0:Y:S01]  /*2f70*/  POPC R10, R10 ;  /* 0x0000000a000a7309 */ /* 0x000e220000000000 */
[----:B----4-:R-:W-:-:S13]  /*2f80*/  ISETP.NE.AND P0, PT, R46, R51, PT ;  /* 0x000000332e00720c */ /* 0x010fda0003f05270 */
[----:B0-23--:R-:W-:Y:S05]  /*2f90*/  @P0 BRA `(.L_x_34) ;  /* 0x0000000000080947 */ /* 0x00dfea0003800000 */
[----:B------:R-:W-:-:S05]  /*2fa0*/  IMAD R17, R17, 0x4, R22 ;  /* 0x0000000411117824 */ /* 0x000fca00078e0216 */
[----:B------:R0:W2:Y:S02]  /*2fb0*/  ATOMS.ADD R0, [R17], R10 ;  /* 0x0000000a1100738c */ /* 0x0000a40000000000 */
.L_x_34:
[----:B------:R-:W-:Y:S05]  /*2fc0*/  BSYNC.RECONVERGENT B0 ;  /* 0x0000000000007941 */ /* 0x000fea0003800200 */
.L_x_33:
        /* <DEDUP_REMOVED lines=21> */
[----:B0-----:R-:W-:-:S02]  /*3120*/  VOTE.ANY R17, PT, P0 ;  /* 0x0000000000117806 */ /* 0x001fc400000e0100 */
[----:B------:R-:W-:Y:S02]  /*3130*/  @!P6 LOP3.LUT R9, RZ, R9, RZ, 0x33, !PT ;  /* 0x00000009ff09e212 */ /* 0x000fe400078e33ff */
[----:B------:R-:W-:Y:S02]  /*3140*/  LOP3.LUT R4, R5, R4, RZ, 0xc0, !PT ;  /* 0x0000000405047212 */ /* 0x000fe400078ec0ff */
[----:B------:R-:W-:Y:S02]  /*3150*/  @!P0 LOP3.LUT R17, RZ, R17, RZ, 0x33, !PT ;  /* 0x00000011ff118212 */ /* 0x000fe400078e33ff */
[----:B------:R-:W-:-:S04]  /*3160*/  LOP3.LUT R4, R9, R4, RZ, 0xc0, !PT ;  /* 0x0000000409047212 */ /* 0x000fc800078ec0ff */
[----:B------:R-:W-:Y:S01]  /*3170*/  LOP3.LUT R6, R17, R4, RZ, 0xc0, !PT ;  /* 0x0000000411067212 */ /* 0x000fe200078ec0ff */
[----:B------:R-:W-:Y:S01]  /*3180*/  IMAD.MOV.U32 R4, RZ, RZ, RZ ;  /* 0x000000ffff047224 */ /* 0x000fe200078e00ff */
[----:B------:R-:W-:Y:S02]  /*3190*/  SHF.R.U32.HI R17, RZ, UR6, R40 ;  /* 0x00000006ff117c19 */ /* 0x000fe40008011628 */
[----:B------:R-:W0:Y:S01]  /*31a0*/  FLO.U32 R45, R6 ;  /* 0x00000006002d7300 */ /* 0x000e2200000e0000 */
[----:B------:R-:W-:Y:S02]  /*31b0*/  LOP3.LUT R9, R23, R6, RZ, 0xc0, !PT ;  /* 0x0000000617097212 */ /* 0x000fe400078ec0ff */
[----:B------:R-:W-:-:S05]  /*31c0*/  LOP3.LUT R17, R17, UR5, RZ, 0x30, !PT ;  /* 0x0000000511117c12 */ /* 0x000fca000f8e30ff */
[----:B------:R-:W4:Y:S01]  /*31d0*/  POPC R9, R9 ;  /* 0x0000000900097309 */ /* 0x000f220000000000 */
[----:B0-----:R-:W-:-:S13]  /*31e0*/  ISETP.NE.AND P0, PT, R46, R45, PT ;  /* 0x0000002d2e00720c */ /* 0x001fda0003f05270 */
[----:B--234-:R-:W-:Y:S05]  /*31f0*/  @P0 BRA `(.L_x_36) ;  /* 0x0000000000080947 */ /* 0x01cfea0003800000 */
[----:B------:R-:W-:-:S06]  /*3200*/  IMAD R4, R15, 0x4, R22 ;  /* 0x000000040f047824 */ /* 0x000fcc00078e0216 */
[----:B------:R0:W2:Y:S02]  /*3210*/  ATOMS.ADD R4, [R4], R9 ;  /* 0x000000090404738c */ /* 0x0000a40000000000 */
.L_x_36:
[----:B------:R-:W-:Y:S05]  /*3220*/  BSYNC.RECONVERGENT B0 ;  /* 0x0000000000007941 */ /* 0x000fea0003800200 */
.L_x_35:
[----:B------:R-:W-:Y:S01]  /*3230*/  R2P PR, R17, 0x7f ;  /* 0x0000007f11007804 */ /* 0x000fe20000000000 */
[----:B--2---:R2:W3:Y:S01]  /*3240*/  SHFL.IDX PT, R45, R4, R45, 0x1f ;  /* 0x00001f2d042d7589 */ /* 0x0044e200000e0000 */
[----:B------:R-:W-:Y:S01]  /*3250*/  BSSY.RECONVERGENT B0, `(.L_x_37) ;  /* 0x0000023000007945 */ /* 0x000fe20003800200 */
[----:B------:R-:W-:-:S10]  /*3260*/  IMAD.MOV.U32 R6, RZ, RZ, RZ ;  /* 0x000000ffff067224 */ /* 0x000fd400078e00ff */
[----:B------:R-:W-:Y:S02]  /*3270*/  VOTE.ANY R0, PT, P0 ;  /* 0x0000000000007806 */ /* 0x000fe400000e0100 */
[----:B------:R-:W-:Y:S02]  /*3280*/  VOTE.ANY R5, PT, P1 ;  /* 0x0000000000057806 */ /* 0x000fe400008e0100 */
        /* <DEDUP_REMOVED lines=20> */
[----:B------:R-:W-:Y:S02]  /*33d0*/  LOP3.LUT R0, R15, R0, RZ, 0xc0, !PT ;  /* 0x000000000f007212 */ /* 0x000fe400078ec0ff */
[----:B------:R-:W-:-:S02]  /*33e0*/  SHF.R.U32.HI R15, RZ, UR6, R39 ;  /* 0x00000006ff0f7c19 */ /* 0x000fc40008011627 */
[----:B------:R-:W-:Y:S02]  /*33f0*/  LOP3.LUT R0, R19, R0, RZ, 0xc0, !PT ;  /* 0x0000000013007212 */ /* 0x000fe400078ec0ff */
[----:B------:R-:W-:Y:S02]  /*3400*/  LOP3.LUT R15, R15, UR5, RZ, 0x30, !PT ;  /* 0x000000050f0f7c12 */ /* 0x000fe4000f8e30ff */
[----:B------:R-:W4:Y:S01]  /*3410*/  FLO.U32 R19, R0 ;  /* 0x0000000000137300 */ /* 0x000f2200000e0000 */
[----:B------:R-:W-:-:S07]  /*3420*/  LOP3.LUT R5, R23, R0, RZ, 0xc0, !PT ;  /* 0x0000000017057212 */ /* 0x000fce00078ec0ff */
[----:B------:R-:W0:Y:S01]  /*3430*/  POPC R5, R5 ;  /* 0x0000000500057309 */ /* 0x000e220000000000 */
[----:B----4-:R-:W-:-:S13]  /*3440*/  ISETP.NE.AND P0, PT, R46, R19, PT ;  /* 0x000000132e00720c */ /* 0x010fda0003f05270 */
[----:B0-23--:R-:W-:Y:S05]  /*3450*/  @P0 BRA `(.L_x_38) ;  /* 0x0000000000080947 */ /* 0x00dfea0003800000 */
[----:B------:R-:W-:-:S06]  /*3460*/  IMAD R6, R17, 0x4, R22 ;  /* 0x0000000411067824 */ /* 0x000fcc00078e0216 */
[----:B------:R0:W2:Y:S02]  /*3470*/  ATOMS.ADD R6, [R6], R5 ;  /* 0x000000050606738c */ /* 0x0000a40000000000 */
.L_x_38:
[----:B------:R-:W-:Y:S05]  /*3480*/  BSYNC.RECONVERGENT B0 ;  /* 0x0000000000007941 */ /* 0x000fea0003800200 */
.L_x_37:
        /* <DEDUP_REMOVED lines=37> */
.L_x_40:
[----:B------:R-:W-:Y:S05]  /*36e0*/  BSYNC.RECONVERGENT B0 ;  /* 0x0000000000007941 */ /* 0x000fea0003800200 */
.L_x_39:
[----:B------:R-:W-:Y:S01]  /*36f0*/  R2P PR, R17, 0x7f ;  /* 0x0000007f11007804 */ /* 0x000fe20000000000 */
[----:B--2---:R2:W3:Y:S01]  /*3700*/  SHFL.IDX PT, R47, R0, R47, 0x1f ;  /* 0x00001f2f002f7589 */ /* 0x0044e200000e0000 */
[----:B------:R-:W-:Y:S11]  /*3710*/  BSSY.RECONVERGENT B0, `(.L_x_41) ;  /* 0x0000021000007945 */ /* 0x000ff60003800200 */
[----:B0-----:R-:W-:-:S02]  /*3720*/  VOTE.ANY R15, PT, P0 ;  /* 0x00000000000f7806 */ /* 0x001fc400000e0100 */
        /* <DEDUP_REMOVED lines=19> */
[----:B------:R-:W-:Y:S01]  /*3860*/  LOP3.LUT R15, R16, R15, RZ, 0xc0, !PT ;  /* 0x0000000f100f7212 */ /* 0x000fe200078ec0ff */
[----:B------:R-:W-:Y:S01]  /*3870*/  IMAD.MOV.U32 R16, RZ, RZ, RZ ;  /* 0x000000ffff107224 */ /* 0x000fe200078e00ff */
[----:B------:R-:W-:Y:S02]  /*3880*/  @!P0 LOP3.LUT R20, RZ, R20, RZ, 0x33, !PT ;  /* 0x00000014ff148212 */ /* 0x000fe400078e33ff */
[----:B------:R-:W-:-:S04]  /*3890*/  LOP3.LUT R15, R18, R15, RZ, 0xc0, !PT ;  /* 0x0000000f120f7212 */ /* 0x000fc800078ec0ff */
[----:B------:R-:W-:-:S04]  /*38a0*/  LOP3.LUT R20, R20, R15, RZ, 0xc0, !PT ;  /* 0x0000000f14147212 */ /* 0x000fc800078ec0ff */
[----:B------:R-:W0:Y:S01]  /*38b0*/  FLO.U32 R49, R20 ;  /* 0x0000001400317300 */ /* 0x000e2200000e0000 */
[----:B------:R-:W-:-:S07]  /*38c0*/  LOP3.LUT R50, R23, R20, RZ, 0xc0, !PT ;  /* 0x0000001417327212 */ /* 0x000fce00078ec0ff */
[----:B------:R-:W4:Y:S01]  /*38d0*/  POPC R50, R50 ;  /* 0x0000003200327309 */ /* 0x000f220000000000 */
[----:B0-----:R-:W-:-:S13]  /*38e0*/  ISETP.NE.AND P0, PT, R46, R49, PT ;  /* 0x000000312e00720c */ /* 0x001fda0003f05270 */
[----:B--234-:R-:W-:Y:S05]  /*38f0*/  @P0 BRA `(.L_x_42) ;  /* 0x0000000000080947 */ /* 0x01cfea0003800000 */
[----:B------:R-:W-:-:S05]  /*3900*/  IMAD R17, R17, 0x4, R22 ;  /* 0x0000000411117824 */ /* 0x000fca00078e0216 */
[----:B------:R0:W2:Y:S02]  /*3910*/  ATOMS.ADD R16, [R17], R50 ;  /* 0x000000321110738c */ /* 0x0000a40000000000 */
.L_x_42:
[----:B------:R-:W-:Y:S05]  /*3920*/  BSYNC.RECONVERGENT B0 ;  /* 0x0000000000007941 */ /* 0x000fea0003800200 */
.L_x_41:
[----:B------:R-:W-:Y:S01]  /*3930*/  R2P PR, R11, 0x7f ;  /* 0x0000007f0b007804 */ /* 0x000fe20000000000 */
[----:B--2---:R2:W3:Y:S01]  /*3940*/  SHFL.IDX PT, R49, R16, R49, 0x1f ;  /* 0x00001f3110317589 */ /* 0x0044e200000e0000 */
[----:B------:R-:W-:Y:S01]  /*3950*/  BSSY.RECONVERGENT B0, `(.L_x_43) ;  /* 0x0000021000007945 */ /* 0x000fe20003800200 */
[----:B------:R-:W-:-:S10]  /*3960*/  IMAD.MOV.U32 R20, RZ, RZ, RZ ;  /* 0x000000ffff147224 */ /* 0x000fd400078e00ff */
[----:B------:R-:W-:Y:S02]  /*3970*/  VOTE.ANY R0, PT, P0 ;  /* 0x0000000000007806 */ /* 0x000fe400000e0100 */
[----:B------:R-:W-:Y:S02]  /*3980*/  VOTE.ANY R15, PT, P1 ;  /* 0x00000000000f7806 */ /* 0x000fe400008e0100 */
[----:B------:R-:W-:Y:S02]  /*3990*/  @!P0 LOP3.LUT R0, RZ, R0, RZ, 0x33, !PT ;  /* 0x00000000ff008212 */ /* 0x000fe400078e33ff */
[----:B0-----:R-:W-:Y:S02]  /*39a0*/  VOTE.ANY R17, PT, P2 ;  /* 0x0000000000117806 */ /* 0x001fe400010e0100 */
        /* <DEDUP_REMOVED lines=25> */
[----:B------:R-:W-:-:S06]  /*3b40*/  IMAD R20, R11, 0x4, R22 ;  /* 0x000000040b147824 */ /* 0x000fcc00078e0216 */
[----:B------:R0:W2:Y:S02]  /*3b50*/  ATOMS.ADD R20, [R20], R21 ;  /* 0x000000151414738c */ /* 0x0000a40000000000 */
.L_x_44:
[----:B------:R-:W-:Y:S05]  /*3b60*/  BSYNC.RECONVERGENT B0 ;  /* 0x0000000000007941 */ /* 0x000fea0003800200 */
.L_x_43:
[----:B------:R-:W-:Y:S01]  /*3b70*/  R2P PR, R7, 0x7f ;  /* 0x0000007f07007804 */ /* 0x000fe20000000000 */
[----:B--2---:R2:W3:Y:S01]  /*3b80*/  SHFL.IDX PT, R20, R20, R15, 0x1f ;  /* 0x00001f0f14147589 */ /* 0x0044e200000e0000 */
[----:B------:R-:W-:Y:S01]  /*3b90*/  BSSY.RECONVERGENT B0, `(.L_x_45) ;  /* 0x0000023000007945 */ /* 0x000fe20003800200 */
[----:B------:R-:W-:-:S10]  /*3ba0*/  IMAD.MOV.U32 R16, RZ, RZ, RZ ;  /* 0x000000ffff107224 */ /* 0x000fd400078e00ff */
[----:B------:R-:W-:Y:S02]  /*3bb0*/  VOTE.ANY R0, PT, P0 ;  /* 0x0000000000007806 */ /* 0x000fe400000e0100 */
[----:B------:R-:W-:Y:S02]  /*3bc0*/  VOTE.ANY R11, PT, P1 ;  /* 0x00000000000b7806 */ /* 0x000fe400008e0100 */
[----:B------:R-:W-:Y:S02]  /*3bd0*/  @!P0 LOP3.LUT R0, RZ, R0, RZ, 0x33, !PT ;  /* 0x00000000ff008212 */ /* 0x000fe400078e33ff */
[----:B------:R-:W-:Y:S02]  /*3be0*/  @!P1 LOP3.LUT R11, RZ, R11, RZ, 0x33, !PT ;  /* 0x0000000bff0b9212 */ /* 0x000fe400078e33ff */
[----:B------:R-:W-:Y:S02]  /*3bf0*/  VOTE.ANY R17, PT, P2 ;  /* 0x0000000000117806 */ /* 0x000fe400010e0100 */
[----:B------:R-:W-:-:S02]  /*3c00*/  LOP3.LUT R0, R11, R0, RZ, 0xc0, !PT ;  /* 0x000000000b007212 */ /* 0x000fc400078ec0ff */
[----:B------:R-:W-:Y:S02]  /*3c10*/  VOTE.ANY R11, PT, P3 ;  /* 0x00000000000b7806 */ /* 0x000fe400018e0100 */
[----:B------:R-:W-:Y:S02]  /*3c20*/  @!P2 LOP3.LUT R17, RZ, R17, RZ, 0x33, !PT ;  /* 0x00000011ff11a212 */ /* 0x000fe400078e33ff */
[----:B------:R-:W-:Y:S02]  /*3c30*/  @!P3 LOP3.LUT R11, RZ, R11, RZ, 0x33, !PT ;  /* 0x0000000bff0bb212 */ /* 0x000fe400078e33ff */
[----:B------:R-:W-:Y:S02]  /*3c40*/  LOP3.LUT R0, R17, R0, RZ, 0xc0, !PT ;  /* 0x0000000011007212 */ /* 0x000fe400078ec0ff */
[----:B------:R-:W-:Y:S02]  /*3c50*/  LOP3.LUT P0, RZ, R7, 0x80, RZ, 0xc0, !PT ;  /* 0x0000008007ff7812 */ /* 0x000fe4000780c0ff */
[----:B------:R-:W-:-:S02]  /*3c60*/  VOTE.ANY R17, PT, P4 ;  /* 0x0000000000117806 */ /* 0x000fc400020e0100 */
[----:B------:R-:W-:Y:S02]  /*3c70*/  LOP3.LUT R0, R11, R0, RZ, 0xc0, !PT ;  /* 0x000000000b007212 */ /* 0x000fe400078ec0ff */
[----:B------:R-:W-:Y:S02]  /*3c80*/  VOTE.ANY R11, PT, P5 ;  /* 0x00000000000b7806 */ /* 0x000fe400028e0100 */
[----:B------:R-:W-:Y:S02]  /*3c90*/  @!P4 LOP3.LUT R17, RZ, R17, RZ, 0x33, !PT ;  /* 0x00000011ff11c212 */ /* 0x000fe400078e33ff */
[----:B------:R-:W-:Y:S02]  /*3ca0*/  @!P5 LOP3.LUT R11, RZ, R11, RZ, 0x33, !PT ;  /* 0x0000000bff0bd212 */ /* 0x000fe400078e33ff */
[----:B------:R-:W-:Y:S02]  /*3cb0*/  LOP3.LUT R0, R17, R0, RZ, 0xc0, !PT ;  /* 0x0000000011007212 */ /* 0x000fe400078ec0ff */
[----:B------:R-:W-:-:S02]  /*3cc0*/  VOTE.ANY R17, PT, P6 ;  /* 0x0000000000117806 */ /* 0x000fc400030e0100 */
[----:B------:R-:W-:Y:S02]  /*3cd0*/  LOP3.LUT R0, R11, R0, RZ, 0xc0, !PT ;  /* 0x000000000b007212 */ /* 0x000fe400078ec0ff */
[----:B------:R-:W-:Y:S02]  /*3ce0*/  VOTE.ANY R11, PT, P0 ;  /* 0x00000000000b7806 */ /* 0x000fe400000e0100 */
[----:B------:R-:W-:Y:S02]  /*3cf0*/  @!P6 LOP3.LUT R17, RZ, R17, RZ, 0x33, !PT ;  /* 0x00000011ff11e212 */ /* 0x000fe400078e33ff */
[----:B------:R-:W-:Y:S02]  /*3d00*/  @!P0 LOP3.LUT R11, RZ, R11, RZ, 0x33, !PT ;  /* 0x0000000bff0b8212 */ /* 0x000fe400078e33ff */
[----:B------:R-:W-:-:S04]  /*3d10*/  LOP3.LUT R0, R17, R0, RZ, 0xc0, !PT ;  /* 0x0000000011007212 */ /* 0x000fc800078ec0ff */
[----:B------:R-:W-:Y:S02]  /*3d20*/  LOP3.LUT R48, R11, R0, RZ, 0xc0, !PT ;  /* 0x000000000b307212 */ /* 0x000fe400078ec0ff */
[----:B------:R-:W-:Y:S02]  /*3d30*/  SHF.R.U32.HI R0, RZ, UR6, R36 ;  /* 0x00000006ff007c19 */ /* 0x000fe40008011624 */
[----:B------:R-:W4:Y:S01]  /*3d40*/  FLO.U32 R18, R48 ;  /* 0x0000003000127300 */ /* 0x000f2200000e0000 */
[----:B------:R-:W-:Y:S02]  /*3d50*/  LOP3.LUT R19, R23, R48, RZ, 0xc0, !PT ;  /* 0x0000003017137212 */ /* 0x000fe400078ec0ff */
[----:B------:R-:W-:-:S05]  /*3d60*/  LOP3.LUT R0, R0, UR5, RZ, 0x30, !PT ;  /* 0x0000000500007c12 */ /* 0x000fca000f8e30ff */
[----:B------:R-:W0:Y:S01]  /*3d70*/  POPC R19, R19 ;  /* 0x0000001300137309 */ /* 0x000e220000000000 */
[----:B----4-:R-:W-:-:S13]  /*3d80*/  ISETP.NE.AND P0, PT, R46, R18, PT ;  /* 0x000000122e00720c */ /* 0x010fda0003f05270 */
[----:B0-23--:R-:W-:Y:S05]  /*3d90*/  @P0 BRA `(.L_x_46) ;  /* 0x0000000000080947 */ /* 0x00dfea0003800000 */
[----:B------:R-:W-:-:S06]  /*3da0*/  IMAD R16, R7, 0x4, R22 ;  /* 0x0000000407107824 */ /* 0x000fcc00078e0216 */
[----:B------:R0:W2:Y:S02]  /*3db0*/  ATOMS.ADD R16, [R16], R19 ;  /* 0x000000131010738c */ /* 0x0000a40000000000 */
.L_x_46:
[----:B------:R-:W-:Y:S05]  /*3dc0*/  BSYNC.RECONVERGENT B0 ;  /* 0x0000000000007941 */ /* 0x000fea0003800200 */
.L_x_45:
[----:B------:R-:W-:Y:S01]  /*3dd0*/  R2P PR, R0, 0x7f ;  /* 0x0000007f00007804 */ /* 0x000fe20000000000 */
[----:B--2---:R2:W3:Y:S01]  /*3de0*/  SHFL.IDX PT, R18, R16, R18, 0x1f ;  /* 0x00001f1210127589 */ /* 0x0044e200000e0000 */
[----:B------:R-:W-:Y:S01]  /*3df0*/  SHF.R.U32.HI R11, RZ, UR6, R35 ;  /* 0x00000006ff0b7c19 */ /* 0x000fe20008011623 */
[----:B------:R-:W-:Y:S01]  /*3e00*/  BSSY.RECONVERGENT B0, `(.L_x_47) ;  /* 0x0000022000007945 */ /* 0x000fe20003800200 */
[----:B------:R-:W-:Y:S02]  /*3e10*/  IMAD.MOV.U32 R15, RZ, RZ, RZ ;  /* 0x000000ffff0f7224 */ /* 0x000fe400078e00ff */
[----:B------:R-:W-:-:S07]  /*3e20*/  LOP3.LUT R11, R11, UR5, RZ, 0x30, !PT ;  /* 0x000000050b0b7c12 */ /* 0x000fce000f8e30ff */
[----:B------:R-:W-:Y:S02]  /*3e30*/  VOTE.ANY R7, PT, P0 ;  /* 0x0000000000077806 */ /* 0x000fe400000e0100 */
[----:B------:R-:W-:Y:S02]  /*3e40*/  VOTE.ANY R48, PT, P1 ;  /* 0x0000000000307806 */ /* 0x000fe400008e0100 */
[----:B------:R-:W-:Y:S02]  /*3e50*/  @!P0 LOP3.LUT R7, RZ, R7, RZ, 0x33, !PT ;  /* 0x00000007ff078212 */ /* 0x000fe400078e33ff */
[----:B------:R-:W-:Y:S02]  /*3e60*/  @!P1 LOP3.LUT R48, RZ, R48, RZ, 0x33, !PT ;  /* 0x00000030ff309212 */ /* 0x000fe400078e33ff */
[----:B------:R-:W-:Y:S02]  /*3e70*/  LOP3.LUT P0, RZ, R0, 0x80, RZ, 0xc0, !PT ;  /* 0x0000008000ff7812 */ /* 0x000fe4000780c0ff */
[----:B------:R-:W-:-:S02]  /*3e80*/  LOP3.LUT R7, R48, R7, RZ, 0xc0, !PT ;  /* 0x0000000730077212 */ /* 0x000fc400078ec0ff */
[----:B------:R-:W-:-:S04]  /*3e90*/  VOTE.ANY R48, PT, P2 ;  /* 0x0000000000307806 */ /* 0x000fc800010e0100 */
[----:B------:R-:W-:-:S04]  /*3ea0*/  @!P2 LOP3.LUT R48, RZ, R48, RZ, 0x33, !PT ;  /* 0x00000030ff30a212 */ /* 0x000fc800078e33ff */
[----:B------:R-:W-:Y:S02]  /*3eb0*/  LOP3.LUT R7, R48, R7, RZ, 0xc0, !PT ;  /* 0x0000000730077212 */ /* 0x000fe400078ec0ff */
        /* <DEDUP_REMOVED lines=14> */
[----:B------:R-:W-:-:S04]  /*3fa0*/  LOP3.LUT R48, R48, R7, RZ, 0xc0, !PT ;  /* 0x0000000730307212 */ /* 0x000fc800078ec0ff */
[----:B------:R-:W4:Y:S01]  /*3fb0*/  FLO.U32 R52, R48 ;  /* 0x0000003000347300 */ /* 0x000f2200000e0000 */
[----:B------:R-:W-:-:S07]  /*3fc0*/  LOP3.LUT R17, R23, R48, RZ, 0xc0, !PT ;  /* 0x0000003017117212 */ /* 0x000fce00078ec0ff */
[----:B------:R-:W0:Y:S01]  /*3fd0*/  POPC R17, R17 ;  /* 0x0000001100117309 */ /* 0x000e220000000000 */
[----:B----4-:R-:W-:-:S13]  /*3fe0*/  ISETP.NE.AND P0, PT, R46, R52, PT ;  /* 0x000000342e00720c */ /* 0x010fda0003f05270 */
[----:B0-23--:R-:W-:Y:S05]  /*3ff0*/  @P0 BRA `(.L_x_48) ;  /* 0x0000000000080947 */ /* 0x00dfea0003800000 */
[----:B------:R-:W-:-:S05]  /*4000*/  IMAD R0, R0, 0x4, R22 ;  /* 0x0000000400007824 */ /* 0x000fca00078e0216 */
[----:B------:R0:W2:Y:S02]  /*4010*/  ATOMS.ADD R15, [R0], R17 ;  /* 0x00000011000f738c */ /* 0x0000a40000000000 */
.L_x_48:
[----:B------:R-:W-:Y:S05]  /*4020*/  BSYNC.RECONVERGENT B0 ;  /* 0x0000000000007941 */ /* 0x000fea0003800200 */
.L_x_47:
[----:B------:R-:W-:Y:S01]  /*4030*/  R2P PR, R11, 0x7f ;  /* 0x0000007f0b007804 */ /* 0x000fe20000000000 */
[----:B--2---:R2:W3:Y:S01]  /*4040*/  SHFL.IDX PT, R16, R15, R52, 0x1f ;  /* 0x00001f340f107589 */ /* 0x0044e200000e0000 */
[----:B------:R-:W-:Y:S11]  /*4050*/  BSSY.RECONVERGENT B0, `(.L_x_49) ;  /* 0x0000023000007945 */ /* 0x000ff60003800200 */
[----:B0-----:R-:W-:-:S02]  /*4060*/  VOTE.ANY R0, PT, P0 ;  /* 0x0000000000007806 */ /* 0x001fc400000e0100 */
[----:B------:R-:W-:Y:S02]  /*4070*/  VOTE.ANY R7, PT, P1 ;  /* 0x0000000000077806 */ /* 0x000fe400008e0100 */
[----:B------:R-:W-:Y:S02]  /*4080*/  @!P0 LOP3.LUT R0, RZ, R0, RZ, 0x33, !PT ;  /* 0x00000000ff008212 */ /* 0x000fe400078e33ff */
[----:B------:R-:W-:Y:S02]  /*4090*/  @!P1 LOP3.LUT R7, RZ, R7, RZ, 0x33, !PT ;  /* 0x00000007ff079212 */ /* 0x000fe400078e33ff */
[----:B------:R-:W-:Y:S02]  /*40a0*/  LOP3.LUT P0, RZ, R11, 0x80, RZ, 0xc0, !PT ;  /* 0x000000800bff7812 */ /* 0x000fe4000780c0ff */
        /* <DEDUP_REMOVED lines=19> */
[----:B------:R0:W4:Y:S01]  /*41e0*/  FLO.U32 R7, R0 ;  /* 0x0000000000077300 */ /* 0x00012200000e0000 */
[----:B------:R-:W-:-:S07]  /*41f0*/  LOP3.LUT R48, R23, R0, RZ, 0xc0, !PT ;  /* 0x0000000017307212 */ /* 0x000fce00078ec0ff */
[----:B--2---:R2:W1:Y:S01]  /*4200*/  POPC R15, R48 ;  /* 0x00000030000f7309 */ /* 0x0044620000000000 */
[----:B0-----:R-:W-:-:S04]  /*4210*/  SHF.R.U32.HI R0, RZ, UR6, R34 ;  /* 0x00000006ff007c19 */ /* 0x001fc80008011622 */
[----:B------:R-:W-:Y:S02]  /*4220*/  LOP3.LUT R0, R0, UR5, RZ, 0x30, !PT ;  /* 0x0000000500007c12 */ /* 0x000fe4000f8e30ff */
[----:B----4-:R-:W-:Y:S01]  /*4230*/  ISETP.NE.AND P0, PT, R46, R7, PT ;  /* 0x000000072e00720c */ /* 0x010fe20003f05270 */
[----:B--2---:R-:W-:-:S12]  /*4240*/  IMAD.MOV.U32 R48, RZ, RZ, RZ ;  /* 0x000000ffff307224 */ /* 0x004fd800078e00ff */
[----:B-1-3--:R-:W-:Y:S05]  /*4250*/  @P0 BRA `(.L_x_50) ;  /* 0x0000000000080947 */ /* 0x00afea0003800000 */
[----:B------:R-:W-:-:S06]  /*4260*/  IMAD R48, R11, 0x4, R22 ;  /* 0x000000040b307824 */ /* 0x000fcc00078e0216 */
[----:B------:R0:W1:Y:S02]  /*4270*/  ATOMS.ADD R48, [R48], R15 ;  /* 0x0000000f3030738c */ /* 0x0000640000000000 */
.L_x_50:
[----:B------:R-:W-:Y:S05]  /*4280*/  BSYNC.RECONVERGENT B0 ;  /* 0x0000000000007941 */ /* 0x000fea0003800200 */
.L_x_49:
[----:B------:R-:W-:Y:S01]  /*4290*/  R2P PR, R0, 0x7f ;  /* 0x0000007f00007804 */ /* 0x000fe20000000000 */
[----:B------:R-:W-:Y:S01]  /*42a0*/  IMAD.IADD R14, R14, 0x1, R8 ;  /* 0x000000010e0e7824 */ /* 0x000fe200078e0208 */
[----:B------:R-:W-:Y:S01]  /*42b0*/  BSSY.RECONVERGENT B0, `(.L_x_51) ;  /* 0x0000025000007945 */ /* 0x000fe20003800200 */
[----:B------:R-:W-:Y:S02]  /*42c0*/  IMAD.IADD R13, R13, 0x1, R12 ;  /* 0x000000010d0d7824 */ /* 0x000fe400078e020c */
[----:B-1----:R1:W2:Y:S08]  /*42d0*/  SHFL.IDX PT, R12, R48, R7, 0x1f ;  /* 0x00001f07300c7589 */ /* 0x0022b000000e0000 */
[----:B------:R-:W-:-:S02]  /*42e0*/  VOTE.ANY R11, PT, P0 ;  /* 0x00000000000b7806 */ /* 0x000fc400000e0100 */
[----:B------:R-:W-:Y:S01]  /*42f0*/  VOTE.ANY R8, PT, P1 ;  /* 0x0000000000087806 */ /* 0x000fe200008e0100 */
[----:B-1----:R-:W-:Y:S01]  /*4300*/  IMAD.MOV.U32 R7, RZ, RZ, RZ ;  /* 0x000000ffff077224 */ /* 0x002fe200078e00ff */
        /* <DEDUP_REMOVED lines=22> */
[----:B------:R1:W3:Y:S01]  /*4470*/  FLO.U32 R8, R52 ;  /* 0x0000003400087300 */ /* 0x0002e200000e0000 */
[----:B------:R-:W-:-:S07]  /*4480*/  LOP3.LUT R11, R23, R52, RZ, 0xc0, !PT ;  /* 0x00000034170b7212 */ /* 0x000fce00078ec0ff */
[----:B------:R-:W4:Y:S01]  /*4490*/  POPC R11, R11 ;  /* 0x0000000b000b7309 */ /* 0x000f220000000000 */
[----:B-1----:R-:W-:-:S04]  /*44a0*/  SHF.R.U32.HI R52, RZ, UR6, R26 ;  /* 0x00000006ff347c19 */ /* 0x002fc8000801161a */
[----:B------:R-:W-:Y:S02]  /*44b0*/  LOP3.LUT R48, R52, UR5, RZ, 0x30, !PT ;  /* 0x0000000534307c12 */ /* 0x000fe4000f8e30ff */
[----:B---3--:R-:W-:-:S13]  /*44c0*/  ISETP.NE.AND P0, PT, R46, R8, PT ;  /* 0x000000082e00720c */ /* 0x008fda0003f05270 */
[----:B--2-4-:R-:W-:Y:S05]  /*44d0*/  @P0 BRA `(.L_x_52) ;  /* 0x0000000000080947 */ /* 0x014fea0003800000 */
[----:B------:R-:W-:-:S05]  /*44e0*/  IMAD R0, R0, 0x4, R22 ;  /* 0x0000000400007824 */ /* 0x000fca00078e0216 */
[----:B------:R1:W2:Y:S02]  /*44f0*/  ATOMS.ADD R7, [R0], R11 ;  /* 0x0000000b0007738c */ /* 0x0002a40000000000 */
.L_x_52:
[----:B------:R-:W-:Y:S05]  /*4500*/  BSYNC.RECONVERGENT B0 ;  /* 0x0000000000007941 */ /* 0x000fea0003800200 */
.L_x_51:
[----:B------:R-:W-:Y:S01]  /*4510*/  R2P PR, R48, 0x7f ;  /* 0x0000007f30007804 */ /* 0x000fe20000000000 */
[----:B------:R-:W-:Y:S01]  /*4520*/  IMAD.IADD R10, R10, 0x1, R51 ;  /* 0x000000010a0a7824 */ /* 0x000fe200078e0233 */
[----:B--2---:R2:W3:Y:S01]  /*4530*/  SHFL.IDX PT, R8, R7, R8, 0x1f ;  /* 0x00001f0807087589 */ /* 0x0044e200000e0000 */
[----:B------:R-:W-:Y:S01]  /*4540*/  BSSY.RECONVERGENT B0, `(.L_x_53) ;  /* 0x0000024000007945 */ /* 0x000fe20003800200 */
[----:B------:R-:W-:Y:S02]  /*4550*/  IMAD.IADD R9, R9, 0x1, R45 ;  /* 0x0000000109097824 */ /* 0x000fe400078e022d */
[----:B------:R-:W-:-:S07]  /*4560*/  IMAD.MOV.U32 R45, RZ, RZ, RZ ;  /* 0x000000ffff2d7224 */ /* 0x000fce00078e00ff */
[----:B-1----:R-:W-:Y:S02]  /*4570*/  VOTE.ANY R0, PT, P0 ;  /* 0x0000000000007806 */ /* 0x002fe400000e0100 */
        /* <DEDUP_REMOVED lines=23> */
[----:B------:R-:W-:Y:S02]  /*46f0*/  SHF.R.U32.HI R51, RZ, UR6, R33 ;  /* 0x00000006ff337c19 */ /* 0x000fe40008011621 */
[----:B------:R1:W4:Y:S02]  /*4700*/  FLO.U32 R0, R52 ;  /* 0x0000003400007300 */ /* 0x00032400000e0000 */
[----:B------:R-:W-:Y:S02]  /*4710*/  LOP3.LUT R51, R51, UR5, RZ, 0x30, !PT ;  /* 0x0000000533337c12 */ /* 0x000fe4000f8e30ff */
[----:B-1----:R-:W-:-:S04]  /*4720*/  LOP3.LUT R52, R23, R52, RZ, 0xc0, !PT ;  /* 0x0000003417347212 */ /* 0x002fc800078ec0ff */
[----:B--2---:R1:W2:Y:S01]  /*4730*/  POPC R7, R52 ;  /* 0x0000003400077309 */ /* 0x0042a20000000000 */
[----:B----4-:R-:W-:-:S13]  /*4740*/  ISETP.NE.AND P0, PT, R46, R0, PT ;  /* 0x000000002e00720c */ /* 0x010fda0003f05270 */
[----:B-123--:R-:W-:Y:S05]  /*4750*/  @P0 BRA `(.L_x_54) ;  /* 0x0000000000080947 */ /* 0x00efea0003800000 */
[----:B------:R-:W-:-:S05]  /*4760*/  IMAD R48, R48, 0x4, R22 ;  /* 0x0000000430307824 */ /* 0x000fca00078e0216 */
[----:B------:R1:W2:Y:S02]  /*4770*/  ATOMS.ADD R45, [R48], R7 ;  /* 0x00000007302d738c */ /* 0x0002a40000000000 */
.L_x_54:
[----:B------:R-:W-:Y:S05]  /*4780*/  BSYNC.RECONVERGENT B0 ;  /* 0x0000000000007941 */ /* 0x000fea0003800200 */
.L_x_53:
[----:B------:R-:W-:Y:S01]  /*4790*/  R2P PR, R51, 0x7f ;  /* 0x0000007f33007804 */ /* 0x000fe20000000000 */
[----:B------:R-:W-:Y:S01]  /*47a0*/  IMAD.IADD R6, R5, 0x1, R6 ;  /* 0x0000000105067824 */ /* 0x000fe200078e0206 */
[----:B--2---:R2:W3:Y:S01]  /*47b0*/  SHFL.IDX PT, R0, R45, R0, 0x1f ;  /* 0x00001f002d007589 */ /* 0x0044e200000e0000 */
[----:B------:R-:W-:Y:S01]  /*47c0*/  IMAD.IADD R4, R4, 0x1, R47 ;  /* 0x0000000104047824 */ /* 0x000fe200078e022f */
[----:B------:R-:W-:Y:S01]  /*47d0*/  SHF.R.U32.HI R47, RZ, UR6, R32 ;  /* 0x00000006ff2f7c19 */ /* 0x000fe20008011620 */
[----:B------:R-:W-:Y:S03]  /*47e0*/  BSSY.RECONVERGENT B0, `(.L_x_55) ;  /* 0x0000022000007945 */ /* 0x000fe60003800200 */
[----:B------:R-:W-:-:S05]  /*47f0*/  LOP3.LUT R47, R47, UR5, RZ, 0x30, !PT ;  /* 0x000000052f2f7c12 */ /* 0x000fca000f8e30ff */
        /* <DEDUP_REMOVED lines=9> */
[----:B------:R-:W-:Y:S02]  /*4890*/  VOTE.ANY R48, PT, P3 ;  /* 0x0000000000307806 */ /* 0x000fe400018e0100 */
[----:B------:R-:W-:Y:S02]  /*48a0*/  VOTE.ANY R52, PT, P0 ;  /* 0x0000000000347806 */ /* 0x000fe400000e0100 */
[----:B------:R-:W-:Y:S02]  /*48b0*/  @!P3 LOP3.LUT R48, RZ, R48, RZ, 0x33, !PT ;  /* 0x00000030ff30b212 */ /* 0x000fe400078e33ff */
[----:B------:R-:W-:Y:S02]  /*48c0*/  @!P0 LOP3.LUT R52, RZ, R52, RZ, 0x33, !PT ;  /* 0x00000034ff348212 */ /* 0x000fe400078e33ff */
        /* <DEDUP_REMOVED lines=9> */
[----:B------:R-:W-:Y:S01]  /*4960*/  LOP3.LUT R5, R48, R5, RZ, 0xc0, !PT ;  /* 0x0000000530057212 */ /* 0x000fe200078ec0ff */
[----:B------:R-:W-:-:S03]  /*4970*/  IMAD.MOV.U32 R48, RZ, RZ, RZ ;  /* 0x000000ffff307224 */ /* 0x000fc600078e00ff */
[----:B------:R-:W-:-:S04]  /*4980*/  LOP3.LUT R52, R52, R5, RZ, 0xc0, !PT ;  /* 0x0000000534347212 */ /* 0x000fc800078ec0ff */
[----:B------:R1:W4:Y:S02]  /*4990*/  FLO.U32 R5, R52 ;  /* 0x0000003400057300 */ /* 0x00032400000e0000 */
[----:B-1----:R-:W-:-:S06]  /*49a0*/  LOP3.LUT R52, R23, R52, RZ, 0xc0, !PT ;  /* 0x0000003417347212 */ /* 0x002fcc00078ec0ff */
[----:B--2---:R1:W2:Y:S01]  /*49b0*/  POPC R45, R52 ;  /* 0x00000034002d7309 */ /* 0x0042a20000000000 */
[----:B----4-:R-:W-:-:S13]  /*49c0*/  ISETP.NE.AND P0, PT, R46, R5, PT ;  /* 0x000000052e00720c */ /* 0x010fda0003f05270 */
[----:B-1-3--:R-:W-:Y:S05]  /*49d0*/  @P0 BRA `(.L_x_56) ;  /* 0x0000000000080947 */ /* 0x00afea0003800000 */
[----:B------:R-:W-:-:S06]  /*49e0*/  IMAD R48, R51, 0x4, R22 ;  /* 0x0000000433307824 */ /* 0x000fcc00078e0216 */
[----:B--2---:R1:W3:Y:S02]  /*49f0*/  ATOMS.ADD R48, [R48], R45 ;  /* 0x0000002d3030738c */ /* 0x0042e40000000000 */
.L_x_56:
[----:B------:R-:W-:Y:S05]  /*4a00*/  BSYNC.RECONVERGENT B0 ;  /* 0x0000000000007941 */ /* 0x000fea0003800200 */
.L_x_55:
[----:B------:R-:W-:Y:S01]  /*4a10*/  R2P PR, R47, 0x7f ;  /* 0x0000007f2f007804 */ /* 0x000fe20000000000 */
[----:B------:R-:W-:Y:S01]  /*4a20*/  IMAD.IADD R50, R50, 0x1, R49 ;  /* 0x0000000132327824 */ /* 0x000fe200078e0231 */
[----:B---3--:R3:W4:Y:S01]  /*4a30*/  SHFL.IDX PT, R48, R48, R5, 0x1f ;  /* 0x00001f0530307589 */ /* 0x00872200000e0000 */
[----:B------:R-:W-:Y:S01]  /*4a40*/  IMAD.IADD R20, R21, 0x1, R20 ;  /* 0x0000000115147824 */ /* 0x000fe200078e0214 */
[----:B------:R-:W-:Y:S01]  /*4a50*/  SHF.R.U32.HI R21, RZ, UR6, R31 ;  /* 0x00000006ff157c19 */ /* 0x000fe2000801161f */
[----:B------:R-:W-:Y:S03]  /*4a60*/  BSSY.RECONVERGENT B0, `(.L_x_57) ;  /* 0x0000022000007945 */ /* 0x000fe60003800200 */
[----:B---3--:R-:W-:Y:S01]  /*4a70*/  LOP3.LUT R5, R21, UR5, RZ, 0x30, !PT ;  /* 0x0000000515057c12 */ /* 0x008fe2000f8e30ff */
[----:B------:R-:W-:-:S04]  /*4a80*/  IMAD.MOV.U32 R21, RZ, RZ, RZ ;  /* 0x000000ffff157224 */ /* 0x000fc800078e00ff */
        /* <DEDUP_REMOVED lines=23> */
[----:B------:R-:W-:-:S04]  /*4c00*/  LOP3.LUT R52, R49, R52, RZ, 0xc0, !PT ;  /* 0x0000003431347212 */ /* 0x000fc800078ec0ff */
[----:B------:R-:W3:Y:S01]  /*4c10*/  FLO.U32 R49, R52 ;  /* 0x0000003400317300 */ /* 0x000ee200000e0000 */
[----:B------:R-:W-:-:S07]  /*4c20*/  LOP3.LUT R51, R23, R52, RZ, 0xc0, !PT ;  /* 0x0000003417337212 */ /* 0x000fce00078ec0ff */
[----:B------:R-:W0:Y:S01]  /*4c30*/  POPC R51, R51 ;  /* 0x0000003300337309 */ /* 0x000e220000000000 */
[----:B---3--:R-:W-:-:S13]  /*4c40*/  ISETP.NE.AND P0, PT, R46, R49, PT ;  /* 0x000000312e00720c */ /* 0x008fda0003f05270 */
[----:B0---4-:R-:W-:Y:S05]  /*4c50*/  @P0 BRA `(.L_x_58) ;  /* 0x0000000000080947 */ /* 0x011fea0003800000 */
[----:B------:R-:W-:-:S05]  /*4c60*/  IMAD R52, R47, 0x4, R22 ;  /* 0x000000042f347824 */ /* 0x000fca00078e0216 */
[----:B------:R0:W3:Y:S02]  /*4c70*/  ATOMS.ADD R21, [R52], R51 ;  /* 0x000000333415738c */ /* 0x0000e40000000000 */
.L_x_58:
[----:B------:R-:W-:Y:S05]  /*4c80*/  BSYNC.RECONVERGENT B0 ;  /* 0x0000000000007941 */ /* 0x000fea0003800200 */
.L_x_57:
        /* <DEDUP_REMOVED lines=9> */
[----:B0-----:R-:W-:Y:S02]  /*4d20*/  VOTE.ANY R52, PT, P1 ;  /* 0x0000000000347806 */ /* 0x001fe400008e0100 */
        /* <DEDUP_REMOVED lines=22> */
[----:B------:R-:W0:Y:S01]  /*4e90*/  FLO.U32 R19, R52 ;  /* 0x0000003400137300 */ /* 0x000e2200000e0000 */
[----:B------:R-:W-:-:S07]  /*4ea0*/  LOP3.LUT R47, R23, R52, RZ, 0xc0, !PT ;  /* 0x00000034172f7212 */ /* 0x000fce00078ec0ff */
[----:B------:R-:W3:Y:S01]  /*4eb0*/  POPC R47, R47 ;  /* 0x0000002f002f7309 */ /* 0x000ee20000000000 */
[----:B0-----:R-:W-:-:S13]  /*4ec0*/  ISETP.NE.AND P0, PT, R46, R19, PT ;  /* 0x000000132e00720c */ /* 0x001fda0003f05270 */
[----:B---34-:R-:W-:Y:S05]  /*4ed0*/  @P0 BRA `(.L_x_60) ;  /* 0x0000000000080947 */ /* 0x018fea0003800000 */
[----:B------:R-:W-:-:S05]  /*4ee0*/  IMAD R52, R5, 0x4, R22 ;  /* 0x0000000405347824 */ /* 0x000fca00078e0216 */
[----:B------:R0:W3:Y:S02]  /*4ef0*/  ATOMS.ADD R17, [R52], R47 ;  /* 0x0000002f3411738c */ /* 0x0000e40000000000 */
.L_x_60:
[----:B------:R-:W-:Y:S05]  /*4f00*/  BSYNC.RECONVERGENT B0 ;  /* 0x0000000000007941 */ /* 0x000fea0003800200 */
.L_x_59:
        /* <DEDUP_REMOVED lines=39> */
.L_x_62:
[----:B------:R-:W-:Y:S05]  /*5180*/  BSYNC.RECONVERGENT B0 ;  /* 0x0000000000007941 */ /* 0x000fea0003800200 */
.L_x_61:
[----:B------:R-:W-:Y:S01]  /*5190*/  R2P PR, R19, 0x7f ;  /* 0x0000007f13007804 */ /* 0x000fe20000000000 */
[----:B------:R-:W-:Y:S01]  /*51a0*/  IMAD.IADD R0, R7, 0x1, R0 ;  /* 0x0000000107007824 */ /* 0x000fe200078e0200 */
[----:B---3--:R3:W4:Y:S01]  /*51b0*/  SHFL.IDX PT, R11, R11, R5, 0x1f ;  /* 0x00001f050b0b7589 */ /* 0x00872200000e0000 */
[----:B--2---:R-:W-:Y:S01]  /*51c0*/  IMAD.IADD R48, R45, 0x1, R48 ;  /* 0x000000012d307824 */ /* 0x004fe200078e0230 */
[----:B-1----:R-:W-:Y:S01]  /*51d0*/  SHF.R.U32.HI R45, RZ, UR6, R28 ;  /* 0x00000006ff2d7c19 */ /* 0x002fe2000801161c */
[----:B------:R-:W-:Y:S03]  /*51e0*/  BSSY.RECONVERGENT B0, `(.L_x_63) ;  /* 0x0000022000007945 */ /* 0x000fe60003800200 */
[----:B------:R-:W-:-:S05]  /*51f0*/  LOP3.LUT R45, R45, UR5, RZ, 0x30, !PT ;  /* 0x000000052d2d7c12 */ /* 0x000fca000f8e30ff */
        /* <DEDUP_REMOVED lines=24> */
[----:B------:R0:W1:Y:S01]  /*5380*/  FLO.U32 R7, R52 ;  /* 0x0000003400077300 */ /* 0x00006200000e0000 */
[----:B------:R-:W-:-:S07]  /*5390*/  LOP3.LUT R49, R23, R52, RZ, 0xc0, !PT ;  /* 0x0000003417317212 */ /* 0x000fce00078ec0ff */
[----:B------:R-:W2:Y:S01]  /*53a0*/  POPC R49, R49 ;  /* 0x0000003100317309 */ /* 0x000ea20000000000 */
[----:B0-----:R-:W-:Y:S01]  /*53b0*/  IMAD.MOV.U32 R52, RZ, RZ, RZ ;  /* 0x000000ffff347224 */ /* 0x001fe200078e00ff */
[----:B-1----:R-:W-:-:S13]  /*53c0*/  ISETP.NE.AND P0, PT, R46, R7, PT ;  /* 0x000000072e00720c */ /* 0x002fda0003f05270 */
[----:B--234-:R-:W-:Y:S05]  /*53d0*/  @P0 BRA `(.L_x_64) ;  /* 0x0000000000080947 */ /* 0x01cfea0003800000 */
[----:B------:R-:W-:-:S06]  /*53e0*/  IMAD R52, R19, 0x4, R22 ;  /* 0x0000000413347824 */ /* 0x000fcc00078e0216 */
[----:B------:R0:W1:Y:S02]  /*53f0*/  ATOMS.ADD R52, [R52], R49 ;  /* 0x000000313434738c */ /* 0x0000640000000000 */
.L_x_64:
[----:B------:R-:W-:Y:S05]  /*5400*/  BSYNC.RECONVERGENT B0 ;  /* 0x0000000000007941 */ /* 0x000fea0003800200 */
.L_x_63:
[----:B------:R-:W-:Y:S01]  /*5410*/  R2P PR, R45, 0x7f ;  /* 0x0000007f2d007804 */ /* 0x000fe20000000000 */
[----:B-1----:R1:W2:Y:S01]  /*5420*/  SHFL.IDX PT, R52, R52, R7, 0x1f ;  /* 0x00001f0734347589 */ /* 0x0022a200000e0000 */
[----:B------:R-:W-:Y:S11]  /*5430*/  BSSY.RECONVERGENT B0, `(.L_x_65) ;  /* 0x0000021000007945 */ /* 0x000ff60003800200 */
[----:B------:R-:W-:-:S02]  /*5440*/  VOTE.ANY R5, PT, P0 ;  /* 0x0000000000057806 */ /* 0x000fc400000e0100 */
[----:B------:R-:W-:Y:S02]  /*5450*/  VOTE.ANY R19, PT, P1 ;  /* 0x0000000000137806 */ /* 0x000fe400008e0100 */
[----:B------:R-:W-:Y:S02]  /*5460*/  @!P0 LOP3.LUT R5, RZ, R5, RZ, 0x33, !PT ;  /* 0x00000005ff058212 */ /* 0x000fe400078e33ff */
[----:B------:R-:W-:Y:S02]  /*5470*/  @!P1 LOP3.LUT R19, RZ, R19, RZ, 0x33, !PT ;  /* 0x00000013ff139212 */ /* 0x000fe400078e33ff */
[----:B-1----:R-:W-:Y:S02]  /*5480*/  VOTE.ANY R7, PT, P5 ;  /* 0x0000000000077806 */ /* 0x002fe400028e0100 */
[----:B------:R-:W-:Y:S02]  /*5490*/  LOP3.LUT R5, R19, R5, RZ, 0xc0, !PT ;  /* 0x0000000513057212 */ /* 0x000fe400078ec0ff */
[----:B------:R-:W-:-:S02]  /*54a0*/  VOTE.ANY R19, PT, P2 ;  /* 0x0000000000137806 */ /* 0x000fc400010e0100 */
        /* <DEDUP_REMOVED lines=9> */
[----:B------:R-:W-:-:S04]  /*5540*/  LOP3.LUT R5, R19, R5, RZ, 0xc0, !PT ;  /* 0x0000000513057212 */ /* 0x000fc800078ec0ff */
[----:B------:R-:W-:Y:S02]  /*5550*/  LOP3.LUT R5, R7, R5, RZ, 0xc0, !PT ;  /* 0x0000000507057212 */ /* 0x000fe400078ec0ff */
[----:B------:R-:W-:-:S04]  /*5560*/  VOTE.ANY R7, PT, P6 ;  /* 0x0000000000077806 */ /* 0x000fc800030e0100 */
[----:B------:R-:W-:-:S04]  /*5570*/  @!P6 LOP3.LUT R7, RZ, R7, RZ, 0x33, !PT ;  /* 0x00000007ff07e212 */ /* 0x000fc800078e33ff */
[----:B------:R-:W-:Y:S02]  /*5580*/  LOP3.LUT R5, R7, R5, RZ, 0xc0, !PT ;  /* 0x0000000507057212 */ /* 0x000fe400078ec0ff */
[----:B------:R-:W-:-:S04]  /*5590*/  VOTE.ANY R7, PT, P0 ;  /* 0x0000000000077806 */ /* 0x000fc800000e0100 */
[----:B------:R-:W-:-:S04]  /*55a0*/  @!P0 LOP3.LUT R7, RZ, R7, RZ, 0x33, !PT ;  /* 0x00000007ff078212 */ /* 0x000fc800078e33ff */
[----:B------:R-:W-:-:S04]  /*55b0*/  LOP3.LUT R19, R7, R5, RZ, 0xc0, !PT ;  /* 0x0000000507137212 */ /* 0x000fc800078ec0ff */
[----:B------:R-:W1:Y:S01]  /*55c0*/  FLO.U32 R7, R19 ;  /* 0x0000001300077300 */ /* 0x000e6200000e0000 */
[----:B------:R-:W-:-:S07]  /*55d0*/  LOP3.LUT R5, R23, R19, RZ, 0xc0, !PT ;  /* 0x0000001317057212 */ /* 0x000fce00078ec0ff */
[----:B------:R-:W3:Y:S01]  /*55e0*/  POPC R5, R5 ;  /* 0x0000000500057309 */ /* 0x000ee20000000000 */
[----:B-1----:R-:W-:Y:S01]  /*55f0*/  ISETP.NE.AND P0, PT, R46, R7, PT ;  /* 0x000000072e00720c */ /* 0x002fe20003f05270 */
[----:B------:R-:W-:-:S12]  /*5600*/  IMAD.MOV.U32 R46, RZ, RZ, RZ ;  /* 0x000000ffff2e7224 */ /* 0x000fd800078e00ff */
[----:B--23--:R-:W-:Y:S05]  /*5610*/  @P0 BRA `(.L_x_66) ;  /* 0x0000000000080947 */ /* 0x00cfea0003800000 */
[----:B------:R-:W-:-:S05]  /*5620*/  IMAD R22, R45, 0x4, R22 ;  /* 0x000000042d167824 */ /* 0x000fca00078e0216 */
[----:B------:R1:W2:Y:S02]  /*5630*/  ATOMS.ADD R46, [R22], R5 ;  /* 0x00000005162e738c */ /* 0x0002a40000000000 */
.L_x_66:
[----:B------:R-:W-:Y:S05]  /*5640*/  BSYNC.RECONVERGENT B0 ;  /* 0x0000000000007941 */ /* 0x000fea0003800200 */
.L_x_65:
[----:B-12---:R1:W2:Y:S01]  /*5650*/  SHFL.IDX PT, R22, R46, R7, 0x1f ;  /* 0x00001f072e167589 */ /* 0x0062a200000e0000 */
[----:B------:R-:W-:Y:S01]  /*5660*/  LOP3.LUT R19, R44, 0x80000000, RZ, 0x3c, !PT ;  /* 0x800000002c137812 */ /* 0x000fe200078e3cff */
[----:B------:R-:W-:Y:S01]  /*5670*/  IMAD.IADD R11, R15, 0x1, R11 ;  /* 0x000000010f0b7824 */ /* 0x000fe200078e020b */
[----:B------:R-:W-:Y:S01]  /*5680*/  LEA R14, R14, UR4, 0x2 ;  /* 0x000000040e0e7c11 */ /* 0x000fe2000f8e10ff */
[----:B------:R-:W-:Y:S01]  /*5690*/  BAR.SYNC.DEFER_BLOCKING 0x0 ;  /* 0x0000000000007b1d */ /* 0x000fe20000010000 */
[----:B------:R-:W-:Y:S01]  /*56a0*/  LOP3.LUT R43, R43, 0x80000000, RZ, 0x3c, !PT ;  /* 0x800000002b2b7812 */ /* 0x000fe200078e3cff */
[----:B------:R-:W-:Y:S01]  /*56b0*/  IMAD.IADD R21, R51, 0x1, R21 ;  /* 0x0000000133157824 */ /* 0x000fe200078e0215 */
[----:B------:R-:W-:Y:S01]  /*56c0*/  LEA R13, R13, UR4, 0x2 ;  /* 0x000000040d0d7c11 */ /* 0x000fe2000f8e10ff */
[----:B------:R-:W-:Y:S01]  /*56d0*/  IMAD.IADD R17, R47, 0x1, R17 ;  /* 0x000000012f117824 */ /* 0x000fe200078e0211 */
[----:B------:R-:W-:Y:S01]  /*56e0*/  LOP3.LUT R15, R42, 0x80000000, RZ, 0x3c, !PT ;  /* 0x800000002a0f7812 */ /* 0x000fe200078e3cff */
[----:B------:R-:W-:Y:S01]  /*56f0*/  IMAD.IADD R52, R49, 0x1, R52 ;  /* 0x0000000131347824 */ /* 0x000fe200078e0234 */
[----:B------:R-:W-:Y:S01]  /*5700*/  LEA R10, R10, UR4, 0x2 ;  /* 0x000000040a0a7c11 */ /* 0x000fe2000f8e10ff */
[----:B------:R-:W-:Y:S01]  /*5710*/  BSSY B1, `(.L_x_67) ;  /* 0x0000058000017945 */ /* 0x000fe20003800000 */
[----:B------:R-:W-:-:S02]  /*5720*/  LEA R42, R9, UR4, 0x2 ;  /* 0x00000004092a7c11 */ /* 0x000fc4000f8e10ff */
[----:B------:R-:W-:Y:S02]  /*5730*/  LEA R4, R4, UR4, 0x2 ;  /* 0x0000000404047c11 */ /* 0x000fe4000f8e10ff */
[----:B------:R-:W-:Y:S02]  /*5740*/  LEA R50, R50, UR4, 0x2 ;  /* 0x0000000432327c11 */ /* 0x000fe4000f8e10ff */
[----:B-1----:R-:W-:Y:S02]  /*5750*/  LEA R7, R20, UR4, 0x2 ;  /* 0x0000000414077c11 */ /* 0x002fe4000f8e10ff */
[----:B------:R-:W-:Y:S02]  /*5760*/  LEA R18, R18, UR4, 0x2 ;  /* 0x0000000412127c11 */ /* 0x000fe4000f8e10ff */
[----:B------:R-:W-:Y:S01]  /*5770*/  LEA R9, R16, UR4, 0x2 ;  /* 0x0000000410097c11 */ /* 0x000fe2000f8e10ff */
[----:B--2---:R-:W-:Y:S01]  /*5780*/  IMAD.IADD R22, R5, 0x1, R22 ;  /* 0x0000000105167824 */ /* 0x004fe200078e0216 */
[----:B------:R-:W-:-:S02]  /*5790*/  LEA R5, R6, UR4, 0x2 ;  /* 0x0000000406057c11 */ /* 0x000fc4000f8e10ff */
[----:B------:R-:W-:Y:S01]  /*57a0*/  LEA R12, R12, UR4, 0x2 ;  /* 0x000000040c0c7c11 */ /* 0x000fe2000f8e10ff */
[----:B------:R-:W-:Y:S01]  /*57b0*/  STS [R14+-0x4], R19 ;  /* 0xfffffc130e007388 */ /* 0x000fe20000000800 */
[----:B------:R-:W-:Y:S02]  /*57c0*/  LEA R48, R48, UR4, 0x2 ;  /* 0x0000000430307c11 */ /* 0x000fe4000f8e10ff */
[----:B------:R-:W-:Y:S01]  /*57d0*/  LEA R21, R21, UR4, 0x2 ;  /* 0x0000000415157c11 */ /* 0x000fe2000f8e10ff */
[----:B------:R1:W-:Y:S01]  /*57e0*/  STS [R13+-0x4], R43 ;  /* 0xfffffc2b0d007388 */ /* 0x0003e20000000800 */
[----:B------:R-:W-:Y:S02]  /*57f0*/  LEA R11, R11, UR4, 0x2 ;  /* 0x000000040b0b7c11 */ /* 0x000fe4000f8e10ff */
[----:B------:R-:W-:Y:S01]  /*5800*/  LEA R52, R52, UR4, 0x2 ;  /* 0x0000000434347c11 */ /* 0x000fe2000f8e10ff */
[----:B------:R2:W-:Y:S01]  /*5810*/  STS [R10+-0x4], R15 ;  /* 0xfffffc0f0a007388 */ /* 0x0005e20000000800 */
[----:B------:R-:W-:-:S03]  /*5820*/  ISETP.NE.AND P0, PT, R53, RZ, PT ;  /* 0x000000ff3500720c */ /* 0x000fc60003f05270 */
[----:B------:R-:W-:Y:S01]  /*5830*/  STS [R42+-0x4], R41 ;  /* 0xfffffc292a007388 */ /* 0x000fe20000000800 */
[----:B-1----:R-:W-:-:S03]  /*5840*/  LEA R13, R8, UR4, 0x2 ;  /* 0x00000004080d7c11 */ /* 0x002fc6000f8e10ff */
[----:B------:R1:W-:Y:S01]  /*5850*/  STS [R5+-0x4], R40 ;  /* 0xfffffc2805007388 */ /* 0x0003e20000000800 */
[----:B--2---:R-:W-:-:S03]  /*5860*/  LEA R15, R0, UR4, 0x2 ;  /* 0x00000004000f7c11 */ /* 0x004fc6000f8e10ff */
[----:B------:R-:W-:Y:S01]  /*5870*/  STS [R4+-0x4], R39 ;  /* 0xfffffc2704007388 */ /* 0x000fe20000000800 */
[----:B------:R-:W-:-:S03]  /*5880*/  LEA R0, R17, UR4, 0x2 ;  /* 0x0000000411007c11 */ /* 0x000fc6000f8e10ff */
[----:B------:R-:W-:Y:S01]  /*5890*/  STS [R50+-0x4], R25 ;  /* 0xfffffc1932007388 */ /* 0x000fe20000000800 */
[----:B-1----:R-:W-:-:S03]  /*58a0*/  LEA R5, R22, UR4, 0x2 ;  /* 0x0000000416057c11 */ /* 0x002fc6000f8e10ff */
[----:B------:R-:W-:Y:S04]  /*58b0*/  STS [R7+-0x4], R38 ;  /* 0xfffffc2607007388 */ /* 0x000fe80000000800 */
[----:B------:R-:W-:Y:S04]  /*58c0*/  STS [R18+-0x4], R37 ;  /* 0xfffffc2512007388 */ /* 0x000fe80000000800 */
[----:B------:R-:W-:Y:S04]  /*58d0*/  STS [R9+-0x4], R36 ;  /* 0xfffffc2409007388 */ /* 0x000fe80000000800 */
[----:B------:R-:W-:Y:S04]  /*58e0*/  STS [R12+-0x4], R35 ;  /* 0xfffffc230c007388 */ /* 0x000fe80000000800 */
[----:B------:R1:W-:Y:S04]  /*58f0*/  STS [R13+-0x4], R34 ;  /* 0xfffffc220d007388 */ /* 0x0003e80000000800 */
[----:B------:R2:W-:Y:S04]  /*5900*/  STS [R15+-0x4], R26 ;  /* 0xfffffc1a0f007388 */ /* 0x0005e80000000800 */
[----:B------:R2:W-:Y:S01]  /*5910*/  STS [R48+-0x4], R33 ;  /* 0xfffffc2130007388 */ /* 0x0005e20000000800 */
[----:B-1----:R-:W-:-:S03]  /*5920*/  LEA R13, R3, UR4, 0x3 ;  /* 0x00000004030d7c11 */ /* 0x002fc6000f8e18ff */
[----:B------:R2:W-:Y:S04]  /*5930*/  STS [R21+-0x4], R32 ;  /* 0xfffffc2015007388 */ /* 0x0005e80000000800 */
[----:B------:R2:W-:Y:S04]  /*5940*/  STS [R0+-0x4], R31 ;  /* 0xfffffc1f00007388 */ /* 0x0005e80000000800 */
[----:B------:R2:W-:Y:S04]  /*5950*/  STS [R11+-0x4], R30 ;  /* 0xfffffc1e0b007388 */ /* 0x0005e80000000800 */
[----:B------:R2:W-:Y:S04]  /*5960*/  STS [R52+-0x4], R29 ;  /* 0xfffffc1d34007388 */ /* 0x0005e80000000800 */
[----:B------:R2:W-:Y:S01]  /*5970*/  STS [R5+-0x4], R28 ;  /* 0xfffffc1c05007388 */ /* 0x0005e20000000800 */
[----:B------:R-:W-:Y:S05]  /*5980*/  @P0 BRA `(.L_x_68) ;  /* 0x0000000000c00947 */ /* 0x000fea0003800000 */
[----:B------:R-:W1:Y:S02]  /*5990*/  LDCU.64 UR10, c[0x0][0x398] ;  /* 0x00007300ff0a77ac */ /* 0x000e640008000a00 */
[----:B-1----:R-:W-:-:S04]  /*59a0*/  LEA R6, P0, R3, UR10, 0x3 ;  /* 0x0000000a03067c11 */ /* 0x002fc8000f8018ff */
[----:B------:R-:W-:-:S05]  /*59b0*/  LEA.HI.X R7, R3, UR11, RZ, 0x3, P0 ;  /* 0x0000000b03077c11 */ /* 0x000fca00080f1cff */
[----:B--2---:R-:W2:Y:S01]  /*59c0*/  LDG.E.64 R4, desc[UR8][R6.64] ;  /* 0x0000000806047981 */ /* 0x004ea2000c1e1b00 */
[----:B------:R-:W-:Y:S01]  /*59d0*/  SHF.R.S32.HI R9, RZ, 0x1f, R24 ;  /* 0x0000001fff097819 */ /* 0x000fe20000011418 */
[----:B------:R-:W-:Y:S01]  /*59e0*/  UISETP.GE.AND UP0, UPT, UR7, 0x1, UPT ;  /* 0x000000010700788c */ /* 0x000fe2000bf06270 */
[----:B------:R-:W-:Y:S01]  /*59f0*/  IMAD.MOV.U32 R0, RZ, RZ, R27 ;  /* 0x000000ffff007224 */ /* 0x000fe200078e001b */
[----:B--2---:R-:W-:-:S05]  /*5a00*/  IADD3 R4, P0, PT, -R24, R4, RZ ;  /* 0x0000000418047210 */ /* 0x004fca0007f1e1ff */
[----:B------:R-:W-:-:S05]  /*5a10*/  IMAD.X R5, R5, 0x1, ~R9, P0 ;  /* 0x0000000105057824 */ /* 0x000fca00000e0e09 */
[----:B------:R1:W-:Y:S01]  /*5a20*/  STS.64 [R13+0x7200], R4 ;  /* 0x007200040d007388 */ /* 0x0003e20000000a00 */
[----:B------:R-:W-:Y:S05]  /*5a30*/  BRA.U !UP0, `(.L_x_69) ;  /* 0x00000001086c7547 */ /* 0x000fea000b800000 */
[----:B------:R-:W-:Y:S01]  /*5a40*/  BSSY B0, `(.L_x_70) ;  /* 0x0000019000007945 */ /* 0x000fe20003800000 */
[----:B------:R-:W-:Y:S02]  /*5a50*/  IMAD.MOV.U32 R6, RZ, RZ, -0x1 ;  /* 0xffffffffff067424 */ /* 0x000fe400078e00ff */
[----:B------:R-:W-:Y:S02]  /*5a60*/  IMAD.U32 R7, RZ, RZ, UR7 ;  /* 0x00000007ff077e24 */ /* 0x000fe4000f8e00ff */
[----:B------:R-:W-:-:S07]  /*5a70*/  IMAD.MOV.U32 R0, RZ, RZ, R27 ;  /* 0x000000ffff007224 */ /* 0x000fce00078e001b */
.L_x_74:
[----:B-1----:R-:W1:Y:S01]  /*5a80*/  LDC.64 R4, c[0x0][0x380] ;  /* 0x0000e000ff047b82 */ /* 0x002e620000000a00 */
[----:B------:R-:W-:Y:S01]  /*5a90*/  VIADD R11, R7, 0xffffffff ;  /* 0xffffffff070b7836 */ /* 0x000fe20000000000 */
[----:B------:R-:W-:Y:S03]  /*5aa0*/  BSSY B2, `(.L_x_71) ;  /* 0x0000008000027945 */ /* 0x000fe60003800000 */
[----:B------:R-:W-:-:S04]  /*5ab0*/  IMAD R9, R11, 0x100, R3 ;  /* 0x000001000b097824 */ /* 0x000fc800078e0203 */
[----:B-1----:R-:W-:-:S07]  /*5ac0*/  IMAD.WIDE R4, R9, 0x4, R4 ;  /* 0x0000000409047825 */ /* 0x002fce00078e0204 */
.L_x_72:
[----:B------:R-:W-:Y:S05]  /*5ad0*/  YIELD ;  /* 0x0000000000007946 */ /* 0x000fea0003800000 */
[----:B------:R1:W-:Y:S06]  /*5ae0*/  MEMBAR.SC.CTA ;  /* 0x0000000000007992 */ /* 0x0003ec0000000000 */
[----:B-1----:R-:W2:Y:S02]  /*5af0*/  LDG.E.STRONG.SYS R8, desc[UR8][R4.64] ;  /* 0x0000000804087981 */ /* 0x002ea4000c1f5900 */
[----:B--2---:R-:W-:-:S13]  /*5b00*/  ISETP.NE.AND P0, PT, R8, RZ, PT ;  /* 0x000000ff0800720c */ /* 0x004fda0003f05270 */
[----:B------:R-:W-:Y:S05]  /*5b10*/  @!P0 BRA `(.L_x_72) ;  /* 0xfffffffc00ec8947 */ /* 0x000fea000383ffff */
[----:B------:R-:W-:Y:S05]  /*5b20*/  BSYNC B2 ;  /* 0x0000000000027941 */ /* 0x000fea0003800000 */
.L_x_71:
[----:B------:R-:W-:Y:S01]  /*5b30*/  BSSY.RECONVERGENT B2, `(.L_x_73) ;  /* 0x0000006000027945 */ /* 0x000fe20003800200 */
[C---:B------:R-:W-:Y:S02]  /*5b40*/  ISETP.GT.AND P0, PT, R8.reuse, -0x1, PT ;  /* 0xffffffff0800780c */ /* 0x040fe40003f04270 */
[----:B------:R-:W-:Y:S01]  /*5b50*/  LOP3.LUT R5, R8, 0x3fffffff, RZ, 0xc0, !PT ;  /* 0x3fffffff08057812 */ /* 0x000fe200078ec0ff */
[----:B------:R-:W-:Y:S05]  /*5b60*/  WARPSYNC.EXCLUSIVE R6 ;  /* 0x0000000006007348 */ /* 0x000fea0003a00000 */
[----:B------:R-:W-:-:S05]  /*5b70*/  IMAD.IADD R0, R5, 0x1, R0 ;  /* 0x0000000105007824 */ /* 0x000fca00078e0200 */
[----:B------:R-:W-:-:S07]  /*5b80*/  VOTE.ANY R6, PT, P0 ;  /* 0x0000000000067806 */ /* 0x000fce00000e0100 */
[----:B------:R-:W-:Y:S05]  /*5b90*/  BSYNC.RECONVERGENT B2 ;  /* 0x0000000000027941 */ /* 0x000fea0003800200 */
.L_x_73:
[----:B------:R-:W-:Y:S01]  /*5ba0*/  ISETP.GT.U32.AND P1, PT, R7, 0x1, PT ;  /* 0x000000010700780c */ /* 0x000fe20003f24070 */
[----:B------:R-:W-:-:S12]  /*5bb0*/  IMAD.MOV.U32 R7, RZ, RZ, R11 ;  /* 0x000000ffff077224 */ /* 0x000fd800078e000b */
[----:B------:R-:W-:Y:S05]  /*5bc0*/  @P0 BRA P1, `(.L_x_74) ;  /* 0xfffffffc00ac0947 */ /* 0x000fea000083ffff */
[----:B------:R-:W-:Y:S05]  /*5bd0*/  BSYNC B0 ;  /* 0x0000000000007941 */ /* 0x000fea0003800000 */
.L_x_70:
[----:B------:R2:W3:Y:S02]  /*5be0*/  LDS.64 R4, [R13+0x7200] ;  /* 0x007200000d047984 */ /* 0x0004e40000000a00 */
.L_x_69:
[----:B------:R-:W4:Y:S01]  /*5bf0*/  LDC.64 R6, c[0x0][0x380] ;  /* 0x0000e000ff067b82 */ /* 0x000f220000000a00 */
[C---:B------:R-:W-:Y:S01]  /*5c00*/  IMAD.IADD R11, R0.reuse, 0x1, -R27 ;  /* 0x00000001000b7824 */ /* 0x040fe200078e0a1b */
[----:B------:R-:W-:Y:S01]  /*5c10*/  LOP3.LUT R9, R0, 0x80000000, RZ, 0xfc, !PT ;  /* 0x8000000000097812 */ /* 0x000fe200078efcff */
[----:B------:R-:W-:-:S03]  /*5c20*/  IMAD.U32 R15, RZ, RZ, UR7 ;  /* 0x00000007ff0f7e24 */ /* 0x000fc6000f8e00ff */
[----:B-1-3--:R-:W-:Y:S01]  /*5c30*/  IADD3 R4, P0, PT, R11, R4, RZ ;  /* 0x000000040b047210 */ /* 0x00afe20007f1e0ff */
[----:B------:R-:W-:-:S03]  /*5c40*/  IMAD R15, R15, 0x100, R3 ;  /* 0x000001000f0f7824 */ /* 0x000fc600078e0203 */
[----:B------:R-:W-:-:S05]  /*5c50*/  LEA.HI.X.SX32 R5, R11, R5, 0x1, P0 ;  /* 0x000000050b057211 */ /* 0x000fca00000f0eff */
[----:B------:R1:W-:Y:S01]  /*5c60*/  STS.64 [R13+0x7200], R4 ;  /* 0x007200040d007388 */ /* 0x0003e20000000a00 */
[----:B----4-:R-:W-:-:S05]  /*5c70*/  IMAD.WIDE R6, R15, 0x4, R6 ;  /* 0x000000040f067825 */ /* 0x010fca00078e0206 */
[----:B------:R1:W-:Y:S02]  /*5c80*/  STG.E.STRONG.SYS desc[UR8][R6.64], R9 ;  /* 0x0000000906007986 */ /* 0x0003e4000c115908 */
.L_x_68:
[----:B------:R-:W-:Y:S05]  /*5c90*/  BSYNC B1 ;  /* 0x0000000000017941 */ /* 0x000fea0003800000 */
.L_x_67:
[----:B-1----:R-:W1:Y:S01]  /*5ca0*/  LDC.64 R6, c[0x0][0x390] ;  /* 0x0000e400ff067b82 */ /* 0x002e620000000a00 */
[----:B------:R-:W-:-:S06]  /*5cb0*/  UIMAD UR6, UR7, 0x1c80, URZ ;  /* 0x00001c80070678a4 */ /* 0x000fcc000f8e02ff */
[----:B--2---:R-:W-:Y:S01]  /*5cc0*/  IMAD.U32 R0, RZ, RZ, UR6 ;  /* 0x00000006ff007e24 */ /* 0x004fe2000f8e00ff */
[----:B------:R-:W2:Y:S03]  /*5cd0*/  LDC R9, c[0x0][0x3c0] ;  /* 0x0000f000ff097b82 */ /* 0x000ea60000000800 */
[----:B------:R-:W-:Y:S01]  /*5ce0*/  VIADD R0, R0, 0x1c80 ;  /* 0x00001c8000007836 */ /* 0x000fe20000000000 */
[----:B-1----:R-:W-:-:S04]  /*5cf0*/  ISETP.EQ.U32.AND P1, PT, R6, RZ, PT ;  /* 0x000000ff0600720c */ /* 0x002fc80003f22070 */
[CC--:B--2---:R-:W-:Y:S02]  /*5d00*/  ISETP.GE.AND P0, PT, R0.reuse, R9.reuse, PT ;  /* 0x000000090000720c */ /* 0x0c4fe40003f06270 */
[----:B------:R-:W-:Y:S02]  /*5d10*/  ISETP.GT.AND P3, PT, R0, R9, PT ;  /* 0x000000090000720c */ /* 0x000fe40003f64270 */
[----:B------:R-:W-:Y:S02]  /*5d20*/  ISETP.EQ.OR.EX P0, PT, R7, RZ, !P0, P1 ;  /* 0x000000ff0700720c */ /* 0x000fe40004702710 */
[C---:B------:R-:W-:Y:S02]  /*5d30*/  LEA R0, R3.reuse, UR4, 0x2 ;  /* 0x0000000403007c11 */ /* 0x040fe4000f8e10ff */
[----:B------:R-:W-:-:S13]  /*5d40*/  ISETP.GT.U32.OR P0, PT, R3, 0xff, P0 ;  /* 0x000000ff0300780c */ /* 0x000fda0000704470 */
[----:B------:R-:W-:Y:S05]  /*5d50*/  @P0 BRA `(.L_x_75) ;  /* 0x0000000000200947 */ /* 0x000fea0003800000 */
[----:B------:R-:W1:Y:S01]  /*5d60*/  LDS.64 R4, [R13+0x7200] ;  /* 0x007200000d047984 */ /* 0x000e620000000a00 */
[C---:B------:R-:W-:Y:S02]  /*5d70*/  LEA R6, P2, R3.reuse, R6, 0x3 ;  /* 0x0000000603067211 */ /* 0x040fe400078418ff */
[--C-:B------:R-:W-:Y:S02]  /*5d80*/  SHF.R.S32.HI R11, RZ, 0x1f, R27.reuse ;  /* 0x0000001fff0b7819 */ /* 0x100fe4000001141b */
[----:B------:R-:W-:Y:S02]  /*5d90*/  LEA.HI.X R7, R3, R7, RZ, 0x3, P2 ;  /* 0x0000000703077211 */ /* 0x000fe400010f1cff */
[----:B-1----:R-:W-:Y:S02]  /*5da0*/  IADD3 R4, P0, P1, R4, R24, R27 ;  /* 0x0000001804047210 */ /* 0x002fe4000791e01b */
[----:B------:R-:W-:-:S04]  /*5db0*/  SHF.R.S32.HI R24, RZ, 0x1f, R24 ;  /* 0x0000001fff187819 */ /* 0x000fc80000011418 */
[----:B------:R-:W-:-:S05]  /*5dc0*/  IADD3.X R5, PT, PT, R5, R24, R11, P0, P1 ;  /* 0x0000001805057210 */ /* 0x000fca00007e240b */
[----:B------:R1:W-:Y:S02]  /*5dd0*/  STG.E.64 desc[UR8][R6.64], R4 ;  /* 0x0000000406007986 */ /* 0x0003e4000c101b08 */
.L_x_75:
[----:B------:R-:W-:Y:S05]  /*5de0*/  WARPSYNC.ALL ;  /* 0x0000000000007948 */ /* 0x000fea0003800000 */
[----:B------:R-:W-:Y:S06]  /*5df0*/  BAR.SYNC.DEFER_BLOCKING 0x0 ;  /* 0x0000000000007b1d */ /* 0x000fec0000010000 */
[----:B------:R-:W-:Y:S05]  /*5e00*/  @P3 BRA `(.L_x_76) ;  /* 0x0000000c009c3947 */ /* 0x000fea0003800000 */
[----:B------:R-:W1:Y:S01]  /*5e10*/  LDS R2, [R0] ;  /* 0x0000000000027984 */ /* 0x000e620000000800 */
[----:B------:R-:W1:Y:S01]  /*5e20*/  LDCU UR6, c[0x0][0x3c4] ;  /* 0x00007880ff0677ac */ /* 0x000e620008000800 */
[----:B------:R-:W2:Y:S01]  /*5e30*/  LDCU.64 UR10, c[0x0][0x3a0] ;  /* 0x00007400ff0a77ac */ /* 0x000ea20008000a00 */
[----:B-1----:R-:W-:Y:S02]  /*5e40*/  SHF.R.U32.HI R4, RZ, UR6, R2 ;  /* 0x00000006ff047c19 */ /* 0x002fe40008011602 */
[----:B------:R-:W-:Y:S02]  /*5e50*/  LOP3.LUT R11, R2, 0x80000000, RZ, 0x3c, !PT ;  /* 0x80000000020b7812 */ /* 0x000fe400078e3cff */
[----:B------:R-:W-:-:S04]  /*5e60*/  LOP3.LUT R4, R4, UR5, RZ, 0x30, !PT ;  /* 0x0000000504047c12 */ /* 0x000fc8000f8e30ff */
[----:B------:R-:W-:-:S06]  /*5e70*/  LEA R5, R4, UR4, 0x3 ;  /* 0x0000000404057c11 */ /* 0x000fcc000f8e18ff */
[----:B------:R-:W1:Y:S02]  /*5e80*/  LDS.64 R4, [R5+0x7200] ;  /* 0x0072000005047984 */ /* 0x000e640000000a00 */
[----:B-1----:R-:W-:-:S05]  /*5e90*/  IADD3 R4, P0, PT, R4, R3, RZ ;  /* 0x0000000304047210 */ /* 0x002fca0007f1e0ff */
[----:B------:R-:W-:Y:S01]  /*5ea0*/  IMAD.X R7, RZ, RZ, R5, P0 ;  /* 0x000000ffff077224 */ /* 0x000fe200000e0605 */
[----:B--2---:R-:W-:-:S04]  /*5eb0*/  LEA R6, P0, R4, UR10, 0x2 ;  /* 0x0000000a04067c11 */ /* 0x004fc8000f8010ff */
[----:B------:R-:W-:-:S05]  /*5ec0*/  LEA.HI.X R7, R4, UR11, R7, 0x2, P0 ;  /* 0x0000000b04077c11 */ /* 0x000fca00080f1407 */
[----:B------:R-:W-:Y:S01]  /*5ed0*/  STG.E desc[UR8][R6.64], R11 ;  /* 0x0000000b06007986 */ /* 0x000fe2000c101908 */
[----:B------:R-:W-:-:S03]  /*5ee0*/  NOP ;  /* 0x0000000000007918 */ /* 0x000fc60000000000 */
[----:B------:R-:W1:Y:S02]  /*5ef0*/  LDS R2, [R0+0x600] ;  /* 0x0006000000027984 */ /* 0x000e640000000800 */
[----:B-1----:R-:W-:Y:S02]  /*5f00*/  SHF.R.U32.HI R4, RZ, UR6, R2 ;  /* 0x00000006ff047c19 */ /* 0x002fe40008011602 */
[----:B------:R-:W-:Y:S02]  /*5f10*/  LOP3.LUT R11, R2, 0x80000000, RZ, 0x3c, !PT ;  /* 0x80000000020b7812 */ /* 0x000fe400078e3cff */
[----:B------:R-:W-:-:S04]  /*5f20*/  LOP3.LUT R4, R4, UR5, RZ, 0x30, !PT ;  /* 0x0000000504047c12 */ /* 0x000fc8000f8e30ff */
[----:B------:R-:W-:-:S06]  /*5f30*/  LEA R5, R4, UR4, 0x3 ;  /* 0x0000000404057c11 */ /* 0x000fcc000f8e18ff */
[----:B------:R-:W1:Y:S02]  /*5f40*/  LDS.64 R4, [R5+0x7200] ;  /* 0x0072000005047984 */ /* 0x000e640000000a00 */
[----:B-1----:R-:W-:-:S05]  /*5f50*/  IADD3 R4, P0, PT, R4, R3, RZ ;  /* 0x0000000304047210 */ /* 0x002fca0007f1e0ff */
[----:B------:R-:W-:Y:S01]  /*5f60*/  IMAD.X R9, RZ, RZ, R5, P0 ;  /* 0x000000ffff097224 */ /* 0x000fe200000e0605 */
[----:B------:R-:W-:-:S04]  /*5f70*/  LEA R8, P0, R4, UR10, 0x2 ;  /* 0x0000000a04087c11 */ /* 0x000fc8000f8010ff */
        /* <DEDUP_REMOVED lines=196> */
[----:B-1----:R-:W-:-:S04]  /*6bc0*/  SHF.R.U32.HI R2, RZ, UR6, R0 ;  /* 0x00000006ff027c19 */ /* 0x002fc80008011600 */
[----:B------:R-:W-:-:S04]  /*6bd0*/  LOP3.LUT R2, R2, UR5, RZ, 0x30, !PT ;  /* 0x0000000502027c12 */ /* 0x000fc8000f8e30ff */
[----:B------:R-:W-:-:S06]  /*6be0*/  LEA R4, R2, UR4, 0x3 ;  /* 0x0000000402047c11 */ /* 0x000fcc000f8e18ff */
[----:B------:R-:W1:Y:S02]  /*6bf0*/  LDS.64 R4, [R4+0x7200] ;  /* 0x0072000004047984 */ /* 0x000e640000000a00 */
[----:B-1----:R-:W-:-:S05]  /*6c00*/  IADD3 R3, P0, PT, R4, R3, RZ ;  /* 0x0000000304037210 */ /* 0x002fca0007f1e0ff */
[----:B------:R-:W-:Y:S01]  /*6c10*/  IMAD.X R6, RZ, RZ, R5, P0 ;  /* 0x000000ffff067224 */ /* 0x000fe200000e0605 */
[C---:B------:R-:W-:Y:S02]  /*6c20*/  LEA R2, P0, R3.reuse, UR10, 0x2 ;  /* 0x0000000a03027c11 */ /* 0x040fe4000f8010ff */
[----:B------:R-:W-:Y:S02]  /*6c30*/  LOP3.LUT R5, R0, 0x80000000, RZ, 0x3c, !PT ;  /* 0x8000000000057812 */ /* 0x000fe400078e3cff */
[----:B------:R-:W-:-:S05]  /*6c40*/  LEA.HI.X R3, R3, UR11, R6, 0x2, P0 ;  /* 0x0000000b03037c11 */ /* 0x000fca00080f1406 */
[----:B------:R-:W-:Y:S01]  /*6c50*/  STG.E desc[UR8][R2.64+0x6c00], R5 ;  /* 0x006c000502007986 */ /* 0x000fe2000c101908 */
[----:B------:R-:W-:Y:S01]  /*6c60*/  NOP ;  /* 0x0000000000007918 */ /* 0x000fe20000000000 */
[----:B------:R-:W-:Y:S05]  /*6c70*/  EXIT ;  /* 0x000000000000794d */ /* 0x000fea0003800000 */
.L_x_76:
[----:B-1----:R-:W-:Y:S01]  /*6c80*/  IMAD.U32 R4, RZ, RZ, UR7 ;  /* 0x00000007ff047e24 */ /* 0x002fe2000f8e00ff */
[----:B------:R-:W-:Y:S01]  /*6c90*/  BSSY.RECONVERGENT B0, `(.L_x_77) ;  /* 0x000001e000007945 */ /* 0x000fe20003800200 */
[C---:B------:R-:W-:Y:S02]  /*6ca0*/  VIADD R6, R3.reuse, 0x300 ;  /* 0x0000030003067836 */ /* 0x040fe40000000000 */
[----:B------:R-:W-:Y:S02]  /*6cb0*/  IMAD R5, R4, -0x1c80, R9 ;  /* 0xffffe38004057824 */ /* 0x000fe400078e0209 */
[C---:B------:R-:W-:Y:S02]  /*6cc0*/  VIADD R4, R3.reuse, 0x180 ;  /* 0x0000018003047836 */ /* 0x040fe40000000000 */
[C---:B------:R-:W-:Y:S01]  /*6cd0*/  VIADD R8, R3.reuse, 0x480 ;  /* 0x0000048003087836 */ /* 0x040fe20000000000 */
[CC--:B------:R-:W-:Y:S01]  /*6ce0*/  ISETP.GE.AND P1, PT, R3.reuse, R5.reuse, PT ;  /* 0x000000050300720c */ /* 0x0c0fe20003f26270 */
[C---:B------:R-:W-:Y:S01]  /*6cf0*/  VIADD R10, R3.reuse, 0xa80 ;  /* 0x00000a80030a7836 */ /* 0x040fe20000000000 */
[-C--:B------:R-:W-:Y:S01]  /*6d00*/  ISETP.GE.AND P2, PT, R4, R5.reuse, PT ;  /* 0x000000050400720c */ /* 0x080fe20003f46270 */
[C---:B------:R-:W-:Y:S01]  /*6d10*/  VIADD R4, R3.reuse, 0x600 ;  /* 0x0000060003047836 */ /* 0x040fe20000000000 */
[-C--:B------:R-:W-:Y:S01]  /*6d20*/  ISETP.GE.AND P3, PT, R6, R5.reuse, PT ;  /* 0x000000050600720c */ /* 0x080fe20003f66270 */
[C---:B------:R-:W-:Y:S01]  /*6d30*/  VIADD R6, R3.reuse, 0x780 ;  /* 0x0000078003067836 */ /* 0x040fe20000000000 */
[-C--:B------:R-:W-:Y:S01]  /*6d40*/  ISETP.GE.AND P4, PT, R8, R5.reuse, PT ;  /* 0x000000050800720c */ /* 0x080fe20003f86270 */
[----:B------:R-:W-:Y:S01]  /*6d50*/  VIADD R8, R3, 0x900 ;  /* 0x0000090003087836 */ /* 0x000fe20000000000 */
[----:B------:R-:W-:-:S02]  /*6d60*/  ISETP.GE.AND P5, PT, R4, R5, PT ;  /* 0x000000050400720c */ /* 0x000fc40003fa6270 */
[-C--:B------:R-:W-:Y:S02]  /*6d70*/  ISETP.GE.AND P6, PT, R6, R5.reuse, PT ;  /* 0x000000050600720c */ /* 0x080fe40003fc6270 */
[----:B------:R-:W-:Y:S01]  /*6d80*/  ISETP.GE.AND P0, PT, R8, R5, PT ;  /* 0x000000050800720c */ /* 0x000fe20003f06270 */
[----:B------:R-:W-:-:S12]  /*6d90*/  @P1 BRA `(.L_x_78) ;  /* 0x0000000000341947 */ /* 0x000fd80003800000 */
[----:B------:R-:W1:Y:S01]  /*6da0*/  LDS R4, [R0] ;  /* 0x0000000000047984 */ /* 0x000e620000000800 */
[----:B------:R-:W1:Y:S01]  /*6db0*/  LDCU UR6, c[0x0][0x3c4] ;  /* 0x00007880ff0677ac */ /* 0x000e620008000800 */
[----:B------:R-:W2:Y:S01]  /*6dc0*/  LDCU.64 UR10, c[0x0][0x3a0] ;  /* 0x00007400ff0a77ac */ /* 0x000ea20008000a00 */
[----:B-1----:R-:W-:-:S04]  /*6dd0*/  SHF.R.U32.HI R6, RZ, UR6, R4 ;  /* 0x00000006ff067c19 */ /* 0x002fc80008011604 */
[----:B------:R-:W-:-:S04]  /*6de0*/  LOP3.LUT R6, R6, UR5, RZ, 0x30, !PT ;  /* 0x0000000506067c12 */ /* 0x000fc8000f8e30ff */
[----:B------:R-:W-:-:S05]  /*6df0*/  LEA R8, R6, UR4, 0x3 ;  /* 0x0000000406087c11 */ /* 0x000fca000f8e18ff */
[----:B------:R-:W1:Y:S02]  /*6e00*/  LDS.64 R6, [R8+0x7200] ;  /* 0x0072000008067984 */ /* 0x000e640000000a00 */
[----:B-1----:R-:W-:-:S05]  /*6e10*/  IADD3 R9, P1, PT, R6, R3, RZ ;  /* 0x0000000306097210 */ /* 0x002fca0007f3e0ff */
[----:B------:R-:W-:Y:S01]  /*6e20*/  IMAD.X R12, RZ, RZ, R7, P1 ;  /* 0x000000ffff0c7224 */ /* 0x000fe200008e0607 */
[----:B--2---:R-:W-:-:S04]  /*6e30*/  LEA R6, P1, R9, UR10, 0x2 ;  /* 0x0000000a09067c11 */ /* 0x004fc8000f8210ff */
[----:B------:R-:W-:Y:S02]  /*6e40*/  LEA.HI.X R7, R9, UR11, R12, 0x2, P1 ;  /* 0x0000000b09077c11 */ /* 0x000fe400088f140c */
[----:B------:R-:W-:-:S05]  /*6e50*/  LOP3.LUT R9, R4, 0x80000000, RZ, 0x3c, !PT ;  /* 0x8000000004097812 */ /* 0x000fca00078e3cff */
[----:B------:R1:W-:Y:S02]  /*6e60*/  STG.E desc[UR8][R6.64], R9 ;  /* 0x0000000906007986 */ /* 0x0003e4000c101908 */
.L_x_78:
[----:B------:R-:W-:Y:S05]  /*6e70*/  BSYNC.RECONVERGENT B0 ;  /* 0x0000000000007941 */ /* 0x000fea0003800200 */
.L_x_77:
[----:B------:R-:W-:Y:S01]  /*6e80*/  NOP ;  /* 0x0000000000007918 */ /* 0x000fe20000000000 */
[----:B------:R-:W-:Y:S01]  /*6e90*/  BSSY.RECONVERGENT B0, `(.L_x_79) ;  /* 0x0000011000007945 */ /* 0x000fe20003800200 */
[----:B------:R-:W-:Y:S02]  /*6ea0*/  ISETP.GE.AND P1, PT, R10, R5, PT ;  /* 0x000000050a00720c */ /* 0x000fe40003f26270 */
[----:B------:R-:W-:Y:S01]  /*6eb0*/  LOP3.LUT R10, R3, 0xc00, RZ, 0xfc, !PT ;  /* 0x00000c00030a7812 */ /* 0x000fe200078efcff */
[----:B------:R-:W-:Y:S10]  /*6ec0*/  @P2 BRA `(.L_x_80) ;  /* 0x0000000000342947 */ /* 0x000ff40003800000 */
[----:B------:R-:W1:Y:S01]  /*6ed0*/  LDS R4, [R0+0x600] ;  /* 0x0006000000047984 */ /* 0x000e620000000800 */
        /* <DEDUP_REMOVED lines=12> */
.L_x_80:
[----:B------:R-:W-:Y:S05]  /*6fa0*/  BSYNC.RECONVERGENT B0 ;  /* 0x0000000000007941 */ /* 0x000fea0003800200 */
.L_x_79:
[----:B------:R-:W-:Y:S01]  /*6fb0*/  NOP ;  /* 0x0000000000007918 */ /* 0x000fe20000000000 */
[----:B------:R-:W-:Y:S01]  /*6fc0*/  BSSY.RECONVERGENT B0, `(.L_x_81) ;  /* 0x0000011000007945 */ /* 0x000fe20003800200 */
[----:B------:R-:W-:Y:S01]  /*6fd0*/  ISETP.GE.AND P2, PT, R10, R5, PT ;  /* 0x000000050a00720c */ /* 0x000fe20003f46270 */
[----:B------:R-:W-:Y:S02]  /*6fe0*/  VIADD R10, R3, 0xd80 ;  /* 0x00000d80030a7836 */ /* 0x000fe40000000000 */
[----:B------:R-:W-:Y:S10]  /*6ff0*/  @P3 BRA `(.L_x_82) ;  /* 0x0000000000343947 */ /* 0x000ff40003800000 */
[----:B------:R-:W1:Y:S01]  /*7000*/  LDS R4, [R0+0xc00] ;  /* 0x000c000000047984 */ /* 0x000e620000000800 */
[----:B------:R-:W1:Y:S01]  /*7010*/  LDCU UR6, c[0x0][0x3c4] ;  /* 0x00007880ff0677ac */ /* 0x000e620008000800 */
[----:B------:R-:W3:Y:S01]  /*7020*/  LDCU.64 UR10, c[0x0][0x3a0] ;  /* 0x00007400ff0a77ac */ /* 0x000ee20008000a00 */
[----:B-12---:R-:W-:-:S04]  /*7030*/  SHF.R.U32.HI R6, RZ, UR6, R4 ;  /* 0x00000006ff067c19 */ /* 0x006fc80008011604 */
[----:B------:R-:W-:-:S04]  /*7040*/  LOP3.LUT R6, R6, UR5, RZ, 0x30, !PT ;  /* 0x0000000506067c12 */ /* 0x000fc8000f8e30ff */
[----:B------:R-:W-:-:S05]  /*7050*/  LEA R8, R6, UR4, 0x3 ;  /* 0x0000000406087c11 */ /* 0x000fca000f8e18ff */
[----:B------:R-:W1:Y:S02]  /*7060*/  LDS.64 R6, [R8+0x7200] ;  /* 0x0072000008067984 */ /* 0x000e640000000a00 */
[----:B-1----:R-:W-:-:S05]  /*7070*/  IADD3 R9, P3, PT, R6, R3, RZ ;  /* 0x0000000306097210 */ /* 0x002fca0007f7e0ff */
[----:B------:R-:W-:Y:S01]  /*7080*/  IMAD.X R12, RZ, RZ, R7, P3 ;  /* 0x000000ffff0c7224 */ /* 0x000fe200018e0607 */
[----:B---3--:R-:W-:-:S04]  /*7090*/  LEA R6, P3, R9, UR10, 0x2 ;  /* 0x0000000a09067c11 */ /* 0x008fc8000f8610ff */
[----:B------:R-:W-:Y:S02]  /*70a0*/  LEA.HI.X R7, R9, UR11, R12, 0x2, P3 ;  /* 0x0000000b09077c11 */ /* 0x000fe400098f140c */
[----:B------:R-:W-:-:S05]  /*70b0*/  LOP3.LUT R9, R4, 0x80000000, RZ, 0x3c, !PT ;  /* 0x8000000004097812 */ /* 0x000fca00078e3cff */
[----:B------:R3:W-:Y:S02]  /*70c0*/  STG.E desc[UR8][R6.64+0xc00], R9 ;  /* 0x000c000906007986 */ /* 0x0007e4000c101908 */
.L_x_82:
[----:B------:R-:W-:Y:S05]  /*70d0*/  BSYNC.RECONVERGENT B0 ;  /* 0x0000000000007941 */ /* 0x000fea0003800200 */
.L_x_81:
[----:B------:R-:W-:Y:S01]  /*70e0*/  NOP ;  /* 0x0000000000007918 */ /* 0x000fe20000000000 */
[----:B------:R-:W-:Y:S01]  /*70f0*/  BSSY.RECONVERGENT B0, `(.L_x_83) ;  /* 0x0000011000007945 */ /* 0x000fe20003800200 */
[----:B------:R-:W-:Y:S01]  /*7100*/  ISETP.GE.AND P3, PT, R10, R5, PT ;  /* 0x000000050a00720c */ /* 0x000fe20003f66270 */
[----:B------:R-:W-:Y:S02]  /*7110*/  VIADD R10, R3, 0xf00 ;  /* 0x00000f00030a7836 */ /* 0x000fe40000000000 */
[----:B------:R-:W-:Y:S10]  /*7120*/  @P4 BRA `(.L_x_84) ;  /* 0x0000000000344947 */ /* 0x000ff40003800000 */
[----:B------:R-:W1:Y:S01]  /*7130*/  LDS R4, [R0+0x1200] ;  /* 0x0012000000047984 */ /* 0x000e620000000800 */
[----:B------:R-:W1:Y:S01]  /*7140*/  LDCU UR6, c[0x0][0x3c4] ;  /* 0x00007880ff0677ac */ /* 0x000e620008000800 */
[----:B------:R-:W4:Y:S01]  /*7150*/  LDCU.64 UR10, c[0x0][0x3a0] ;  /* 0x00007400ff0a77ac */ /* 0x000f220008000a00 */
[----:B-123--:R-:W-:-:S04]  /*7160*/  SHF.R.U32.HI R6, RZ, UR6, R4 ;  /* 0x00000006ff067c19 */ /* 0x00efc80008011604 */
[----:B------:R-:W-:-:S04]  /*7170*/  LOP3.LUT R6, R6, UR5, RZ, 0x30, !PT ;  /* 0x0000000506067c12 */ /* 0x000fc8000f8e30ff */
[----:B------:R-:W-:-:S05]  /*7180*/  LEA R8, R6, UR4, 0x3 ;  /* 0x0000000406087c11 */ /* 0x000fca000f8e18ff */
[----:B------:R-:W1:Y:S02]  /*7190*/  LDS.64 R6, [R8+0x7200] ;  /* 0x0072000008067984 */ /* 0x000e640000000a00 */
[----:B-1----:R-:W-:-:S05]  /*71a0*/  IADD3 R9, P4, PT, R6, R3, RZ ;  /* 0x0000000306097210 */ /* 0x002fca0007f9e0ff */
[----:B------:R-:W-:Y:S01]  /*71b0*/  IMAD.X R12, RZ, RZ, R7, P4 ;  /* 0x000000ffff0c7224 */ /* 0x000fe200020e0607 */
[----:B----4-:R-:W-:-:S04]  /*71c0*/  LEA R6, P4, R9, UR10, 0x2 ;  /* 0x0000000a09067c11 */ /* 0x010fc8000f8810ff */
[----:B------:R-:W-:Y:S02]  /*71d0*/  LEA.HI.X R7, R9, UR11, R12, 0x2, P4 ;  /* 0x0000000b09077c11 */ /* 0x000fe4000a0f140c */
[----:B------:R-:W-:-:S05]  /*71e0*/  LOP3.LUT R9, R4, 0x80000000, RZ, 0x3c, !PT ;  /* 0x8000000004097812 */ /* 0x000fca00078e3cff */
[----:B------:R4:W-:Y:S02]  /*71f0*/  STG.E desc[UR8][R6.64+0x1200], R9 ;  /* 0x0012000906007986 */ /* 0x0009e4000c101908 */
.L_x_84:
[----:B------:R-:W-:Y:S05]  /*7200*/  BSYNC.RECONVERGENT B0 ;  /* 0x0000000000007941 */ /* 0x000fea0003800200 */
.L_x_83:
[----:B------:R-:W-:Y:S01]  /*7210*/  NOP ;  /* 0x0000000000007918 */ /* 0x000fe20000000000 */
[----:B------:R-:W-:Y:S01]  /*7220*/  BSSY.RECONVERGENT B0, `(.L_x_85) ;  /* 0x0000011000007945 */ /* 0x000fe20003800200 */
[----:B------:R-:W-:Y:S01]  /*7230*/  ISETP.GE.AND P4, PT, R10, R5, PT ;  /* 0x000000050a00720c */ /* 0x000fe20003f86270 */
[----:B------:R-:W-:Y:S02]  /*7240*/  VIADD R10, R3, 0x1080 ;  /* 0x00001080030a7836 */ /* 0x000fe40000000000 */
[----:B------:R-:W-:Y:S10]  /*7250*/  @P5 BRA `(.L_x_86) ;  /* 0x0000000000345947 */ /* 0x000ff40003800000 */
[----:B------:R-:W1:Y:S01]  /*7260*/  LDS R4, [R0+0x1800] ;  /* 0x0018000000047984 */ /* 0x000e620000000800 */
[----:B------:R-:W1:Y:S01]  /*7270*/  LDCU UR6, c[0x0][0x3c4] ;  /* 0x00007880ff0677ac */ /* 0x000e620008000800 */
[----:B------:R-:W5:Y:S01]  /*7280*/  LDCU.64 UR10, c[0x0][0x3a0] ;  /* 0x00007400ff0a77ac */ /* 0x000f620008000a00 */
[----:B-1234-:R-:W-:-:S04]  /*7290*/  SHF.R.U32.HI R6, RZ, UR6, R4 ;  /* 0x00000006ff067c19 */ /* 0x01efc80008011604 */
[----:B------:R-:W-:-:S04]  /*72a0*/  LOP3.LUT R6, R6, UR5, RZ, 0x30, !PT ;  /* 0x0000000506067c12 */ /* 0x000fc8000f8e30ff */
[----:B------:R-:W-:-:S05]  /*72b0*/  LEA R8, R6, UR4, 0x3 ;  /* 0x0000000406087c11 */ /* 0x000fca000f8e18ff */
[----:B------:R-:W1:Y:S02]  /*72c0*/  LDS.64 R6, [R8+0x7200] ;  /* 0x0072000008067984 */ /* 0x000e640000000a00 */
[----:B-1----:R-:W-:-:S05]  /*72d0*/  IADD3 R9, P5, PT, R6, R3, RZ ;  /* 0x0000000306097210 */ /* 0x002fca0007fbe0ff */
[----:B------:R-:W-:Y:S01]  /*72e0*/  IMAD.X R12, RZ, RZ, R7, P5 ;  /* 0x000000ffff0c7224 */ /* 0x000fe200028e0607 */
[----:B-----5:R-:W-:-:S04]  /*72f0*/  LEA R6, P5, R9, UR10, 0x2 ;  /* 0x0000000a09067c11 */ /* 0x020fc8000f8a10ff */
[----:B------:R-:W-:Y:S02]  /*7300*/  LEA.HI.X R7, R9, UR11, R12, 0x2, P5 ;  /* 0x0000000b09077c11 */ /* 0x000fe4000a8f140c */
[----:B------:R-:W-:-:S05]  /*7310*/  LOP3.LUT R9, R4, 0x80000000, RZ, 0x3c, !PT ;  /* 0x8000000004097812 */ /* 0x000fca00078e3cff */
[----:B------:R1:W-:Y:S02]  /*7320*/  STG.E desc[UR8][R6.64+0x1800], R9 ;  /* 0x0018000906007986 */ /* 0x0003e4000c101908 */
.L_x_86:
[----:B------:R-:W-:Y:S05]  /*7330*/  BSYNC.RECONVERGENT B0 ;  /* 0x0000000000007941 */ /* 0x000fea0003800200 */
.L_x_85:
        /* <DEDUP_REMOVED lines=18> */
.L_x_88:
[----:B------:R-:W-:Y:S05]  /*7460*/  BSYNC.RECONVERGENT B0 ;  /* 0x0000000000007941 */ /* 0x000fea0003800200 */
.L_x_87:
        /* <DEDUP_REMOVED lines=18> */
.L_x_90:
[----:B------:R-:W-:Y:S05]  /*7590*/  BSYNC.RECONVERGENT B0 ;  /* 0x0000000000007941 */ /* 0x000fea0003800200 */
.L_x_89:
        /* <DEDUP_REMOVED lines=18> */
.L_x_92:
[----:B------:R-:W-:Y:S05]  /*76c0*/  BSYNC.RECONVERGENT B0 ;  /* 0x0000000000007941 */ /* 0x000fea0003800200 */
.L_x_91:
        /* <DEDUP_REMOVED lines=18> */
.L_x_94:
[----:B------:R-:W-:Y:S05]  /*77f0*/  BSYNC.RECONVERGENT B0 ;  /* 0x0000000000007941 */ /* 0x000fea0003800200 */
.L_x_93:
[----:B------:R-:W-:Y:S01]  /*7800*/  NOP ;  /* 0x0000000000007918 */ /* 0x000fe20000000000 */
[----:B------:R-:W-:Y:S01]  /*7810*/  BSSY.RECONVERGENT B0, `(.L_x_95) ;  /* 0x0000011000007945 */ /* 0x000fe20003800200 */
[----:B------:R-:W-:Y:S02]  /*7820*/  ISETP.GE.AND P2, PT, R10, R5, PT ;  /* 0x000000050a00720c */ /* 0x000fe40003f46270 */
[----:B------:R-:W-:Y:S01]  /*7830*/  LOP3.LUT R10, R3, 0x1800, RZ, 0xfc, !PT ;  /* 0x00001800030a7812 */ /* 0x000fe200078efcff */
        /* <DEDUP_REMOVED lines=14> */
.L_x_96:
[----:B------:R-:W-:Y:S05]  /*7920*/  BSYNC.RECONVERGENT B0 ;  /* 0x0000000000007941 */ /* 0x000fea0003800200 */
.L_x_95:
        /* <DEDUP_REMOVED lines=18> */
.L_x_98:
[----:B------:R-:W-:Y:S05]  /*7a50*/  BSYNC.RECONVERGENT B0 ;  /* 0x0000000000007941 */ /* 0x000fea0003800200 */
.L_x_97:
[----:B------:R-:W-:Y:S01]  /*7a60*/  NOP ;  /* 0x0000000000007918 */ /* 0x000fe20000000000 */
[----:B------:R-:W-:Y:S01]  /*7a70*/  BSSY.RECONVERGENT B0, `(.L_x_99) ;  /* 0x0000010000007945 */ /* 0x000fe20003800200 */
[----:B------:R-:W-:-:S03]  /*7a80*/  ISETP.GE.AND P4, PT, R10, R5, PT ;  /* 0x000000050a00720c */ /* 0x000fc60003f86270 */
        /* <DEDUP_REMOVED lines=14> */
.L_x_100:
[----:B------:R-:W-:Y:S05]  /*7b70*/  BSYNC.RECONVERGENT B0 ;  /* 0x0000000000007941 */ /* 0x000fea0003800200 */
.L_x_99:
[----:B------:R-:W-:Y:S01]  /*7b80*/  NOP ;  /* 0x0000000000007918 */ /* 0x000fe20000000000 */
[----:B------:R-:W-:Y:S04]  /*7b90*/  BSSY.RECONVERGENT B0, `(.L_x_101) ;  /* 0x000000f000007945 */ /* 0x000fe80003800200 */
[----:B------:R-:W-:Y:S05]  /*7ba0*/  @P6 BRA `(.L_x_102) ;  /* 0x0000000000346947 */ /* 0x000fea0003800000 */
        /* <DEDUP_REMOVED lines=13> */
.L_x_102:
[----:B------:R-:W-:Y:S05]  /*7c80*/  BSYNC.RECONVERGENT B0 ;  /* 0x0000000000007941 */ /* 0x000fea0003800200 */
.L_x_101:
        /* <DEDUP_REMOVED lines=16> */
.L_x_104:
[----:B------:R-:W-:Y:S05]  /*7d90*/  BSYNC.RECONVERGENT B0 ;  /* 0x0000000000007941 */ /* 0x000fea0003800200 */
.L_x_103:
        /* <DEDUP_REMOVED lines=16> */
.L_x_106:
[----:B------:R-:W-:Y:S05]  /*7ea0*/  BSYNC.RECONVERGENT B0 ;  /* 0x0000000000007941 */ /* 0x000fea0003800200 */
.L_x_105:
        /* <DEDUP_REMOVED lines=16> */
.L_x_108:
[----:B------:R-:W-:Y:S05]  /*7fb0*/  BSYNC.RECONVERGENT B0 ;  /* 0x0000000000007941 */ /* 0x000fea0003800200 */
.L_x_107:
        /* <DEDUP_REMOVED lines=16> */
.L_x_110:
[----:B------:R-:W-:Y:S05]  /*80c0*/  BSYNC.RECONVERGENT B0 ;  /* 0x0000000000007941 */ /* 0x000fea0003800200 */
.L_x_109:
        /* <DEDUP_REMOVED lines=16> */
.L_x_112:
[----:B------:R-:W-:Y:S05]  /*81d0*/  BSYNC.RECONVERGENT B0 ;  /* 0x0000000000007941 */ /* 0x000fea0003800200 */
.L_x_111:
[----:B------:R-:W-:Y:S01]  /*81e0*/  NOP ;  /* 0x0000000000007918 */ /* 0x000fe20000000000 */
[----:B------:R-:W5:Y:S01]  /*81f0*/  LDS R0, [R0+0x6c00] ;  /* 0x006c000000007984 */ /* 0x000f620000000800 */
[----:B------:R-:W5:Y:S02]  /*8200*/  LDCU UR6, c[0x0][0x3c4] ;  /* 0x00007880ff0677ac */ /* 0x000f640008000800 */
[----:B-----5:R-:W-:-:S04]  /*8210*/  SHF.R.U32.HI R2, RZ, UR6, R0 ;  /* 0x00000006ff027c19 */ /* 0x020fc80008011600 */
[----:B------:R-:W-:-:S04]  /*8220*/  LOP3.LUT R2, R2, UR5, RZ, 0x30, !PT ;  /* 0x0000000502027c12 */ /* 0x000fc8000f8e30ff */
[----:B-1234-:R-:W-:Y:S01]  /*8230*/  LEA R6, R2, UR4, 0x3 ;  /* 0x0000000402067c11 */ /* 0x01efe2000f8e18ff */
[----:B------:R-:W-:-:S05]  /*8240*/  VIADD R2, R3, 0x1b00 ;  /* 0x00001b0003027836 */ /* 0x000fca0000000000 */
[----:B------:R-:W1:Y:S01]  /*8250*/  LDS.64 R6, [R6+0x7200] ;  /* 0x0072000006067984 */ /* 0x000e620000000a00 */
[----:B------:R-:W-:-:S13]  /*8260*/  ISETP.GE.AND P0, PT, R2, R5, PT ;  /* 0x000000050200720c */ /* 0x000fda0003f06270 */
[----:B------:R-:W2:Y:S01]  /*8270*/  @!P0 LDC.64 R8, c[0x0][0x3a0] ;  /* 0x0000e800ff088b82 */ /* 0x000ea20000000a00 */
[----:B------:R-:W-:Y:S02]  /*8280*/  @!P0 LOP3.LUT R5, R0, 0x80000000, RZ, 0x3c, !PT ;  /* 0x8000000000058812 */ /* 0x000fe400078e3cff */
[----:B-1----:R-:W-:-:S05]  /*8290*/  IADD3 R3, P1, PT, R6, R3, RZ ;  /* 0x0000000306037210 */ /* 0x002fca0007f3e0ff */
[----:B------:R-:W-:Y:S01]  /*82a0*/  IMAD.X R4, RZ, RZ, R7, P1 ;  /* 0x000000ffff047224 */ /* 0x000fe200008e0607 */
[----:B--2---:R-:W-:-:S04]  /*82b0*/  @!P0 LEA R2, P1, R3, R8, 0x2 ;  /* 0x0000000803028211 */ /* 0x004fc800078210ff */
[----:B------:R-:W-:-:S05]  /*82c0*/  @!P0 LEA.HI.X R3, R3, R9, R4, 0x2, P1 ;  /* 0x0000000903038211 */ /* 0x000fca00008f1404 */
[----:B------:R-:W-:Y:S01]  /*82d0*/  @!P0 STG.E desc[UR8][R2.64+0x6c00], R5 ;  /* 0x006c000502008986 */ /* 0x000fe2000c101908 */
[----:B------:R-:W-:Y:S01]  /*82e0*/  NOP ;  /* 0x0000000000007918 */ /* 0x000fe20000000000 */
[----:B------:R-:W-:Y:S05]  /*82f0*/  EXIT ;  /* 0x000000000000794d */ /* 0x000fea0003800000 */
.L_x_26:
[----:B------:R-:W-:Y:S02]  /*8300*/  IMAD.MOV.U32 R50, RZ, RZ, R19 ;  /* 0x000000ffff327224 */ /* 0x000fe400078e0013 */
[----:B------:R-:W-:Y:S02]  /*8310*/  IMAD.MOV.U32 R49, RZ, RZ, 0x1 ;  /* 0x00000001ff317424 */ /* 0x000fe400078e00ff */
[----:B------:R-:W-:Y:S02]  /*8320*/  IMAD.MOV.U32 R52, RZ, RZ, RZ ;  /* 0x000000ffff347224 */ /* 0x000fe400078e00ff */
[----:B------:R-:W-:-:S07]  /*8330*/  IMAD.MOV.U32 R47, RZ, RZ, -0x1 ;  /* 0xffffffffff2f7424 */ /* 0x000fce00078e00ff */
[----:B------:R-:W-:Y:S05]  /*8340*/  WARPSYNC.COLLECTIVE R47, `(.L_x_113) ;  /* 0x000000002f087348 */ /* 0x000fea0003c00000 */
[----:B------:R0:W1:Y:S02]  /*8350*/  SHFL.UP P0, R48, R50, R49, R52 ;  /* 0x0400003132307389 */ /* 0x0000640000000034 */
[----:B01----:R-:W-:Y:S05]  /*8360*/  ENDCOLLECTIVE ;  /* 0x000000000000791b */ /* 0x003fea0003800000 */
.L_x_113:
[----:B------:R-:W-:Y:S02]  /*8370*/  IMAD.MOV.U32 R49, RZ, RZ, 0x2 ;  /* 0x00000002ff317424 */ /* 0x000fe400078e00ff */
[----:B------:R-:W-:-:S04]  /*8380*/  IMAD.MOV.U32 R20, RZ, RZ, R48 ;  /* 0x000000ffff147224 */ /* 0x000fc800078e0030 */
[----:B------:R-:W-:-:S04]  /*8390*/  @P0 IMAD.IADD R20, R19, 0x1, R20 ;  /* 0x0000000113140824 */ /* 0x000fc800078e0214 */
[----:B------:R-:W-:-:S07]  /*83a0*/  IMAD.MOV.U32 R50, RZ, RZ, R20 ;  /* 0x000000ffff327224 */ /* 0x000fce00078e0014 */
[----:B------:R-:W-:Y:S05]  /*83b0*/  WARPSYNC.COLLECTIVE R47, `(.L_x_114) ;  /* 0x000000002f087348 */ /* 0x000fea0003c00000 */
[----:B------:R0:W1:Y:S02]  /*83c0*/  SHFL.UP P0, R48, R50, R49, R52 ;  /* 0x0400003132307389 */ /* 0x0000640000000034 */
[----:B01----:R-:W-:Y:S05]  /*83d0*/  ENDCOLLECTIVE ;  /* 0x000000000000791b */ /* 0x003fea0003800000 */
.L_x_114:
[----:B------:R-:W-:Y:S02]  /*83e0*/  IMAD.MOV.U32 R49, RZ, RZ, 0x4 ;  /* 0x00000004ff317424 */ /* 0x000fe400078e00ff */
[----:B------:R-:W-:-:S04]  /*83f0*/  IMAD.MOV.U32 R21, RZ, RZ, R48 ;  /* 0x000000ffff157224 */ /* 0x000fc800078e0030 */
[----:B------:R-:W-:-:S04]  /*8400*/  @P0 IMAD.IADD R21, R20, 0x1, R21 ;  /* 0x0000000114150824 */ /* 0x000fc800078e0215 */
[----:B------:R-:W-:-:S07]  /*8410*/  IMAD.MOV.U32 R50, RZ, RZ, R21 ;  /* 0x000000ffff327224 */ /* 0x000fce00078e0015 */
[----:B------:R-:W-:Y:S05]  /*8420*/  WARPSYNC.COLLECTIVE R47, `(.L_x_115) ;  /* 0x000000002f087348 */ /* 0x000fea0003c00000 */
[----:B------:R0:W1:Y:S02]  /*8430*/  SHFL.UP P0, R48, R50, R49, R52 ;  /* 0x0400003132307389 */ /* 0x0000640000000034 */
[----:B01----:R-:W-:Y:S05]  /*8440*/  ENDCOLLECTIVE ;  /* 0x000000000000791b */ /* 0x003fea0003800000 */
.L_x_115:
[----:B------:R-:W-:Y:S02]  /*8450*/  IMAD.MOV.U32 R49, RZ, RZ, 0x8 ;  /* 0x00000008ff317424 */ /* 0x000fe400078e00ff */
[----:B------:R-:W-:-:S04]  /*8460*/  IMAD.MOV.U32 R22, RZ, RZ, R48 ;  /* 0x000000ffff167224 */ /* 0x000fc800078e0030 */
[----:B------:R-:W-:-:S04]  /*8470*/  @P0 IMAD.IADD R22, R21, 0x1, R22 ;  /* 0x0000000115160824 */ /* 0x000fc800078e0216 */
[----:B------:R-:W-:-:S07]  /*8480*/  IMAD.MOV.U32 R50, RZ, RZ, R22 ;  /* 0x000000ffff327224 */ /* 0x000fce00078e0016 */
[----:B------:R-:W-:Y:S05]  /*8490*/  WARPSYNC.COLLECTIVE R47, `(.L_x_116) ;  /* 0x000000002f087348 */ /* 0x000fea0003c00000 */
[----:B------:R0:W1:Y:S02]  /*84a0*/  SHFL.UP P0, R48, R50, R49, R52 ;  /* 0x0400003132307389 */ /* 0x0000640000000034 */
[----:B01----:R-:W-:Y:S05]  /*84b0*/  ENDCOLLECTIVE ;  /* 0x000000000000791b */ /* 0x003fea0003800000 */
.L_x_116:
[----:B------:R-:W-:Y:S02]  /*84c0*/  IMAD.MOV.U32 R49, RZ, RZ, 0x10 ;  /* 0x00000010ff317424 */ /* 0x000fe400078e00ff */
[----:B------:R-:W-:-:S04]  /*84d0*/  IMAD.MOV.U32 R23, RZ, RZ, R48 ;  /* 0x000000ffff177224 */ /* 0x000fc800078e0030 */
[----:B------:R-:W-:-:S04]  /*84e0*/  @P0 IMAD.IADD R23, R22, 0x1, R23 ;  /* 0x0000000116170824 */ /* 0x000fc800078e0217 */
[----:B------:R-:W-:-:S07]  /*84f0*/  IMAD.MOV.U32 R50, RZ, RZ, R23 ;  /* 0x000000ffff327224 */ /* 0x000fce00078e0017 */
[----:B------:R-:W-:Y:S05]  /*8500*/  WARPSYNC.COLLECTIVE R47, `(.L_x_117) ;  /* 0x000000002f087348 */ /* 0x000fea0003c00000 */
[----:B------:R0:W1:Y:S02]  /*8510*/  SHFL.UP P0, R48, R50, R49, R52 ;  /* 0x0400003132307389 */ /* 0x0000640000000034 */
[----:B01----:R-:W-:Y:S05]  /*8520*/  ENDCOLLECTIVE ;  /* 0x000000000000791b */ /* 0x003fea0003800000 */
.L_x_117:
[----:B------:R-:W-:Y:S05]  /*8530*/  BRA `(.L_x_118) ;  /* 0xffffff9c00b07947 */ /* 0x000fea000383ffff */
.L_x_119:
[----:B------:R-:W-:-:S00]  /*8540*/  BRA `(.L_x_119) ;  /* 0xfffffffc00fc7947 */ /* 0x000fc0000383ffff */
[----:B------:R-:W-:-:S00]  /*8550*/  NOP ;  /* 0x0000000000007918 */ /* 0x000fc00000000000 */
        /* <DEDUP_REMOVED lines=10> */
.L_x_771:


//--------------------- .text._ZN3cub18CUB_300001_SM_10006detail10radix_sort33DeviceRadixSortExclusiveSumKernelINS1_5radix10policy_hubIiNS0_8NullTypeEyE10Policy1000EyEEvPT0_ --------------------------
	.section	.text._ZN3cub18CUB_300001_SM_10006detail10radix_sort33DeviceRadixSortExclusiveSumKernelINS1_5radix10policy_hubIiNS0_8NullTypeEyE10Policy1000EyEEvPT0_,"ax",@progbits
	.align	128
        .global         _ZN3cub18CUB_300001_SM_10006detail10radix_sort33DeviceRadixSortExclusiveSumKernelINS1_5radix10policy_hubIiNS0_8NullTypeEyE10Policy1000EyEEvPT0_
        .type           _ZN3cub18CUB_300001_SM_10006detail10radix_sort33DeviceRadixSortExclusiveSumKernelINS1_5radix10policy_hubIiNS0_8NullTypeEyE10Policy1000EyEEvPT0_,@function
        .size           _ZN3cub18CUB_300001_SM_10006detail10radix_sort33DeviceRadixSortExclusiveSumKernelINS1_5radix10policy_hubIiNS0_8NullTypeEyE10Policy1000EyEEvPT0_,(.L_x_772 - _ZN3cub18CUB_300001_SM_10006detail10radix_sort33DeviceRadixSortExclusiveSumKernelINS1_5radix10policy_hubIiNS0_8NullTypeEyE10Policy1000EyEEvPT0_)
        .other          _ZN3cub18CUB_300001_SM_10006detail10radix_sort33DeviceRadixSortExclusiveSumKernelINS1_5radix10policy_hubIiNS0_8NullTypeEyE10Policy1000EyEEvPT0_,@"STO_CUDA_ENTRY STV_DEFAULT"
_ZN3cub18CUB_300001_SM_10006detail10radix_sort33DeviceRadixSortExclusiveSumKernelINS1_5radix10policy_hubIiNS0_8NullTypeEyE10Policy1000EyEEvPT0_:
.text._ZN3cub18CUB_300001_SM_10006detail10radix_sort33DeviceRadixSortExclusiveSumKernelINS1_5radix10policy_hubIiNS0_8NullTypeEyE10Policy1000EyEEvPT0_:
[----:B------:R-:W-:Y:S01]  /*0000*/  LDC R1, c[0x0][0x37c] ;  /* 0x0000df00ff017b82 */ /* 0x000fe20000000800 */
[----:B------:R-:W0:Y:S07]  /*0010*/  S2R R18, SR_TID.X ;  /* 0x0000000000127919 */ /* 0x000e2e0000002100 */
[----:B------:R-:W1:Y:S01]  /*0020*/  LDC.64 R16, c[0x0][0x380] ;  /* 0x0000e000ff107b82 */ /* 0x000e620000000a00 */
[----:B------:R-:W2:Y:S01]  /*0030*/  LDCU.64 UR4, c[0x0][0x358] ;  /* 0x00006b00ff0477ac */ /* 0x000ea20008000a00 */
[----:B------:R-:W3:Y:S01]  /*0040*/  S2R R5, SR_CTAID.X ;  /* 0x0000000000057919 */ /* 0x000ee20000002500 */
[----:B0-----:R-:W-:Y:S01]  /*0050*/  ISETP.GT.U32.AND P1, PT, R18, 0xff, PT ;  /* 0x000000ff1200780c */ /* 0x001fe20003f24070 */
[----:B---3--:R-:W-:-:S04]  /*0060*/  IMAD R5, R5, 0x100, R18 ;  /* 0x0000010005057824 */ /* 0x008fc800078e0212 */
[----:B-1----:R-:W-:-:S08]  /*0070*/  IMAD.WIDE R16, R5, 0x8, R16 ;  /* 0x0000000805107825 */ /* 0x002fd000078e0210 */
[----:B--2---:R-:W2:Y:S01]  /*0080*/  @!P1 LDG.E.64 R2, desc[UR4][R16.64] ;  /* 0x0000000410029981 */ /* 0x004ea2000c1e1b00 */
[----:B------:R-:W-:Y:S02]  /*0090*/  MOV R0, 0x400 ;  /* 0x0000040000007802 */ /* 0x000fe40000000f00 */
[C---:B------:R-:W-:Y:S01]  /*00a0*/  ISETP.GT.U32.AND P0, PT, R18.reuse, 0x1f, PT ;  /* 0x0000001f1200780c */ /* 0x040fe20003f04070 */
[----:B------:R-:W0:Y:S02]  /*00b0*/  S2R R5, SR_CgaCtaId ;  /* 0x0000000000057919 */ /* 0x000e240000008800 */
[----:B0-----:R-:W-:Y:S02]  /*00c0*/  LEA R5, R5, R0, 0x18 ;  /* 0x0000000005057211 */ /* 0x001fe400078ec0ff */
[----:B------:R-:W-:-:S05]  /*00d0*/  LEA.HI R0, R18, R18, RZ, 0x1d ;  /* 0x0000001212007211 */ /* 0x000fca00078fe8ff */
[----:B------:R-:W-:-:S05]  /*00e0*/  IMAD R0, R0, 0x8, R5 ;  /* 0x0000000800007824 */ /* 0x000fca00078e0205 */
[----:B--2---:R0:W-:Y:S01]  /*00f0*/  STS.64 [R0+0x10], R2 ;  /* 0x0000100200007388 */ /* 0x0041e20000000a00 */
[----:B------:R-:W-:Y:S06]  /*0100*/  BAR.SYNC.DEFER_BLOCKING 0x0 ;  /* 0x0000000000007b1d */ /* 0x000fec0000010000 */
[----:B------:R-:W-:Y:S05]  /*0110*/  @P0 BRA `(.L_x_120) ;  /* 0x0000000400240947 */ /* 0x000fea0003800000 */
[----:B------:R-:W-:Y:S01]  /*0120*/  IMAD R18, R18, 0x48, R5 ;  /* 0x0000004812127824 */ /* 0x000fe200078e0205 */
[----:B------:R-:W-:-:S04]  /*0130*/  UMOV UR6, 0xffffffff ;  /* 0xffffffff00067882 */ /* 0x000fc80000000000 */
[----:B------:R-:W-:Y:S04]  /*0140*/  LDS.64 R14, [R18+0x10] ;  /* 0x00001000120e7984 */ /* 0x000fe80000000a00 */
[----:B------:R-:W-:Y:S04]  /*0150*/  LDS.64 R12, [R18+0x18] ;  /* 0x00001800120c7984 */ /* 0x000fe80000000a00 */
[----:B------:R-:W1:Y:S04]  /*0160*/  LDS.64 R10, [R18+0x20] ;  /* 0x00002000120a7984 */ /* 0x000e680000000a00 */
[----:B------:R-:W-:Y:S04]  /*0170*/  LDS.64 R8, [R18+0x28] ;  /* 0x0000280012087984 */ /* 0x000fe80000000a00 */
[----:B------:R-:W2:Y:S04]  /*0180*/  LDS.64 R6, [R18+0x30] ;  /* 0x0000300012067984 */ /* 0x000ea80000000a00 */
[----:B------:R-:W-:Y:S04]  /*0190*/  LDS.64 R4, [R18+0x38] ;  /* 0x0000380012047984 */ /* 0x000fe80000000a00 */
[----:B0-----:R-:W0:Y:S04]  /*01a0*/  LDS.64 R2, [R18+0x40] ;  /* 0x0000400012027984 */ /* 0x001e280000000a00 */
[----:B------:R-:W3:Y:S01]  /*01b0*/  LDS.64 R20, [R18+0x48] ;  /* 0x0000480012147984 */ /* 0x000ee20000000a00 */
[----:B-1----:R-:W-:-:S04]  /*01c0*/  IADD3 R19, P3, P4, R10, R12, R14 ;  /* 0x0000000c0a137210 */ /* 0x002fc80007c7e00e */
[----:B------:R-:W-:Y:S02]  /*01d0*/  IADD3.X R23, PT, PT, R11, R13, R15, P3, P4 ;  /* 0x0000000d0b177210 */ /* 0x000fe40001fe840f */
[----:B--2---:R-:W-:-:S04]  /*01e0*/  IADD3 R19, P0, P2, R6, R19, R8 ;  /* 0x0000001306137210 */ /* 0x004fc80007a1e008 */
[----:B------:R-:W-:Y:S02]  /*01f0*/  IADD3.X R23, PT, PT, R7, R23, R9, P0, P2 ;  /* 0x0000001707177210 */ /* 0x000fe400007e4409 */
[----:B0-----:R-:W-:-:S04]  /*0200*/  IADD3 R19, P3, P4, R2, R19, R4 ;  /* 0x0000001302137210 */ /* 0x001fc80007c7e004 */
[----:B---3--:R-:W-:Y:S02]  /*0210*/  IADD3 R20, P0, PT, R20, R19, RZ ;  /* 0x0000001314147210 */ /* 0x008fe40007f1e0ff */
[----:B------:R-:W-:-:S05]  /*0220*/  IADD3.X R19, PT, PT, R3, R23, R5, P3, P4 ;  /* 0x0000001703137210 */ /* 0x000fca0001fe8405 */
[----:B------:R-:W-:Y:S01]  /*0230*/  IMAD.X R19, R21, 0x1, R19, P0 ;  /* 0x0000000115137824 */ /* 0x000fe200000e0613 */
[----:B------:R-:W-:Y:S06]  /*0240*/  BRA.DIV UR6, `(.L_x_121) ;  /* 0x0000000206f07947 */ /* 0x000fec000b800000 */
[----:B------:R-:W0:Y:S04]  /*0250*/  SHFL.UP PT, R27, R20, 0x1, RZ ;  /* 0x04200000141b7989 */ /* 0x000e2800000e00ff */
[----:B------:R-:W1:Y:S01]  /*0260*/  SHFL.UP P0, R25, R19, 0x1, RZ ;  /* 0x0420000013197989 */ /* 0x000e6200000000ff */
[----:B0-----:R-:W-:-:S04]  /*0270*/  IADD3 R22, P2, PT, R27, R20, RZ ;  /* 0x000000141b167210 */ /* 0x001fc80007f5e0ff */
[----:B-1----:R-:W-:Y:S01]  /*0280*/  SEL R27, R22, R27, P0 ;  /* 0x0000001b161b7207 */ /* 0x002fe20000000000 */
[----:B------:R-:W-:-:S04]  /*0290*/  IMAD.X R26, R25, 0x1, R19, P2 ;  /* 0x00000001191a7824 */ /* 0x000fc800010e0613 */
[----:B------:R-:W0:Y:S01]  /*02a0*/  SHFL.UP PT, R28, R27, 0x2, RZ ;  /* 0x044000001b1c7989 */ /* 0x000e2200000e00ff */
[----:B------:R-:W-:-:S05]  /*02b0*/  SEL R26, R26, R25, P0 ;  /* 0x000000191a1a7207 */ /* 0x000fca0000000000 */
[----:B------:R-:W1:Y:S01]  /*02c0*/  SHFL.UP P0, R25, R26, 0x2, RZ ;  /* 0x044000001a197989 */ /* 0x000e6200000000ff */
[----:B0-----:R-:W-:-:S05]  /*02d0*/  IADD3 R21, P2, PT, R28, R27, RZ ;  /* 0x0000001b1c157210 */ /* 0x001fca0007f5e0ff */
[----:B-1----:R-:W-:Y:S01]  /*02e0*/  IMAD.X R22, R25, 0x1, R26, P2 ;  /* 0x0000000119167824 */ /* 0x002fe200010e061a */
[----:B------:R-:W-:-:S04]  /*02f0*/  SEL R28, R21, R28, P0 ;  /* 0x0000001c151c7207 */ /* 0x000fc80000000000 */
[----:B------:R-:W-:Y:S01]  /*0300*/  SEL R29, R22, R25, P0 ;  /* 0x00000019161d7207 */ /* 0x000fe20000000000 */
        /* <DEDUP_REMOVED lines=12> */
[----:B------:R0:W1:Y:S04]  /*03d0*/  SHFL.UP PT, R28, R27, 0x10, RZ ;  /* 0x060000001b1c7989 */ /* 0x00006800000e00ff */
[----:B------:R0:W2:Y:S02]  /*03e0*/  SHFL.UP P0, R25, R26, 0x10, RZ ;  /* 0x060000001a197989 */ /* 0x0000a400000000ff */
.L_x_132:
[----:B-1----:R-:W-:-:S04]  /*03f0*/  IADD3 R21, P2, PT, R28, R27, RZ ;  /* 0x0000001b1c157210 */ /* 0x002fc80007f5e0ff */
[----:B--2---:R-:W-:Y:S01]  /*0400*/  SEL R21, R21, R28, P0 ;  /* 0x0000001c15157207 */ /* 0x004fe20000000000 */
[----:B------:R-:W-:-:S05]  /*0410*/  IMAD.X R22, R25, 0x1, R26, P2 ;  /* 0x0000000119167824 */ /* 0x000fca00010e061a */
[----:B------:R-:W-:Y:S02]  /*0420*/  SEL R22, R22, R25, P0 ;  /* 0x0000001916167207 */ /* 0x000fe40000000000 */
[----:B------:R-:W-:-:S05]  /*0430*/  IADD3 R20, P0, PT, R21, -R20, RZ ;  /* 0x8000001415147210 */ /* 0x000fca0007f1e0ff */
[----:B------:R-:W-:Y:S01]  /*0440*/  IMAD.X R21, R22, 0x1, ~R19, P0 ;  /* 0x0000000116157824 */ /* 0x000fe200000e0e13 */
[----:B------:R-:W-:-:S04]  /*0450*/  IADD3 R14, P0, PT, R14, R20, RZ ;  /* 0x000000140e0e7210 */ /* 0x000fc80007f1e0ff */
[----:B------:R1:W-:Y:S01]  /*0460*/  STS.64 [R18+0x10], R20 ;  /* 0x0000101412007388 */ /* 0x0003e20000000a00 */
[----:B------:R-:W-:Y:S01]  /*0470*/  IMAD.X R15, R15, 0x1, R21, P0 ;  /* 0x000000010f0f7824 */ /* 0x000fe200000e0615 */
        /* <DEDUP_REMOVED lines=17> */
[----:B------:R-:W-:-:S05]  /*0590*/  IMAD.X R3, R3, 0x1, R5, P0 ;  /* 0x0000000103037824 */ /* 0x000fca00000e0605 */
[----:B------:R1:W-:Y:S03]  /*05a0*/  STS.64 [R18+0x48], R2 ;  /* 0x0000480212007388 */ /* 0x0003e60000000a00 */
.L_x_120:
[----:B------:R-:W-:Y:S05]  /*05b0*/  WARPSYNC.ALL ;  /* 0x0000000000007948 */ /* 0x000fea0003800000 */
[----:B------:R-:W-:Y:S06]  /*05c0*/  BAR.SYNC.DEFER_BLOCKING 0x0 ;  /* 0x0000000000007b1d */ /* 0x000fec0000010000 */
[----:B------:R-:W-:Y:S05]  /*05d0*/  @P1 EXIT ;  /* 0x000000000000194d */ /* 0x000fea0003800000 */
[----:B01----:R-:W0:Y:S04]  /*05e0*/  LDS.64 R2, [R0+0x10] ;  /* 0x0000100000027984 */ /* 0x003e280000000a00 */
[----:B0-----:R-:W-:Y:S01]  /*05f0*/  STG.E.64 desc[UR4][R16.64], R2 ;  /* 0x0000000210007986 */ /* 0x001fe2000c101b04 */
[----:B------:R-:W-:Y:S05]  /*0600*/  EXIT ;  /* 0x000000000000794d */ /* 0x000fea0003800000 */
.L_x_121:
[----:B------:R-:W-:Y:S02]  /*0610*/  IMAD.MOV.U32 R24, RZ, RZ, R20 ;  /* 0x000000ffff187224 */ /* 0x000fe400078e0014 */
[----:B------:R-:W-:Y:S02]  /*0620*/  IMAD.MOV.U32 R23, RZ, RZ, 0x1 ;  /* 0x00000001ff177424 */ /* 0x000fe400078e00ff */
[----:B------:R-:W-:Y:S02]  /*0630*/  IMAD.MOV.U32 R22, RZ, RZ, RZ ;  /* 0x000000ffff167224 */ /* 0x000fe400078e00ff */
[----:B------:R-:W-:-:S07]  /*0640*/  IMAD.MOV.U32 R21, RZ, RZ, -0x1 ;  /* 0xffffffffff157424 */ /* 0x000fce00078e00ff */
[----:B------:R-:W-:Y:S05]  /*0650*/  WARPSYNC.COLLECTIVE R21, `(.L_x_122) ;  /* 0x0000000015087348 */ /* 0x000fea0003c00000 */
[----:B------:R0:W1:Y:S02]  /*0660*/  SHFL.UP P0, R25, R24, R23, R22 ;  /* 0x0400001718197389 */ /* 0x0000640000000016 */
[----:B01----:R-:W-:Y:S05]  /*0670*/  ENDCOLLECTIVE ;  /* 0x000000000000791b */ /* 0x003fea0003800000 */
.L_x_122:
[----:B------:R-:W-:Y:S02]  /*0680*/  IMAD.MOV.U32 R24, RZ, RZ, R19 ;  /* 0x000000ffff187224 */ /* 0x000fe400078e0013 */
[----:B------:R-:W-:-:S07]  /*0690*/  IMAD.MOV.U32 R27, RZ, RZ, R25 ;  /* 0x000000ffff1b7224 */ /* 0x000fce00078e0019 */
[----:B------:R-:W-:Y:S05]  /*06a0*/  WARPSYNC.COLLECTIVE R21, `(.L_x_123) ;  /* 0x0000000015087348 */ /* 0x000fea0003c00000 */
[----:B------:R0:W1:Y:S02]  /*06b0*/  SHFL.UP P0, R25, R24, R23, R22 ;  /* 0x0400001718197389 */ /* 0x0000640000000016 */
[----:B01----:R-:W-:Y:S05]  /*06c0*/  ENDCOLLECTIVE ;  /* 0x000000000000791b */ /* 0x003fea0003800000 */
.L_x_123:
[----:B------:R-:W-:Y:S01]  /*06d0*/  IADD3 R26, P2, PT, R27, R20, RZ ;  /* 0x000000141b1a7210 */ /* 0x000fe20007f5e0ff */
[----:B------:R-:W-:-:S03]  /*06e0*/  IMAD.MOV.U32 R23, RZ, RZ, 0x2 ;  /* 0x00000002ff177424 */ /* 0x000fc600078e00ff */
[----:B------:R-:W-:Y:S01]  /*06f0*/  SEL R27, R26, R27, P0 ;  /* 0x0000001b1a1b7207 */ /* 0x000fe20000000000 */
[----:B------:R-:W-:-:S04]  /*0700*/  IMAD.X R26, R25, 0x1, R19, P2 ;  /* 0x00000001191a7824 */ /* 0x000fc800010e0613 */
[----:B------:R-:W-:Y:S01]  /*0710*/  IMAD.MOV.U32 R24, RZ, RZ, R27 ;  /* 0x000000ffff187224 */ /* 0x000fe200078e001b */
[----:B------:R-:W-:-:S07]  /*0720*/  SEL R26, R26, R25, P0 ;  /* 0x000000191a1a7207 */ /* 0x000fce0000000000 */
[----:B------:R-:W-:Y:S05]  /*0730*/  WARPSYNC.COLLECTIVE R21, `(.L_x_124) ;  /* 0x0000000015087348 */ /* 0x000fea0003c00000 */
[----:B------:R0:W1:Y:S02]  /*0740*/  SHFL.UP P0, R25, R24, R23, R22 ;  /* 0x0400001718197389 */ /* 0x0000640000000016 */
[----:B01----:R-:W-:Y:S05]  /*0750*/  ENDCOLLECTIVE ;  /* 0x000000000000791b */ /* 0x003fea0003800000 */
.L_x_124:
[----:B------:R-:W-:Y:S02]  /*0760*/  IMAD.MOV.U32 R24, RZ, RZ, R26 ;  /* 0x000000ffff187224 */ /* 0x000fe400078e001a */
[----:B------:R-:W-:-:S07]  /*0770*/  IMAD.MOV.U32 R28, RZ, RZ, R25 ;  /* 0x000000ffff1c7224 */ /* 0x000fce00078e0019 */
[----:B------:R-:W-:Y:S05]  /*0780*/  WARPSYNC.COLLECTIVE R21, `(.L_x_125) ;  /* 0x0000000015087348 */ /* 0x000fea0003c00000 */
[----:B------:R0:W1:Y:S02]  /*0790*/  SHFL.UP P0, R25, R24, R23, R22 ;  /* 0x0400001718197389 */ /* 0x0000640000000016 */
[----:B01----:R-:W-:Y:S05]  /*07a0*/  ENDCOLLECTIVE ;  /* 0x000000000000791b */ /* 0x003fea0003800000 */
.L_x_125:
        /* <DEDUP_REMOVED lines=9> */
.L_x_126:
[----:B------:R-:W-:Y:S02]  /*0840*/  IMAD.MOV.U32 R24, RZ, RZ, R29 ;  /* 0x000000ffff187224 */ /* 0x000fe400078e001d */
[----:B------:R-:W-:-:S07]  /*0850*/  IMAD.MOV.U32 R27, RZ, RZ, R25 ;  /* 0x000000ffff1b7224 */ /* 0x000fce00078e0019 */
[----:B------:R-:W-:Y:S05]  /*0860*/  WARPSYNC.COLLECTIVE R21, `(.L_x_127) ;  /* 0x0000000015087348 */ /* 0x000fea0003c00000 */
[----:B------:R0:W1:Y:S02]  /*0870*/  SHFL.UP P0, R25, R24, R23, R22 ;  /* 0x0400001718197389 */ /* 0x0000640000000016 */
[----:B01----:R-:W-:Y:S05]  /*0880*/  ENDCOLLECTIVE ;  /* 0x000000000000791b */ /* 0x003fea0003800000 */
.L_x_127:
        /* <DEDUP_REMOVED lines=9> */
.L_x_128:
[----:B------:R-:W-:Y:S02]  /*0920*/  IMAD.MOV.U32 R24, RZ, RZ, R29 ;  /* 0x000000ffff187224 */ /* 0x000fe400078e001d */
[----:B------:R-:W-:-:S07]  /*0930*/  IMAD.MOV.U32 R27, RZ, RZ, R25 ;  /* 0x000000ffff1b7224 */ /* 0x000fce00078e0019 */
[----:B------:R-:W-:Y:S05]  /*0940*/  WARPSYNC.COLLECTIVE R21, `(.L_x_129) ;  /* 0x0000000015087348 */ /* 0x000fea0003c00000 */
[----:B------:R0:W1:Y:S02]  /*0950*/  SHFL.UP P0, R25, R24, R23, R22 ;  /* 0x0400001718197389 */ /* 0x0000640000000016 */
[----:B01----:R-:W-:Y:S05]  /*0960*/  ENDCOLLECTIVE ;  /* 0x000000000000791b */ /* 0x003fea0003800000 */
.L_x_129:
        /* <DEDUP_REMOVED lines=9> */
.L_x_130:
[----:B------:R-:W-:Y:S02]  /*0a00*/  IMAD.MOV.U32 R24, RZ, RZ, R26 ;  /* 0x000000ffff187224 */ /* 0x000fe400078e001a */
[----:B------:R-:W-:-:S07]  /*0a10*/  IMAD.MOV.U32 R28, RZ, RZ, R25 ;  /* 0x000000ffff1c7224 */ /* 0x000fce00078e0019 */
[----:B------:R-:W-:Y:S05]  /*0a20*/  WARPSYNC.COLLECTIVE R21, `(.L_x_131) ;  /* 0x0000000015087348 */ /* 0x000fea0003c00000 */
[----:B------:R0:W1:Y:S02]  /*0a30*/  SHFL.UP P0, R25, R24, R23, R22 ;  /* 0x0400001718197389 */ /* 0x0000640000000016 */
[----:B01----:R-:W-:Y:S05]  /*0a40*/  ENDCOLLECTIVE ;  /* 0x000000000000791b */ /* 0x003fea0003800000 */
.L_x_131:
[----:B------:R-:W-:Y:S05]  /*0a50*/  BRA `(.L_x_132) ;  /* 0xfffffff800647947 */ /* 0x000fea000383ffff */
.L_x_133:
        /* <DEDUP_REMOVED lines=10> */
.L_x_772:


//--------------------- .text._ZN3cub18CUB_300001_SM_10006detail10radix_sort30DeviceRadixSortHistogramKernelINS1_5radix10policy_hubIiNS0_8NullTypeEyE10Policy1000ELNS0_9SortOrderE0EiyNS1_21identity_decomposer_tEEEvPT2_PKT1_SB_iiT3_ --------------------------
	.section	.text._ZN3cub18CUB_300001_SM_10006detail10radix_sort30DeviceRadixSortHistogramKernelINS1_5radix10policy_hubIiNS0_8NullTypeEyE10Policy1000ELNS0_9SortOrderE0EiyNS1_21identity_decomposer_tEEEvPT2_PKT1_SB_iiT3_,"ax",@progbits
	.align	128
        .global         _ZN3cub18CUB_300001_SM_10006detail10radix_sort30DeviceRadixSortHistogramKernelINS1_5radix10policy_hubIiNS0_8NullTypeEyE10Policy1000ELNS0_9SortOrderE0EiyNS1_21identity_decomposer_tEEEvPT2_PKT1_SB_iiT3_
        .type           _ZN3cub18CUB_300001_SM_10006detail10radix_sort30DeviceRadixSortHistogramKernelINS1_5radix10policy_hubIiNS0_8NullTypeEyE10Policy1000ELNS0_9SortOrderE0EiyNS1_21identity_decomposer_tEEEvPT2_PKT1_SB_iiT3_,@function
        .size           _ZN3cub18CUB_300001_SM_10006detail10radix_sort30DeviceRadixSortHistogramKernelINS1_5radix10policy_hubIiNS0_8NullTypeEyE10Policy1000ELNS0_9SortOrderE0EiyNS1_21identity_decomposer_tEEEvPT2_PKT1_SB_iiT3_,(.L_x_773 - _ZN3cub18CUB_300001_SM_10006detail10radix_sort30DeviceRadixSortHistogramKernelINS1_5radix10policy_hubIiNS0_8NullTypeEyE10Policy1000ELNS0_9SortOrderE0EiyNS1_21identity_decomposer_tEEEvPT2_PKT1_SB_iiT3_)
        .other          _ZN3cub18CUB_300001_SM_10006detail10radix_sort30DeviceRadixSortHistogramKernelINS1_5radix10policy_hubIiNS0_8NullTypeEyE10Policy1000ELNS0_9SortOrderE0EiyNS1_21identity_decomposer_tEEEvPT2_PKT1_SB_iiT3_,@"STO_CUDA_ENTRY STV_DEFAULT"
_ZN3cub18CUB_300001_SM_10006detail10radix_sort30DeviceRadixSortHistogramKernelINS1_5radix10policy_hubIiNS0_8NullTypeEyE10Policy1000ELNS0_9SortOrderE0EiyNS1_21identity_decomposer_tEEEvPT2_PKT1_SB_iiT3_:
.text._ZN3cub18CUB_300001_SM_10006detail10radix_sort30DeviceRadixSortHistogramKernelINS1_5radix10policy_hubIiNS0_8NullTypeEyE10Policy1000ELNS0_9SortOrderE0EiyNS1_21identity_decomposer_tEEEvPT2_PKT1_SB_iiT3_:
[----:B------:R-:W-:Y:S01]  /*0000*/  LDC R1, c[0x0][0x37c] ;  /* 0x0000df00ff017b82 */ /* 0x000fe20000000800 */
[----:B------:R-:W0:Y:S02]  /*0010*/  LDCU.64 UR14, c[0x0][0x390] ;  /* 0x00007200ff0e77ac */ /* 0x000e240008000a00 */
[----:B0-----:R-:W-:-:S04]  /*0020*/  ISETP.NE.U32.AND P0, PT, RZ, UR14, PT ;  /* 0x0000000eff007c0c */ /* 0x001fc8000bf05070 */
[----:B------:R-:W-:-:S13]  /*0030*/  ISETP.NE.AND.EX P0, PT, RZ, UR15, PT, P0 ;  /* 0x0000000fff007c0c */ /* 0x000fda000bf05300 */
[----:B------:R-:W-:Y:S05]  /*0040*/  @!P0 EXIT ;  /* 0x000000000000894d */ /* 0x000fea0003800000 */
[----:B------:R-:W-:Y:S01]  /*0050*/  UIADD3 UR11, UP0, UPT, UR14, -0x1, URZ ;  /* 0xffffffff0e0b7890 */ /* 0x000fe2000ff1e0ff */
[----:B------:R-:W0:Y:S01]  /*0060*/  S2R R4, SR_TID.X ;  /* 0x0000000000047919 */ /* 0x000e220000002100 */
[----:B------:R-:W1:Y:S01]  /*0070*/  LDCU.64 UR4, c[0x0][0x398] ;  /* 0x00007300ff0477ac */ /* 0x000e620008000a00 */
[----:B------:R-:W2:Y:S01]  /*0080*/  S2UR UR7, SR_CgaCtaId ;  /* 0x00000000000779c3 */ /* 0x000ea20000008800 */
[----:B------:R-:W-:Y:S01]  /*0090*/  UIADD3.X UR12, UPT, UPT, UR15, -0x1, URZ, UP0, !UPT ;  /* 0xffffffff0f0c7890 */ /* 0x000fe200087fe4ff */
[----:B------:R-:W-:Y:S01]  /*00a0*/  UMOV UR6, 0x400 ;  /* 0x0000040000067882 */ /* 0x000fe20000000000 */
[----:B------:R-:W3:Y:S05]  /*00b0*/  LDCU.64 UR20, c[0x0][0x358] ;  /* 0x00006b00ff1477ac */ /* 0x000eea0008000a00 */
[----:B------:R-:W4:Y:S01]  /*00c0*/  S2UR UR8, SR_CTAID.X ;  /* 0x00000000000879c3 */ /* 0x000f220000002500 */
[----:B------:R-:W-:Y:S01]  /*00d0*/  USHF.R.U64 UR11, UR11, 0x1e, UR12 ;  /* 0x0000001e0b0b7899 */ /* 0x000fe2000800120c */
[----:B------:R-:W0:Y:S03]  /*00e0*/  LDCU UR28, c[0x0][0x370] ;  /* 0x00006e00ff1c77ac */ /* 0x000e260008000800 */
[----:B------:R-:W-:-:S02]  /*00f0*/  UIADD3 UR11, UP0, UPT, UR11, 0x1, URZ ;  /* 0x000000010b0b7890 */ /* 0x000fc4000ff1e0ff */
[----:B-1----:R-:W-:Y:S02]  /*0100*/  UIADD3 UR4, UPT, UPT, UR5, 0x7, -UR4 ;  /* 0x0000000705047890 */ /* 0x002fe4000fffe804 */
[----:B------:R-:W-:Y:S02]  /*0110*/  ULEA.HI.X UR12, UR12, URZ, URZ, 0x2, UP0 ;  /* 0x000000ff0c0c7291 */ /* 0x000fe400080f14ff */
[----:B------:R-:W-:Y:S02]  /*0120*/  UISETP.LT.U32.AND UP0, UPT, UR11, UR14, UPT ;  /* 0x0000000e0b00728c */ /* 0x000fe4000bf01070 */
[----:B------:R-:W-:Y:S02]  /*0130*/  USHF.R.S32.HI UR5, URZ, 0x1f, UR4 ;  /* 0x0000001fff057899 */ /* 0x000fe40008011404 */
[----:B------:R-:W-:Y:S02]  /*0140*/  UISETP.LT.U32.AND.EX UP0, UPT, UR12, UR15, UPT, UP0 ;  /* 0x0000000f0c00728c */ /* 0x000fe4000bf01100 */
[----:B------:R-:W-:-:S02]  /*0150*/  ULEA.HI UR5, UR5, UR4, URZ, 0x3 ;  /* 0x0000000405057291 */ /* 0x000fc4000f8f18ff */
[----:B------:R-:W-:Y:S01]  /*0160*/  USEL UR11, UR11, UR14, UP0 ;  /* 0x0000000e0b0b7287 */ /* 0x000fe20008000000 */
[C---:B0-----:R-:W-:Y:S01]  /*0170*/  VIADD R21, R4.reuse, 0x780 ;  /* 0x0000078004157836 */ /* 0x041fe20000000000 */
[----:B------:R-:W-:Y:S02]  /*0180*/  USEL UR12, UR12, UR15, UP0 ;  /* 0x0000000f0c0c7287 */ /* 0x000fe40008000000 */
[----:B------:R-:W-:Y:S02]  /*0190*/  UISETP.GE.AND UP0, UPT, UR4, 0x8, UPT ;  /* 0x000000080400788c */ /* 0x000fe4000bf06270 */
[----:B--2---:R-:W-:Y:S02]  /*01a0*/  ULEA UR6, UR7, UR6, 0x18 ;  /* 0x0000000607067291 */ /* 0x004fe4000f8ec0ff */
[----:B------:R-:W-:Y:S02]  /*01b0*/  USHF.R.S32.HI UR5, URZ, 0x3, UR5 ;  /* 0x00000003ff057899 */ /* 0x000fe40008011405 */
[----:B------:R-:W-:Y:S01]  /*01c0*/  PLOP3.LUT P0, PT, PT, PT, UP0, 0x80, 0x8 ;  /* 0x000000000008781c */ /* 0x000fe20003f0f008 */
[----:B----4-:R-:W-:Y:S01]  /*01d0*/  USHF.L.U32 UR8, UR8, 0xb, URZ ;  /* 0x0000000b08087899 */ /* 0x010fe200080006ff */
[C---:B------:R-:W-:Y:S01]  /*01e0*/  LEA R0, R4.reuse, UR6, 0x2 ;  /* 0x0000000604007c11 */ /* 0x040fe2000f8e10ff */
[----:B------:R-:W-:Y:S01]  /*01f0*/  UIADD3 UR22, UPT, UPT, UR5, -0x1, URZ ;  /* 0xffffffff05167890 */ /* 0x000fe2000fffe0ff */
[----:B------:R-:W-:Y:S01]  /*0200*/  ISETP.GT.U32.OR P0, PT, R4, 0xff, !P0 ;  /* 0x000000ff0400780c */ /* 0x000fe20004704470 */
[----:B------:R-:W-:-:S02]  /*0210*/  ULOP3.LUT UR23, UR5, 0xf, URZ, 0xc0, !UPT ;  /* 0x0000000f05177892 */ /* 0x000fc4000f8ec0ff */
[----:B------:R-:W-:Y:S01]  /*0220*/  ULOP3.LUT UR24, UR5, 0x7, URZ, 0xc0, !UPT ;  /* 0x0000000705187892 */ /* 0x000fe2000f8ec0ff */
[----:B------:R-:W-:Y:S01]  /*0230*/  P2R R20, PR, RZ, 0x1 ;  /* 0x00000001ff147803 */ /* 0x000fe20000000000 */
[----:B------:R-:W-:Y:S02]  /*0240*/  ULOP3.LUT UR25, UR5, 0x3, URZ, 0xc0, !UPT ;  /* 0x0000000305197892 */ /* 0x000fe4000f8ec0ff */
[----:B------:R-:W-:Y:S02]  /*0250*/  ULOP3.LUT UR26, UR5, 0xffffff0, URZ, 0xc0, !UPT ;  /* 0x0ffffff0051a7892 */ /* 0x000fe4000f8ec0ff */
[----:B------:R-:W-:Y:S02]  /*0260*/  ULOP3.LUT UR27, UR5, 0xffffff8, URZ, 0xc0, !UPT ;  /* 0x0ffffff8051b7892 */ /* 0x000fe4000f8ec0ff */
[----:B------:R-:W-:Y:S01]  /*0270*/  ULOP3.LUT UR9, UR5, 0x1, URZ, 0xc0, !UPT ;  /* 0x0000000105097892 */ /* 0x000fe2000f8ec0ff */
[----:B------:R-:W-:Y:S01]  /*0280*/  UMOV UR6, URZ ;  /* 0x000000ff00067c82 */ /* 0x000fe20008000000 */
[----:B---3--:R-:W-:-:S10]  /*0290*/  UMOV UR7, URZ ;  /* 0x000000ff00077c82 */ /* 0x008fd40008000000 */
.L_x_217:
[----:B------:R-:W-:Y:S01]  /*02a0*/  ISETP.NE.AND P0, PT, R20, RZ, PT ;  /* 0x000000ff1400720c */ /* 0x000fe20003f05270 */
[----:B------:R-:W-:-:S12]  /*02b0*/  BSSY.RECONVERGENT B0, `(.L_x_134) ;  /* 0x000007c000007945 */ /* 0x000fd80003800200 */
[----:B012345:R-:W-:Y:S05]  /*02c0*/  @P0 BRA `(.L_x_135) ;  /* 0x0000000400e80947 */ /* 0x03ffea0003800000 */
[----:B------:R-:W-:Y:S02]  /*02d0*/  IMAD.U32 R2, RZ, RZ, UR22 ;  /* 0x00000016ff027e24 */ /* 0x000fe4000f8e00ff */
[----:B------:R-:W-:-:S03]  /*02e0*/  IMAD.MOV.U32 R3, RZ, RZ, RZ ;  /* 0x000000ffff037224 */ /* 0x000fc600078e00ff */
[----:B------:R-:W-:-:S13]  /*02f0*/  ISETP.GE.U32.AND P1, PT, R2, 0xf, PT ;  /* 0x0000000f0200780c */ /* 0x000fda0003f26070 */
[----:B------:R-:W-:Y:S05]  /*0300*/  @!P1 BRA `(.L_x_136) ;  /* 0x00000000005c9947 */ /* 0x000fea0003800000 */
[----:B------:R-:W-:Y:S01]  /*0310*/  VIADD R2, R0, 0x2000 ;  /* 0x0000200000027836 */ /* 0x000fe20000000000 */
[----:B------:R-:W-:-:S12]  /*0320*/  UIADD3 UR4, UPT, UPT, -UR26, URZ, URZ ;  /* 0x000000ff1a047290 */ /* 0x000fd8000fffe1ff */
.L_x_137:
[----:B------:R-:W-:Y:S01]  /*0330*/  UIADD3 UR4, UPT, UPT, UR4, 0x10, URZ ;  /* 0x0000001004047890 */ /* 0x000fe2000fffe0ff */
[----:B------:R-:W-:Y:S03]  /*0340*/  STS [R2+-0x2000], RZ ;  /* 0xffe000ff02007388 */ /* 0x000fe60000000800 */
[----:B------:R-:W-:Y:S01]  /*0350*/  UISETP.NE.AND UP0, UPT, UR4, URZ, UPT ;  /* 0x000000ff0400728c */ /* 0x000fe2000bf05270 */
        /* <DEDUP_REMOVED lines=16> */
[----:B------:R-:W-:Y:S06]  /*0460*/  BRA.U UP0, `(.L_x_137) ;  /* 0xfffffffd00b07547 */ /* 0x000fec000b83ffff */
[----:B------:R-:W-:-:S07]  /*0470*/  IMAD.U32 R3, RZ, RZ, UR26 ;  /* 0x0000001aff037e24 */ /* 0x000fce000f8e00ff */
.L_x_136:
[----:B------:R-:W-:Y:S01]  /*0480*/  ISETP.NE.AND P0, PT, RZ, UR23, PT ;  /* 0x00000017ff007c0c */ /* 0x000fe2000bf05270 */
[----:B------:R-:W-:Y:S01]  /*0490*/  IMAD.U32 R6, RZ, RZ, UR24 ;  /* 0x00000018ff067e24 */ /* 0x000fe2000f8e00ff */
[----:B------:R-:W-:-:S03]  /*04a0*/  MOV R2, UR23 ;  /* 0x0000001700027c02 */ /* 0x000fc60008000f00 */
[----:B------:R-:W-:Y:S02]  /*04b0*/  VIADD R6, R6, 0xffffffff ;  /* 0xffffffff06067836 */ /* 0x000fe40000000000 */
[----:B------:R-:W-:-:S06]  /*04c0*/  VIADD R2, R2, 0xffffffff ;  /* 0xffffffff02027836 */ /* 0x000fcc0000000000 */
[----:B------:R-:W-:Y:S05]  /*04d0*/  @!P0 BRA `(.L_x_138) ;  /* 0x00000000007c8947 */ /* 0x000fea0003800000 */
[----:B------:R-:W-:Y:S01]  /*04e0*/  ISETP.GE.U32.AND P2, PT, R2, 0x7, PT ;  /* 0x000000070200780c */ /* 0x000fe20003f46070 */
[----:B------:R-:W-:-:S12]  /*04f0*/  UISETP.NE.AND UP0, UPT, UR24, URZ, UPT ;  /* 0x000000ff1800728c */ /* 0x000fd8000bf05270 */
[----:B------:R-:W-:Y:S05]  /*0500*/  @!P2 BRA `(.L_x_139) ;  /* 0x000000000028a947 */ /* 0x000fea0003800000 */
        /* <DEDUP_REMOVED lines=10> */
.L_x_139:
[----:B------:R-:W-:Y:S05]  /*05b0*/  BRA.U !UP0, `(.L_x_138) ;  /* 0x0000000108447547 */ /* 0x000fea000b800000 */
[----:B------:R-:W-:Y:S01]  /*05c0*/  ISETP.GE.U32.AND P2, PT, R6, 0x3, PT ;  /* 0x000000030600780c */ /* 0x000fe20003f46070 */
[----:B------:R-:W-:-:S12]  /*05d0*/  UISETP.NE.AND UP0, UPT, UR25, URZ, UPT ;  /* 0x000000ff1900728c */ /* 0x000fd8000bf05270 */
[C---:B0-----:R-:W-:Y:S02]  /*05e0*/  @P2 IMAD R5, R3.reuse, 0x400, R0 ;  /* 0x0000040003052824 */ /* 0x041fe400078e0200 */
[----:B------:R-:W-:-:S03]  /*05f0*/  @P2 VIADD R3, R3, 0x4 ;  /* 0x0000000403032836 */ /* 0x000fc60000000000 */
[----:B------:R1:W-:Y:S04]  /*0600*/  @P2 STS [R5], RZ ;  /* 0x000000ff05002388 */ /* 0x0003e80000000800 */
[----:B------:R1:W-:Y:S04]  /*0610*/  @P2 STS [R5+0x400], RZ ;  /* 0x000400ff05002388 */ /* 0x0003e80000000800 */
[----:B------:R1:W-:Y:S04]  /*0620*/  @P2 STS [R5+0x800], RZ ;  /* 0x000800ff05002388 */ /* 0x0003e80000000800 */
[----:B------:R1:W-:Y:S01]  /*0630*/  @P2 STS [R5+0xc00], RZ ;  /* 0x000c00ff05002388 */ /* 0x0003e20000000800 */
[----:B------:R-:W-:Y:S05]  /*0640*/  BRA.U !UP0, `(.L_x_138) ;  /* 0x0000000108207547 */ /* 0x000fea000b800000 */
[----:B------:R-:W-:Y:S01]  /*0650*/  IMAD R3, R3, 0x400, R0 ;  /* 0x0000040003037824 */ /* 0x000fe200078e0200 */
[----:B------:R-:W-:-:S04]  /*0660*/  UISETP.NE.AND UP0, UPT, UR25, 0x1, UPT ;  /* 0x000000011900788c */ /* 0x000fc8000bf05270 */
[----:B------:R2:W-:Y:S05]  /*0670*/  STS [R3], RZ ;  /* 0x000000ff03007388 */ /* 0x0005ea0000000800 */
[----:B------:R-:W-:Y:S05]  /*0680*/  BRA.U !UP0, `(.L_x_138) ;  /* 0x0000000108107547 */ /* 0x000fea000b800000 */
[----:B------:R-:W-:Y:S01]  /*0690*/  UISETP.NE.AND UP0, UPT, UR25, 0x2, UPT ;  /* 0x000000021900788c */ /* 0x000fe2000bf05270 */
[----:B------:R3:W-:Y:S05]  /*06a0*/  STS [R3+0x400], RZ ;  /* 0x000400ff03007388 */ /* 0x0007ea0000000800 */
[----:B------:R-:W-:-:S13]  /*06b0*/  PLOP3.LUT P2, PT, PT, PT, UP0, 0x80, 0x8 ;  /* 0x000000000008781c */ /* 0x000fda0003f4f008 */
[----:B------:R3:W-:Y:S02]  /*06c0*/  @P2 STS [R3+0x800], RZ ;  /* 0x000800ff03002388 */ /* 0x0007e40000000800 */
.L_x_138:
[----:B------:R-:W-:-:S13]  /*06d0*/  ISETP.GT.U32.AND P2, PT, R4, 0x7f, PT ;  /* 0x0000007f0400780c */ /* 0x000fda0003f44070 */
[----:B------:R-:W-:Y:S05]  /*06e0*/  @P2 BRA `(.L_x_135) ;  /* 0x0000000000e02947 */ /* 0x000fea0003800000 */
[----:B--23--:R-:W-:Y:S01]  /*06f0*/  HFMA2 R3, -RZ, RZ, 0, 0 ;  /* 0x00000000ff037431 */ /* 0x00cfe200000001ff */
[----:B------:R-:W-:Y:S06]  /*0700*/  @!P1 BRA `(.L_x_140) ;  /* 0x0000000000589947 */ /* 0x000fec0003800000 */
[----:B------:R-:W-:-:S07]  /*0710*/  IMAD.MOV.U32 R3, RZ, RZ, RZ ;  /* 0x000000ffff037224 */ /* 0x000fce00078e00ff */
.L_x_141:
[C---:B012---:R-:W-:Y:S02]  /*0720*/  IMAD R5, R3.reuse, 0x400, R0 ;  /* 0x0000040003057824 */ /* 0x047fe400078e0200 */
[----:B------:R-:W-:-:S03]  /*0730*/  VIADD R3, R3, 0x10 ;  /* 0x0000001003037836 */ /* 0x000fc60000000000 */
[----:B------:R2:W-:Y:S02]  /*0740*/  STS [R5+0x200], RZ ;  /* 0x000200ff05007388 */ /* 0x0005e40000000800 */
[----:B------:R-:W-:Y:S02]  /*0750*/  ISETP.NE.AND P1, PT, R3, UR26, PT ;  /* 0x0000001a03007c0c */ /* 0x000fe4000bf25270 */
[----:B------:R2:W-:Y:S04]  /*0760*/  STS [R5+0x600], RZ ;  /* 0x000600ff05007388 */ /* 0x0005e80000000800 */
        /* <DEDUP_REMOVED lines=13> */
[----:B------:R2:W-:Y:S01]  /*0840*/  STS [R5+0x3e00], RZ ;  /* 0x003e00ff05007388 */ /* 0x0005e20000000800 */
[----:B------:R-:W-:Y:S05]  /*0850*/  @P1 BRA `(.L_x_141) ;  /* 0xfffffffc00b01947 */ /* 0x000fea000383ffff */
[----:B------:R-:W-:-:S07]  /*0860*/  IMAD.U32 R3, RZ, RZ, UR26 ;  /* 0x0000001aff037e24 */ /* 0x000fce000f8e00ff */
.L_x_140:
[----:B------:R-:W-:Y:S05]  /*0870*/  @!P0 BRA `(.L_x_135) ;  /* 0x00000000007c8947 */ /* 0x000fea0003800000 */
[----:B------:R-:W-:Y:S01]  /*0880*/  ISETP.GE.U32.AND P0, PT, R2, 0x7, PT ;  /* 0x000000070200780c */ /* 0x000fe20003f06070 */
[----:B------:R-:W-:-:S12]  /*0890*/  UISETP.NE.AND UP0, UPT, UR24, URZ, UPT ;  /* 0x000000ff1800728c */ /* 0x000fd8000bf05270 */
[----:B------:R-:W-:Y:S05]  /*08a0*/  @!P0 BRA `(.L_x_142) ;  /* 0x0000000000288947 */ /* 0x000fea0003800000 */
[C---:B------:R-:W-:Y:S02]  /*08b0*/  IMAD R2, R3.reuse, 0x400, R0 ;  /* 0x0000040003027824 */ /* 0x040fe400078e0200 */
[----:B------:R-:W-:-:S03]  /*08c0*/  VIADD R3, R3, 0x8 ;  /* 0x0000000803037836 */ /* 0x000fc60000000000 */
[----:B------:R3:W-:Y:S04]  /*08d0*/  STS [R2+0x200], RZ ;  /* 0x000200ff02007388 */ /* 0x0007e80000000800 */
[----:B------:R3:W-:Y:S04]  /*08e0*/  STS [R2+0x600], RZ ;  /* 0x000600ff02007388 */ /* 0x0007e80000000800 */
[----:B------:R3:W-:Y:S04]  /*08f0*/  STS [R2+0xa00], RZ ;  /* 0x000a00ff02007388 */ /* 0x0007e80000000800 */
[----:B------:R3:W-:Y:S04]  /*0900*/  STS [R2+0xe00], RZ ;  /* 0x000e00ff02007388 */ /* 0x0007e80000000800 */
[----:B------:R3:W-:Y:S04]  /*0910*/  STS [R2+0x1200], RZ ;  /* 0x001200ff02007388 */ /* 0x0007e80000000800 */
[----:B------:R3:W-:Y:S04]  /*0920*/  STS [R2+0x1600], RZ ;  /* 0x001600ff02007388 */ /* 0x0007e80000000800 */
[----:B------:R3:W-:Y:S04]  /*0930*/  STS [R2+0x1a00], RZ ;  /* 0x001a00ff02007388 */ /* 0x0007e80000000800 */
[----:B------:R3:W-:Y:S02]  /*0940*/  STS [R2+0x1e00], RZ ;  /* 0x001e00ff02007388 */ /* 0x0007e40000000800 */
.L_x_142:
[----:B------:R-:W-:Y:S05]  /*0950*/  BRA.U !UP0, `(.L_x_135) ;  /* 0x0000000108447547 */ /* 0x000fea000b800000 */
[----:B------:R-:W-:Y:S01]  /*0960*/  ISETP.GE.U32.AND P0, PT, R6, 0x3, PT ;  /* 0x000000030600780c */ /* 0x000fe20003f06070 */
[----:B------:R-:W-:-:S12]  /*0970*/  UISETP.NE.AND UP0, UPT, UR25, URZ, UPT ;  /* 0x000000ff1900728c */ /* 0x000fd8000bf05270 */
[C---:B---3--:R-:W-:Y:S01]  /*0980*/  @P0 IMAD R2, R3.reuse, 0x400, R0 ;  /* 0x0000040003020824 */ /* 0x048fe200078e0200 */
[----:B------:R-:W-:-:S04]  /*0990*/  @P0 IADD3 R3, PT, PT, R3, 0x4, RZ ;  /* 0x0000000403030810 */ /* 0x000fc80007ffe0ff */
[----:B------:R4:W-:Y:S04]  /*09a0*/  @P0 STS [R2+0x200], RZ ;  /* 0x000200ff02000388 */ /* 0x0009e80000000800 */
[----:B------:R4:W-:Y:S04]  /*09b0*/  @P0 STS [R2+0x600], RZ ;  /* 0x000600ff02000388 */ /* 0x0009e80000000800 */
[----:B------:R4:W-:Y:S04]  /*09c0*/  @P0 STS [R2+0xa00], RZ ;  /* 0x000a00ff02000388 */ /* 0x0009e80000000800 */
[----:B------:R4:W-:Y:S01]  /*09d0*/  @P0 STS [R2+0xe00], RZ ;  /* 0x000e00ff02000388 */ /* 0x0009e20000000800 */
[----:B------:R-:W-:Y:S05]  /*09e0*/  BRA.U !UP0, `(.L_x_135) ;  /* 0x0000000108207547 */ /* 0x000fea000b800000 */
[----:B------:R-:W-:Y:S01]  /*09f0*/  IMAD R3, R3, 0x400, R0 ;  /* 0x0000040003037824 */ /* 0x000fe200078e0200 */
[----:B------:R-:W-:-:S04]  /*0a00*/  UISETP.NE.AND UP0, UPT, UR25, 0x1, UPT ;  /* 0x000000011900788c */ /* 0x000fc8000bf05270 */
[----:B------:R3:W-:Y:S05]  /*0a10*/  STS [R3+0x200], RZ ;  /* 0x000200ff03007388 */ /* 0x0007ea0000000800 */
[----:B------:R-:W-:Y:S05]  /*0a20*/  BRA.U !UP0, `(.L_x_135) ;  /* 0x0000000108107547 */ /* 0x000fea000b800000 */
[----:B------:R-:W-:Y:S01]  /*0a30*/  UISETP.NE.AND UP0, UPT, UR25, 0x2, UPT ;  /* 0x000000021900788c */ /* 0x000fe2000bf05270 */
[----:B------:R0:W-:Y:S05]  /*0a40*/  STS [R3+0x600], RZ ;  /* 0x000600ff03007388 */ /* 0x0001ea0000000800 */
[----:B------:R-:W-:-:S13]  /*0a50*/  PLOP3.LUT P0, PT, PT, PT, UP0, 0x80, 0x8 ;  /* 0x000000000008781c */ /* 0x000fda0003f0f008 */
[----:B------:R0:W-:Y:S02]  /*0a60*/  @P0 STS [R3+0xa00], RZ ;  /* 0x000a00ff03000388 */ /* 0x0001e40000000800 */
.L_x_135:
[----:B------:R-:W-:Y:S05]  /*0a70*/  BSYNC.RECONVERGENT B0 ;  /* 0x0000000000007941 */ /* 0x000fea0003800200 */
.L_x_134:
[----:B------:R-:W5:Y:S01]  /*0a80*/  LDCU.64 UR14, c[0x0][0x390] ;  /* 0x00007200ff0e77ac */ /* 0x000f620008000a00 */
[----:B------:R-:W-:Y:S02]  /*0a90*/  USHF.L.U32 UR4, UR6, 0x1e, URZ ;  /* 0x0000001e06047899 */ /* 0x000fe400080006ff */
[----:B------:R-:W-:Y:S02]  /*0aa0*/  USHF.L.U64.HI UR5, UR6, 0x1e, UR7 ;  /* 0x0000001e06057899 */ /* 0x000fe40008010207 */
[----:B-----5:R-:W-:-:S04]  /*0ab0*/  UIADD3 UR4, UP0, UPT, -UR4, UR14, URZ ;  /* 0x0000000e04047290 */ /* 0x020fc8000ff1e1ff */
[----:B------:R-:W-:Y:S02]  /*0ac0*/  UIADD3.X UR5, UPT, UPT, ~UR5, UR15, URZ, UP0, !UPT ;  /* 0x0000000f05057290 */ /* 0x000fe400087fe5ff */
[----:B------:R-:W-:-:S04]  /*0ad0*/  UISETP.LT.U32.AND UP0, UPT, UR4, 0x40000000, UPT ;  /* 0x400000000400788c */ /* 0x000fc8000bf01070 */
[----:B------:R-:W-:-:S04]  /*0ae0*/  UISETP.LT.U32.AND.EX UP0, UPT, UR5, URZ, UPT, UP0 ;  /* 0x000000ff0500728c */ /* 0x000fc8000bf01100 */
[----:B------:R-:W-:Y:S02]  /*0af0*/  USEL UR13, UR4, 0x40000000, UP0 ;  /* 0x40000000040d7887 */ /* 0x000fe40008000000 */
[----:B------:R-:W-:Y:S02]  /*0b00*/  USEL UR14, UR5, URZ, UP0 ;  /* 0x000000ff050e7287 */ /* 0x000fe40008000000 */
[----:B------:R-:W-:-:S04]  /*0b10*/  UISETP.GT.U32.AND UP0, UPT, UR13, UR8, UPT ;  /* 0x000000080d00728c */ /* 0x000fc8000bf04070 */
[----:B------:R-:W-:Y:S01]  /*0b20*/  UISETP.GT.U32.AND.EX UP0, UPT, UR14, URZ, UPT, UP0 ;  /* 0x000000ff0e00728c */ /* 0x000fe2000bf04100 */
[----:B------:R-:W-:Y:S08]  /*0b30*/  BAR.SYNC.DEFER_BLOCKING 0x0 ;  /* 0x0000000000007b1d */ /* 0x000ff00000010000 */
[----:B------:R-:W-:Y:S06]  /*0b40*/  BAR.SYNC.DEFER_BLOCKING 0x0 ;  /* 0x0000000000007b1d */ /* 0x000fec0000010000 */
[----:B------:R-:W-:Y:S05]  /*0b50*/  BRA.U !UP0, `(.L_x_143) ;  /* 0x0000000d082c7547 */ /* 0x000fea000b800000 */
[----:B------:R-:W-:Y:S01]  /*0b60*/  UMOV UR10, UR8 ;  /* 0x00000008000a7c82 */ /* 0x000fe20008000000 */
[----:B------:R-:W-:-:S05]  /*0b70*/  UMOV UR5, URZ ;  /* 0x000000ff00057c82 */ /* 0x000fca0008000000 */
.L_x_148:
[----:B-----5:R-:W5:Y:S01]  /*0b80*/  LDCU.64 UR18, c[0x0][0x390] ;  /* 0x00007200ff1277ac */ /* 0x020f620008000a00 */
[----:B------:R-:W-:Y:S02]  /*0b90*/  USHF.L.U32 UR15, UR6, 0x1e, URZ ;  /* 0x0000001e060f7899 */ /* 0x000fe400080006ff */
[----:B------:R-:W-:Y:S02]  /*0ba0*/  USHF.L.U64.HI UR16, UR6, 0x1e, UR7 ;  /* 0x0000001e06107899 */ /* 0x000fe40008010207 */
[----:B------:R-:W-:-:S04]  /*0bb0*/  UIADD3 UR15, UP0, UPT, UR10, UR15, URZ ;  /* 0x0000000f0a0f7290 */ /* 0x000fc8000ff1e0ff */
[----:B------:R-:W-:Y:S02]  /*0bc0*/  UIADD3.X UR16, UPT, UPT, UR5, UR16, URZ, UP0, !UPT ;  /* 0x0000001005107290 */ /* 0x000fe400087fe4ff */
[----:B------:R-:W-:Y:S02]  /*0bd0*/  ULEA UR10, UP0, UR28, UR10, 0xb ;  /* 0x0000000a1c0a7291 */ /* 0x000fe4000f8058ff */
[----:B-----5:R-:W-:Y:S02]  /*0be0*/  UIADD3 UR17, UP1, UPT, -UR15, UR18, URZ ;  /* 0x000000120f117290 */ /* 0x020fe4000ff3e1ff */
[----:B------:R-:W-:Y:S02]  /*0bf0*/  UIADD3.X UR5, UPT, UPT, URZ, UR5, URZ, UP0, !UPT ;  /* 0x00000005ff057290 */ /* 0x000fe400087fe4ff */
[----:B------:R-:W-:Y:S02]  /*0c00*/  UIADD3.X UR4, UPT, UPT, ~UR16, UR19, URZ, UP1, !UPT ;  /* 0x0000001310047290 */ /* 0x000fe40008ffe5ff */
[----:B------:R-:W-:-:S02]  /*0c10*/  UISETP.GE.U32.AND UP1, UPT, UR17, 0x800, UPT ;  /* 0x000008001100788c */ /* 0x000fc4000bf26070 */
[----:B------:R-:W-:Y:S02]  /*0c20*/  UISETP.GE.U32.AND UP0, UPT, UR10, UR13, UPT ;  /* 0x0000000d0a00728c */ /* 0x000fe4000bf06070 */
[----:B------:R-:W-:Y:S02]  /*0c30*/  UISETP.GE.U32.AND.EX UP1, UPT, UR4, URZ, UPT, UP1 ;  /* 0x000000ff0400728c */ /* 0x000fe4000bf26110 */
[----:B------:R-:W-:-:S07]  /*0c40*/  UISETP.GE.U32.AND.EX UP0, UPT, UR5, UR14, UPT, UP0 ;  /* 0x0000000e0500728c */ /* 0x000fce000bf06100 */
[----:B0-----:R-:W-:Y:S05]  /*0c50*/  BRA.U !UP1, `(.L_x_144) ;  /* 0x0000000109587547 */ /* 0x001fea000b800000 */
[----:B------:R-:W4:Y:S01]  /*0c60*/  LDCU.64 UR18, c[0x0][0x388] ;  /* 0x00007100ff1277ac */ /* 0x000f220008000a00 */
[----:B0-23--:R-:W-:-:S05]  /*0c70*/  IADD3 R3, P0, PT, R4, UR15, RZ ;  /* 0x0000000f04037c10 */ /* 0x00dfca000ff1e0ff */
[----:B------:R-:W-:Y:S01]  /*0c80*/  IMAD.X R6, RZ, RZ, UR16, P0 ;  /* 0x00000010ff067e24 */ /* 0x000fe200080e06ff */
[----:B----4-:R-:W-:-:S04]  /*0c90*/  LEA R2, P0, R3, UR18, 0x2 ;  /* 0x0000001203027c11 */ /* 0x010fc8000f8010ff */
        /* <DEDUP_REMOVED lines=8> */
[----:B-1----:R0:W5:Y:S04]  /*0d20*/  LDG.E R5, desc[UR20][R2.64+0xe00] ;  /* 0x000e001402057981 */ /* 0x002168000c1e1900 */
        /* <DEDUP_REMOVED lines=9> */
.L_x_144:
[----:B------:R-:W4:Y:S01]  /*0dc0*/  LDCU.64 UR18, c[0x0][0x388] ;  /* 0x00007100ff1277ac */ /* 0x000f220008000a00 */
[C---:B012---:R-:W-:Y:S01]  /*0dd0*/  VIADD R5, R4.reuse, 0x100 ;  /* 0x0000010004057836 */ /* 0x047fe20000000000 */
[C---:B---3--:R-:W-:Y:S01]  /*0de0*/  IADD3 R3, P0, PT, R4.reuse, UR15, RZ ;  /* 0x0000000f04037c10 */ /* 0x048fe2000ff1e0ff */
[C---:B----4-:R-:W-:Y:S01]  /*0df0*/  VIADD R2, R4.reuse, 0x80 ;  /* 0x0000008004027836 */ /* 0x050fe20000000000 */
[C---:B------:R-:W-:Y:S01]  /*0e00*/  ISETP.GE.AND P1, PT, R4.reuse, UR17, PT ;  /* 0x0000001104007c0c */ /* 0x040fe2000bf26270 */
[----:B------:R-:W-:Y:S01]  /*0e10*/  VIADD R7, R4, 0x180 ;  /* 0x0000018004077836 */ /* 0x000fe20000000000 */
[----:B------:R-:W-:Y:S01]  /*0e20*/  ISETP.GE.AND P3, PT, R5, UR17, PT ;  /* 0x0000001105007c0c */ /* 0x000fe2000bf66270 */
[----:B------:R-:W-:Y:S01]  /*0e30*/  IMAD.X R6, RZ, RZ, UR16, P0 ;  /* 0x00000010ff067e24 */ /* 0x000fe200080e06ff */
[----:B------:R-:W-:Y:S01]  /*0e40*/  ISETP.GE.AND P2, PT, R2, UR17, PT ;  /* 0x0000001102007c0c */ /* 0x000fe2000bf46270 */
[----:B------:R-:W-:Y:S01]  /*0e50*/  VIADD R5, R4, 0x200 ;  /* 0x0000020004057836 */ /* 0x000fe20000000000 */
[----:B------:R-:W-:Y:S01]  /*0e60*/  ISETP.GE.AND P4, PT, R7, UR17, PT ;  /* 0x0000001107007c0c */ /* 0x000fe2000bf86270 */
[----:B------:R-:W-:-:S03]  /*0e70*/  IMAD.MOV.U32 R12, RZ, RZ, 0x7fffffff ;  /* 0x7fffffffff0c7424 */ /* 0x000fc600078e00ff */
[----:B------:R-:W-:Y:S01]  /*0e80*/  ISETP.GE.AND P5, PT, R5, UR17, PT ;  /* 0x0000001105007c0c */ /* 0x000fe2000bfa6270 */
[----:B------:R-:W-:Y:S01]  /*0e90*/  VIADD R5, R4, 0x300 ;  /* 0x0000030004057836 */ /* 0x000fe20000000000 */
[----:B------:R-:W-:-:S04]  /*0ea0*/  LEA R2, P0, R3, UR18, 0x2 ;  /* 0x0000001203027c11 */ /* 0x000fc8000f8010ff */
[----:B------:R-:W-:Y:S01]  /*0eb0*/  LEA.HI.X R3, R3, UR19, R6, 0x2, P0 ;  /* 0x0000001303037c11 */ /* 0x000fe200080f1406 */
[----:B------:R-:W-:Y:S01]  /*0ec0*/  IMAD.MOV.U32 R11, RZ, RZ, 0x7fffffff ;  /* 0x7fffffffff0b7424 */ /* 0x000fe200078e00ff */
[----:B------:R-:W-:-:S03]  /*0ed0*/  IADD3 R6, PT, PT, R4, 0x280, RZ ;  /* 0x0000028004067810 */ /* 0x000fc60007ffe0ff */
[----:B------:R1:W5:Y:S01]  /*0ee0*/  @!P1 LDG.E R12, desc[UR20][R2.64] ;  /* 0x00000014020c9981 */ /* 0x000362000c1e1900 */
[----:B------:R-:W-:Y:S01]  /*0ef0*/  ISETP.GE.AND P1, PT, R5, UR17, PT ;  /* 0x0000001105007c0c */ /* 0x000fe2000bf26270 */
[----:B------:R-:W-:Y:S01]  /*0f00*/  VIADD R5, R4, 0x380 ;  /* 0x0000038004057836 */ /* 0x000fe20000000000 */
[----:B------:R-:W-:Y:S01]  /*0f10*/  ISETP.GE.AND P0, PT, R6, UR17, PT ;  /* 0x0000001106007c0c */ /* 0x000fe2000bf06270 */
[----:B------:R-:W-:Y:S01]  /*0f20*/  IMAD.MOV.U32 R9, RZ, RZ, 0x7fffffff ;  /* 0x7fffffffff097424 */ /* 0x000fe200078e00ff */
[----:B------:R1:W5:Y:S02]  /*0f30*/  @!P2 LDG.E R11, desc[UR20][R2.64+0x200] ;  /* 0x00020014020ba981 */ /* 0x000364000c1e1900 */
[----:B------:R-:W-:Y:S01]  /*0f40*/  ISETP.GE.AND P2, PT, R5, UR17, PT ;  /* 0x0000001105007c0c */ /* 0x000fe2000bf46270 */
[----:B------:R-:W-:Y:S02]  /*0f50*/  VIADD R5, R4, 0x480 ;  /* 0x0000048004057836 */ /* 0x000fe40000000000 */
[----:B------:R-:W-:Y:S01]  /*0f60*/  IMAD.MOV.U32 R10, RZ, RZ, 0x7fffffff ;  /* 0x7fffffffff0a7424 */ /* 0x000fe200078e00ff */
[----:B------:R1:W5:Y:S01]  /*0f70*/  @!P4 LDG.E R9, desc[UR20][R2.64+0x600] ;  /* 0x000600140209c981 */ /* 0x000362000c1e1900 */
[----:B------:R-:W-:-:S02]  /*0f80*/  MOV R8, 0x7fffffff ;  /* 0x7fffffff00087802 */ /* 0x000fc40000000f00 */
[C---:B------:R-:W-:Y:S02]  /*0f90*/  LOP3.LUT R6, R4.reuse, 0x400, RZ, 0xfc, !PT ;  /* 0x0000040004067812 */ /* 0x040fe400078efcff */
[----:B------:R-:W-:Y:S01]  /*0fa0*/  ISETP.GE.AND P4, PT, R5, UR17, PT ;  /* 0x0000001105007c0c */ /* 0x000fe2000bf86270 */
[----:B------:R-:W-:Y:S01]  /*0fb0*/  VIADD R5, R4, 0x500 ;  /* 0x0000050004057836 */ /* 0x000fe20000000000 */
[----:B------:R1:W5:Y:S01]  /*0fc0*/  @!P3 LDG.E R10, desc[UR20][R2.64+0x400] ;  /* 0x00040014020ab981 */ /* 0x000362000c1e1900 */
[----:B------:R-:W-:Y:S01]  /*0fd0*/  ISETP.GE.AND P3, PT, R6, UR17, PT ;  /* 0x0000001106007c0c */ /* 0x000fe2000bf66270 */
[----:B------:R-:W-:Y:S02]  /*0fe0*/  IMAD.MOV.U32 R6, RZ, RZ, 0x7fffffff ;  /* 0x7fffffffff067424 */ /* 0x000fe400078e00ff */
[----:B------:R1:W5:Y:S01]  /*0ff0*/  @!P5 LDG.E R8, desc[UR20][R2.64+0x800] ;  /* 0x000800140208d981 */ /* 0x000362000c1e1900 */
[----:B------:R-:W-:Y:S01]  /*1000*/  ISETP.GE.AND P5, PT, R5, UR17, PT ;  /* 0x0000001105007c0c */ /* 0x000fe2000bfa6270 */
[----:B------:R-:W-:-:S02]  /*1010*/  VIADD R5, R4, 0x600 ;  /* 0x0000060004057836 */ /* 0x000fc40000000000 */
[----:B------:R-:W-:Y:S01]  /*1020*/  IMAD.MOV.U32 R7, RZ, RZ, 0x7fffffff ;  /* 0x7fffffffff077424 */ /* 0x000fe200078e00ff */
[----:B------:R1:W5:Y:S01]  /*1030*/  @!P1 LDG.E R6, desc[UR20][R2.64+0xc00] ;  /* 0x000c001402069981 */ /* 0x000362000c1e1900 */
[C---:B------:R-:W-:Y:S01]  /*1040*/  VIADD R13, R4.reuse, 0x580 ;  /* 0x00000580040d7836 */ /* 0x040fe20000000000 */
[----:B------:R-:W-:Y:S01]  /*1050*/  ISETP.GE.AND P1, PT, R5, UR17, PT ;  /* 0x0000001105007c0c */ /* 0x000fe2000bf26270 */
[----:B------:R-:W-:Y:S02]  /*1060*/  IMAD.MOV.U32 R5, RZ, RZ, 0x7fffffff ;  /* 0x7fffffffff057424 */ /* 0x000fe400078e00ff */
[----:B------:R-:W-:Y:S01]  /*1070*/  IMAD.MOV.U32 R19, RZ, RZ, 0x7fffffff ;  /* 0x7fffffffff137424 */ /* 0x000fe200078e00ff */
[----:B------:R1:W5:Y:S01]  /*1080*/  @!P0 LDG.E R7, desc[UR20][R2.64+0xa00] ;  /* 0x000a001402078981 */ /* 0x000362000c1e1900 */
[----:B------:R-:W-:Y:S01]  /*1090*/  IMAD.MOV.U32 R18, RZ, RZ, 0x7fffffff ;  /* 0x7fffffffff127424 */ /* 0x000fe200078e00ff */
[----:B------:R-:W-:Y:S01]  /*10a0*/  ISETP.GE.AND P0, PT, R13, UR17, PT ;  /* 0x000000110d007c0c */ /* 0x000fe2000bf06270 */
[C---:B------:R-:W-:Y:S01]  /*10b0*/  VIADD R14, R4.reuse, 0x700 ;  /* 0x00000700040e7836 */ /* 0x040fe20000000000 */
[----:B------:R-:W-:Y:S01]  /*10c0*/  IADD3 R13, PT, PT, R4, 0x680, RZ ;  /* 0x00000680040d7810 */ /* 0x000fe20007ffe0ff */
[----:B------:R1:W5:Y:S03]  /*10d0*/  @!P2 LDG.E R5, desc[UR20][R2.64+0xe00] ;  /* 0x000e00140205a981 */ /* 0x000366000c1e1900 */
[----:B------:R-:W-:Y:S01]  /*10e0*/  ISETP.GE.AND P2, PT, R13, UR17, PT ;  /* 0x000000110d007c0c */ /* 0x000fe2000bf46270 */
[----:B------:R1:W5:Y:S01]  /*10f0*/  @!P3 LDG.E R19, desc[UR20][R2.64+0x1000] ;  /* 0x001000140213b981 */ /* 0x000362000c1e1900 */
[----:B------:R-:W-:-:S03]  /*1100*/  ISETP.GE.AND P3, PT, R14, UR17, PT ;  /* 0x000000110e007c0c */ /* 0x000fc6000bf66270 */
[----:B------:R1:W5:Y:S01]  /*1110*/  @!P4 LDG.E R18, desc[UR20][R2.64+0x1200] ;  /* 0x001200140212c981 */ /* 0x000362000c1e1900 */
[----:B------:R-:W-:Y:S01]  /*1120*/  ISETP.GE.AND P4, PT, R21, UR17, PT ;  /* 0x0000001115007c0c */ /* 0x000fe2000bf86270 */
[----:B------:R-:W-:Y:S01]  /*1130*/  IMAD.MOV.U32 R17, RZ, RZ, 0x7fffffff ;  /* 0x7fffffffff117424 */ /* 0x000fe200078e00ff */
[----:B------:R-:W-:Y:S01]  /*1140*/  MOV R14, 0x7fffffff ;  /* 0x7fffffff000e7802 */ /* 0x000fe20000000f00 */
[----:B------:R-:W-:Y:S02]  /*1150*/  IMAD.MOV.U32 R16, RZ, RZ, 0x7fffffff ;  /* 0x7fffffffff107424 */ /* 0x000fe400078e00ff */
        /* <DEDUP_REMOVED lines=9> */
.L_x_145:
[----:B01----:R-:W0:Y:S02]  /*11f0*/  LDC.64 R2, c[0x0][0x398] ;  /* 0x0000e600ff027b82 */ /* 0x003e240000000a00 */
[----:B0-----:R-:W-:-:S13]  /*1200*/  ISETP.GT.AND P0, PT, R3, R2, PT ;  /* 0x000000020300720c */ /* 0x001fda0003f04270 */
[----:B------:R-:W-:Y:S05]  /*1210*/  @!P0 BRA `(.L_x_146) ;  /* 0x0000000400788947 */ /* 0x000fea0003800000 */
[----:B------:R-:W0:Y:S01]  /*1220*/  S2UR UR15, SR_CgaCtaId ;  /* 0x00000000000f79c3 */ /* 0x000e220000008800 */
[----:B-----5:R-:W-:Y:S01]  /*1230*/  LOP3.LUT R15, R15, 0x80000000, RZ, 0x3c, !PT ;  /* 0x800000000f0f7812 */ /* 0x020fe200078e3cff */
[----:B------:R-:W-:Y:S01]  /*1240*/  UMOV UR4, 0x400 ;  /* 0x0000040000047882 */ /* 0x000fe20000000000 */
[----:B------:R-:W-:Y:S01]  /*1250*/  LOP3.LUT R14, R14, 0x80000000, RZ, 0x3c, !PT ;  /* 0x800000000e0e7812 */ /* 0x000fe200078e3cff */
[----:B------:R-:W1:Y:S01]  /*1260*/  LDCU UR16, c[0x0][0x398] ;  /* 0x00007300ff1077ac */ /* 0x000e620008000800 */
[----:B------:R-:W-:Y:S02]  /*1270*/  LOP3.LUT R13, R13, 0x80000000, RZ, 0x3c, !PT ;  /* 0x800000000d0d7812 */ /* 0x000fe400078e3cff */
[----:B------:R-:W-:Y:S02]  /*1280*/  LOP3.LUT R2, R22, 0x80000000, RZ, 0x3c, !PT ;  /* 0x8000000016027812 */ /* 0x000fe400078e3cff */
[----:B------:R-:W-:Y:S02]  /*1290*/  LOP3.LUT R16, R16, 0x80000000, RZ, 0x3c, !PT ;  /* 0x8000000010107812 */ /* 0x000fe400078e3cff */
[----:B------:R-:W-:-:S02]  /*12a0*/  LOP3.LUT R17, R17, 0x80000000, RZ, 0x3c, !PT ;  /* 0x8000000011117812 */ /* 0x000fc400078e3cff */
[----:B------:R-:W-:Y:S02]  /*12b0*/  LOP3.LUT R18, R18, 0x80000000, RZ, 0x3c, !PT ;  /* 0x8000000012127812 */ /* 0x000fe400078e3cff */
[----:B------:R-:W-:Y:S02]  /*12c0*/  LOP3.LUT R19, R19, 0x80000000, RZ, 0x3c, !PT ;  /* 0x8000000013137812 */ /* 0x000fe400078e3cff */
[----:B------:R-:W-:Y:S02]  /*12d0*/  LOP3.LUT R5, R5, 0x80000000, RZ, 0x3c, !PT ;  /* 0x8000000005057812 */ /* 0x000fe400078e3cff */
[----:B------:R-:W-:Y:S02]  /*12e0*/  LOP3.LUT R6, R6, 0x80000000, RZ, 0x3c, !PT ;  /* 0x8000000006067812 */ /* 0x000fe400078e3cff */
[----:B------:R-:W-:Y:S02]  /*12f0*/  LOP3.LUT R7, R7, 0x80000000, RZ, 0x3c, !PT ;  /* 0x8000000007077812 */ /* 0x000fe400078e3cff */
[----:B------:R-:W-:Y:S01]  /*1300*/  LOP3.LUT R8, R8, 0x80000000, RZ, 0x3c, !PT ;  /* 0x8000000008087812 */ /* 0x000fe200078e3cff */
[----:B0-----:R-:W-:Y:S01]  /*1310*/  ULEA UR15, UR15, UR4, 0x18 ;  /* 0x000000040f0f7291 */ /* 0x001fe2000f8ec0ff */
[----:B------:R-:W-:-:S02]  /*1320*/  LOP3.LUT R9, R9, 0x80000000, RZ, 0x3c, !PT ;  /* 0x8000000009097812 */ /* 0x000fc400078e3cff */
[----:B------:R-:W-:Y:S01]  /*1330*/  LOP3.LUT R10, R10, 0x80000000, RZ, 0x3c, !PT ;  /* 0x800000000a0a7812 */ /* 0x000fe200078e3cff */
[----:B------:R-:W-:Y:S01]  /*1340*/  UMOV UR4, URZ ;  /* 0x000000ff00047c82 */ /* 0x000fe20008000000 */
[----:B------:R-:W-:Y:S02]  /*1350*/  LOP3.LUT R11, R11, 0x80000000, RZ, 0x3c, !PT ;  /* 0x800000000b0b7812 */ /* 0x000fe400078e3cff */
[----:B-1----:R-:W-:-:S07]  /*1360*/  LOP3.LUT R12, R12, 0x80000000, RZ, 0x3c, !PT ;  /* 0x800000000c0c7812 */ /* 0x002fce00078e3cff */
.L_x_147:
[----:B------:R-:W-:Y:S01]  /*1370*/  IMAD R22, RZ, RZ, -UR16 ;  /* 0x80000010ff167e24 */ /* 0x000fe2000f8e02ff */
[----:B0-----:R-:W-:Y:S01]  /*1380*/  SHF.R.U32.HI R23, RZ, UR16, R12 ;  /* 0x00000010ff177c19 */ /* 0x001fe2000801160c */
[----:B------:R-:W-:Y:S01]  /*1390*/  IMAD.MOV.U32 R25, RZ, RZ, -0x1 ;  /* 0xffffffffff197424 */ /* 0x000fe200078e00ff */
[----:B------:R-:W-:Y:S01]  /*13a0*/  ULEA UR17, UR4, UR15, 0xa ;  /* 0x0000000f04117291 */ /* 0x000fe2000f8e50ff */
[----:B------:R-:W-:Y:S01]  /*13b0*/  SHF.R.U32.HI R27, RZ, UR16, R10 ;  /* 0x00000010ff1b7c19 */ /* 0x000fe2000801160a */
[----:B------:R-:W-:Y:S01]  /*13c0*/  UIADD3 UR4, UPT, UPT, UR4, 0x1, URZ ;  /* 0x0000000104047890 */ /* 0x000fe2000fffe0ff */
[----:B------:R-:W-:Y:S02]  /*13d0*/  VIADDMNMX R22, R22, R3, 0x8, PT ;  /* 0x0000000816167446 */ /* 0x000fe40003800103 */
[----:B------:R-:W-:Y:S02]  /*13e0*/  SHF.R.U32.HI R29, RZ, UR16, R9 ;  /* 0x00000010ff1d7c19 */ /* 0x000fe40008011609 */
[----:B------:R-:W-:-:S02]  /*13f0*/  SHF.L.U32 R22, R25, R22, RZ ;  /* 0x0000001619167219 */ /* 0x000fc400000006ff */
[----:B------:R-:W-:Y:S02]  /*1400*/  SHF.R.U32.HI R25, RZ, UR16, R11 ;  /* 0x00000010ff197c19 */ /* 0x000fe4000801160b */
[-C--:B------:R-:W-:Y:S02]  /*1410*/  LOP3.LUT R23, R23, R22.reuse, RZ, 0x30, !PT ;  /* 0x0000001617177212 */ /* 0x080fe400078e30ff */
[-C--:B------:R-:W-:Y:S02]  /*1420*/  LOP3.LUT R25, R25, R22.reuse, RZ, 0x30, !PT ;  /* 0x0000001619197212 */ /* 0x080fe400078e30ff */
[----:B------:R-:W-:Y:S02]  /*1430*/  LOP3.LUT R27, R27, R22, RZ, 0x30, !PT ;  /* 0x000000161b1b7212 */ /* 0x000fe400078e30ff */
[----:B------:R-:W-:Y:S02]  /*1440*/  LEA R23, R23, UR17, 0x2 ;  /* 0x0000001117177c11 */ /* 0x000fe4000f8e10ff */
[----:B------:R-:W-:-:S02]  /*1450*/  LEA R25, R25, UR17, 0x2 ;  /* 0x0000001119197c11 */ /* 0x000fc4000f8e10ff */
[----:B------:R-:W-:Y:S01]  /*1460*/  LEA R27, R27, UR17, 0x2 ;  /* 0x000000111b1b7c11 */ /* 0x000fe2000f8e10ff */
[----:B------:R0:W-:Y:S01]  /*1470*/  ATOMS.POPC.INC.32 RZ, [R23+URZ] ;  /* 0x0000000017ff7f8c */ /* 0x0001e2000d8000ff */
[----:B------:R-:W-:Y:S02]  /*1480*/  SHF.R.U32.HI R24, RZ, UR16, R8 ;  /* 0x00000010ff187c19 */ /* 0x000fe40008011608 */
[----:B------:R-:W-:Y:S01]  /*1490*/  SHF.R.U32.HI R26, RZ, UR16, R7 ;  /* 0x00000010ff1a7c19 */ /* 0x000fe20008011607 */
[----:B------:R1:W-:Y:S01]  /*14a0*/  ATOMS.POPC.INC.32 RZ, [R25+URZ] ;  /* 0x0000000019ff7f8c */ /* 0x0003e2000d8000ff */
[-C--:B------:R-:W-:Y:S02]  /*14b0*/  LOP3.LUT R29, R29, R22.reuse, RZ, 0x30, !PT ;  /* 0x000000161d1d7212 */ /* 0x080fe400078e30ff */
[----:B------:R-:W-:Y:S01]  /*14c0*/  LOP3.LUT R24, R24, R22, RZ, 0x30, !PT ;  /* 0x0000001618187212 */ /* 0x000fe200078e30ff */
[----:B------:R2:W-:Y:S01]  /*14d0*/  ATOMS.POPC.INC.32 RZ, [R27+URZ] ;  /* 0x000000001bff7f8c */ /* 0x0005e2000d8000ff */
[----:B0-----:R-:W-:-:S02]  /*14e0*/  SHF.R.U32.HI R23, RZ, UR16, R6 ;  /* 0x00000010ff177c19 */ /* 0x001fc40008011606 */
[-C--:B------:R-:W-:Y:S02]  /*14f0*/  LOP3.LUT R26, R26, R22.reuse, RZ, 0x30, !PT ;  /* 0x000000161a1a7212 */ /* 0x080fe400078e30ff */
[----:B-1----:R-:W-:Y:S02]  /*1500*/  SHF.R.U32.HI R25, RZ, UR16, R5 ;  /* 0x00000010ff197c19 */ /* 0x002fe40008011605 */
[-C--:B------:R-:W-:Y:S02]  /*1510*/  LOP3.LUT R23, R23, R22.reuse, RZ, 0x30, !PT ;  /* 0x0000001617177212 */ /* 0x080fe400078e30ff */
[----:B--2---:R-:W-:Y:S02]  /*1520*/  SHF.R.U32.HI R27, RZ, UR16, R19 ;  /* 0x00000010ff1b7c19 */ /* 0x004fe40008011613 */
[----:B------:R-:W-:Y:S02]  /*1530*/  LEA R29, R29, UR17, 0x2 ;  /* 0x000000111d1d7c11 */ /* 0x000fe4000f8e10ff */
[----:B------:R-:W-:-:S02]  /*1540*/  LOP3.LUT R25, R25, R22, RZ, 0x30, !PT ;  /* 0x0000001619197212 */ /* 0x000fc400078e30ff */
[----:B------:R-:W-:Y:S01]  /*1550*/  LEA R24, R24, UR17, 0x2 ;  /* 0x0000001118187c11 */ /* 0x000fe2000f8e10ff */
[----:B------:R0:W-:Y:S01]  /*1560*/  ATOMS.POPC.INC.32 RZ, [R29+URZ] ;  /* 0x000000001dff7f8c */ /* 0x0001e2000d8000ff */
[----:B------:R-:W-:Y:S02]  /*1570*/  LOP3.LUT R27, R27, R22, RZ, 0x30, !PT ;  /* 0x000000161b1b7212 */ /* 0x000fe400078e30ff */
[----:B------:R-:W-:Y:S01]  /*1580*/  LEA R26, R26, UR17, 0x2 ;  /* 0x000000111a1a7c11 */ /* 0x000fe2000f8e10ff */
[----:B------:R1:W-:Y:S01]  /*1590*/  ATOMS.POPC.INC.32 RZ, [R24+URZ] ;  /* 0x0000000018ff7f8c */ /* 0x0003e2000d8000ff */
[----:B------:R-:W-:Y:S02]  /*15a0*/  LEA R23, R23, UR17, 0x2 ;  /* 0x0000001117177c11 */ /* 0x000fe4000f8e10ff */
[----:B------:R-:W-:Y:S01]  /*15b0*/  LEA R25, R25, UR17, 0x2 ;  /* 0x0000001119197c11 */ /* 0x000fe2000f8e10ff */
[----:B------:R2:W-:Y:S01]  /*15c0*/  ATOMS.POPC.INC.32 RZ, [R26+URZ] ;  /* 0x000000001aff7f8c */ /* 0x0005e2000d8000ff */
[----:B------:R-:W-:-:S02]  /*15d0*/  LEA R27, R27, UR17, 0x2 ;  /* 0x000000111b1b7c11 */ /* 0x000fc4000f8e10ff */
[----:B0-----:R-:W-:Y:S01]  /*15e0*/  SHF.R.U32.HI R29, RZ, UR16, R18 ;  /* 0x00000010ff1d7c19 */ /* 0x001fe20008011612 */
[----:B------:R0:W-:Y:S01]  /*15f0*/  ATOMS.POPC.INC.32 RZ, [R23+URZ] ;  /* 0x0000000017ff7f8c */ /* 0x0001e2000d8000ff */
[----:B-1----:R-:W-:Y:S02]  /*1600*/  SHF.R.U32.HI R24, RZ, UR16, R17 ;  /* 0x00000010ff187c19 */ /* 0x002fe40008011611 */
[----:B------:R-:W-:Y:S01]  /*1610*/  SHF.R.U32.HI R28, RZ, UR16, R15 ;  /* 0x00000010ff1c7c19 */ /* 0x000fe2000801160f */
[----:B------:R1:W-:Y:S01]  /*1620*/  ATOMS.POPC.INC.32 RZ, [R25+URZ] ;  /* 0x0000000019ff7f8c */ /* 0x0003e2000d8000ff */
[----:B--2---:R-:W-:Y:S02]  /*1630*/  SHF.R.U32.HI R26, RZ, UR16, R16 ;  /* 0x00000010ff1a7c19 */ /* 0x004fe40008011610 */
[----:B------:R-:W-:Y:S01]  /*1640*/  LOP3.LUT R29, R29, R22, RZ, 0x30, !PT ;  /* 0x000000161d1d7212 */ /* 0x000fe200078e30ff */
[----:B------:R2:W-:Y:S01]  /*1650*/  ATOMS.POPC.INC.32 RZ, [R27+URZ] ;  /* 0x000000001bff7f8c */ /* 0x0005e2000d8000ff */
[----:B0-----:R-:W-:-:S02]  /*1660*/  SHF.R.U32.HI R23, RZ, UR16, R2 ;  /* 0x00000010ff177c19 */ /* 0x001fc40008011602 */
[-C--:B------:R-:W-:Y:S02]  /*1670*/  LOP3.LUT R24, R24, R22.reuse, RZ, 0x30, !PT ;  /* 0x0000001618187212 */ /* 0x080fe400078e30ff */
[----:B-1----:R-:W-:Y:S02]  /*1680*/  SHF.R.U32.HI R25, RZ, UR16, R13 ;  /* 0x00000010ff197c19 */ /* 0x002fe4000801160d */
[-C--:B------:R-:W-:Y:S02]  /*1690*/  LOP3.LUT R26, R26, R22.reuse, RZ, 0x30, !PT ;  /* 0x000000161a1a7212 */ /* 0x080fe400078e30ff */
[----:B--2---:R-:W-:Y:S01]  /*16a0*/  SHF.R.U32.HI R27, RZ, UR16, R14 ;  /* 0x00000010ff1b7c19 */ /* 0x004fe2000801160e */
[----:B------:R-:W-:Y:S01]  /*16b0*/  UIADD3 UR16, UPT, UPT, UR16, 0x8, URZ ;  /* 0x0000000810107890 */ /* 0x000fe2000fffe0ff */
[----:B------:R-:W-:Y:S02]  /*16c0*/  LOP3.LUT R23, R23, R22, RZ, 0x30, !PT ;  /* 0x0000001617177212 */ /* 0x000fe400078e30ff */
[----:B------:R-:W-:-:S02]  /*16d0*/  LEA R29, R29, UR17, 0x2 ;  /* 0x000000111d1d7c11 */ /* 0x000fc4000f8e10ff */
[-C--:B------:R-:W-:Y:S02]  /*16e0*/  LOP3.LUT R25, R25, R22.reuse, RZ, 0x30, !PT ;  /* 0x0000001619197212 */ /* 0x080fe400078e30ff */
[----:B------:R-:W-:Y:S01]  /*16f0*/  ISETP.LE.AND P0, PT, R3, UR16, PT ;  /* 0x0000001003007c0c */ /* 0x000fe2000bf03270 */
[----:B------:R0:W-:Y:S01]  /*1700*/  ATOMS.POPC.INC.32 RZ, [R29+URZ] ;  /* 0x000000001dff7f8c */ /* 0x0001e2000d8000ff */
[----:B------:R-:W-:Y:S02]  /*1710*/  LEA R24, R24, UR17, 0x2 ;  /* 0x0000001118187c11 */ /* 0x000fe4000f8e10ff */
[-C--:B------:R-:W-:Y:S02]  /*1720*/  LOP3.LUT R27, R27, R22.reuse, RZ, 0x30, !PT ;  /* 0x000000161b1b7212 */ /* 0x080fe400078e30ff */
[----:B------:R-:W-:Y:S01]  /*1730*/  LEA R26, R26, UR17, 0x2 ;  /* 0x000000111a1a7c11 */ /* 0x000fe2000f8e10ff */
[----:B------:R0:W-:Y:S01]  /*1740*/  ATOMS.POPC.INC.32 RZ, [R24+URZ] ;  /* 0x0000000018ff7f8c */ /* 0x0001e2000d8000ff */
[----:B------:R-:W-:-:S02]  /*1750*/  LOP3.LUT R28, R28, R22, RZ, 0x30, !PT ;  /* 0x000000161c1c7212 */ /* 0x000fc400078e30ff */
[----:B------:R-:W-:Y:S01]  /*1760*/  LEA R23, R23, UR17, 0x2 ;  /* 0x0000001117177c11 */ /* 0x000fe2000f8e10ff */
[----:B------:R0:W-:Y:S01]  /*1770*/  ATOMS.POPC.INC.32 RZ, [R26+URZ] ;  /* 0x000000001aff7f8c */ /* 0x0001e2000d8000ff */
[----:B------:R-:W-:Y:S02]  /*1780*/  LEA R25, R25, UR17, 0x2 ;  /* 0x0000001119197c11 */ /* 0x000fe4000f8e10ff */
[----:B------:R-:W-:Y:S01]  /*1790*/  LEA R27, R27, UR17, 0x2 ;  /* 0x000000111b1b7c11 */ /* 0x000fe2000f8e10ff */
[----:B------:R0:W-:Y:S01]  /*17a0*/  ATOMS.POPC.INC.32 RZ, [R23+URZ] ;  /* 0x0000000017ff7f8c */ /* 0x0001e2000d8000ff */
[----:B------:R-:W-:-:S03]  /*17b0*/  LEA R28, R28, UR17, 0x2 ;  /* 0x000000111c1c7c11 */ /* 0x000fc6000f8e10ff */
[----:B------:R0:W-:Y:S04]  /*17c0*/  ATOMS.POPC.INC.32 RZ, [R25+URZ] ;  /* 0x0000000019ff7f8c */ /* 0x0001e8000d8000ff */
[----:B------:R0:W-:Y:S04]  /*17d0*/  ATOMS.POPC.INC.32 RZ, [R27+URZ] ;  /* 0x000000001bff7f8c */ /* 0x0001e8000d8000ff */
[----:B------:R0:W-:Y:S01]  /*17e0*/  ATOMS.POPC.INC.32 RZ, [R28+URZ] ;  /* 0x000000001cff7f8c */ /* 0x0001e2000d8000ff */
[----:B------:R-:W-:Y:S05]  /*17f0*/  @!P0 BRA `(.L_x_147) ;  /* 0xfffffff800dc8947 */ /* 0x000fea000383ffff */
.L_x_146:
[----:B------:R-:W-:Y:S05]  /*1800*/  BRA.U !UP0, `(.L_x_148) ;  /* 0xfffffff108dc7547 */ /* 0x000fea000b83ffff */
.L_x_143:
[----:B------:R-:W-:Y:S01]  /*1810*/  BAR.SYNC.DEFER_BLOCKING 0x0 ;  /* 0x0000000000007b1d */ /* 0x000fe20000010000 */
[----:B------:R-:W-:-:S05]  /*1820*/  ISETP.NE.AND P0, PT, R20, RZ, PT ;  /* 0x000000ff1400720c */ /* 0x000fca0003f05270 */
[----:B------:R-:W-:Y:S08]  /*1830*/  BSSY.RECONVERGENT B0, `(.L_x_149) ;  /* 0x0000164000007945 */ /* 0x000ff00003800200 */
[----:B------:R-:W-:Y:S05]  /*1840*/  @P0 BRA `(.L_x_150) ;  /* 0x0000001400880947 */ /* 0x000fea0003800000 */
[----:B------:R-:W-:Y:S01]  /*1850*/  UISETP.GE.U32.AND UP0, UPT, UR22, 0x7, UPT ;  /* 0x000000071600788c */ /* 0x000fe2000bf06070 */
[----:B0-23--:R-:W-:-:S08]  /*1860*/  IMAD.MOV.U32 R3, RZ, RZ, RZ ;  /* 0x000000ffff037224 */ /* 0x00dfd000078e00ff */
[----:B------:R-:W-:Y:S05]  /*1870*/  BRA.U !UP0, `(.L_x_151) ;  /* 0x00000005085c7547 */ /* 0x000fea000b800000 */
[----:B----4-:R-:W0:Y:S01]  /*1880*/  LDC.64 R2, c[0x0][0x380] ;  /* 0x0000e000ff027b82 */ /* 0x010e220000000a00 */
[----:B-1---5:R-:W-:-:S07]  /*1890*/  IMAD.MOV.U32 R5, RZ, RZ, RZ ;  /* 0x000000ffff057224 */ /* 0x022fce00078e00ff */
.L_x_168:
[----:B----4-:R-:W-:Y:S01]  /*18a0*/  IMAD R7, R5, 0x400, R0 ;  /* 0x0000040005077824 */ /* 0x010fe200078e0200 */
[----:B------:R-:W-:Y:S04]  /*18b0*/  BSSY.RECONVERGENT B1, `(.L_x_152) ;  /* 0x000000f000017945 */ /* 0x000fe80003800200 */
[----:B01----:R-:W1:Y:S04]  /*18c0*/  LDS R18, [R7] ;  /* 0x0000000007127984 */ /* 0x003e680000000800 */
[----:B--23--:R2:W3:Y:S04]  /*18d0*/  LDS R9, [R7+0x400] ;  /* 0x0004000007097984 */ /* 0x00c4e80000000800 */
[----:B------:R2:W4:Y:S04]  /*18e0*/  LDS R22, [R7+0x800] ;  /* 0x0008000007167984 */ /* 0x0005280000000800 */
[----:B------:R2:W0:Y:S04]  /*18f0*/  LDS R14, [R7+0xc00] ;  /* 0x000c0000070e7984 */ /* 0x0004280000000800 */
[----:B------:R2:W0:Y:S04]  /*1900*/  LDS R12, [R7+0x1000] ;  /* 0x00100000070c7984 */ /* 0x0004280000000800 */
[----:B------:R2:W0:Y:S04]  /*1910*/  LDS R6, [R7+0x1400] ;  /* 0x0014000007067984 */ /* 0x0004280000000800 */
[----:B------:R2:W0:Y:S04]  /*1920*/  LDS R8, [R7+0x1800] ;  /* 0x0018000007087984 */ /* 0x0004280000000800 */
[----:B------:R2:W0:Y:S01]  /*1930*/  LDS R10, [R7+0x1c00] ;  /* 0x001c0000070a7984 */ /* 0x0004220000000800 */
[----:B-1----:R-:W-:-:S13]  /*1940*/  ISETP.NE.AND P0, PT, R18, RZ, PT ;  /* 0x000000ff1200720c */ /* 0x002fda0003f05270 */
[----:B--234-:R-:W-:Y:S05]  /*1950*/  @!P0 BRA `(.L_x_153) ;  /* 0x0000000000108947 */ /* 0x01cfea0003800000 */
[----:B------:R-:W-:Y:S01]  /*1960*/  LEA R17, R5, R4, 0x8 ;  /* 0x0000000405117211 */ /* 0x000fe200078e40ff */
[----:B------:R-:W-:-:S04]  /*1970*/  IMAD.MOV.U32 R19, RZ, RZ, RZ ;  /* 0x000000ffff137224 */ /* 0x000fc800078e00ff */
[----:B0-----:R-:W-:-:S05]  /*1980*/  IMAD.WIDE.U32 R16, R17, 0x8, R2 ;  /* 0x0000000811107825 */ /* 0x001fca00078e0002 */
[----:B------:R1:W-:Y:S02]  /*1990*/  REDG.E.ADD.64.STRONG.GPU desc[UR20][R16.64], R18 ;  /* 0x000000121000798e */ /* 0x0003e4000c12e514 */
.L_x_153:
[----:B------:R-:W-:Y:S05]  /*19a0*/  BSYNC.RECONVERGENT B1 ;  /* 0x0000000000017941 */ /* 0x000fea0003800200 */
.L_x_152:
[----:B------:R-:W-:Y:S01]  /*19b0*/  ISETP.NE.AND P6, PT, R9, RZ, PT ;  /* 0x000000ff0900720c */ /* 0x000fe20003fc5270 */
[----:B------:R-:W-:Y:S01]  /*19c0*/  BSSY.RECONVERGENT B1, `(.L_x_154) ;  /* 0x000000e000017945 */ /* 0x000fe20003800200 */
[----:B------:R-:W-:Y:S02]  /*19d0*/  ISETP.NE.AND P0, PT, R22, RZ, PT ;  /* 0x000000ff1600720c */ /* 0x000fe40003f05270 */
[----:B0-----:R-:W-:Y:S02]  /*19e0*/  ISETP.NE.AND P1, PT, R14, RZ, PT ;  /* 0x000000ff0e00720c */ /* 0x001fe40003f25270 */
[----:B------:R-:W-:Y:S02]  /*19f0*/  ISETP.NE.AND P2, PT, R12, RZ, PT ;  /* 0x000000ff0c00720c */ /* 0x000fe40003f45270 */
[----:B------:R-:W-:Y:S02]  /*1a00*/  ISETP.NE.AND P3, PT, R6, RZ, PT ;  /* 0x000000ff0600720c */ /* 0x000fe40003f65270 */
[----:B------:R-:W-:-:S02]  /*1a10*/  ISETP.NE.AND P4, PT, R8, RZ, PT ;  /* 0x000000ff0800720c */ /* 0x000fc40003f85270 */
[----:B------:R-:W-:Y:S01]  /*1a20*/  ISETP.NE.AND P5, PT, R10, RZ, PT ;  /* 0x000000ff0a00720c */ /* 0x000fe20003fa5270 */
[----:B------:R-:W-:-:S12]  /*1a30*/  @!P6 BRA `(.L_x_155) ;  /* 0x000000000018e947 */ /* 0x000fd80003800000 */
[----:B-1----:R-:W-:Y:S02]  /*1a40*/  IMAD R17, R5, 0x100, R4 ;  /* 0x0000010005117824 */ /* 0x002fe400078e0204 */
[----:B------:R-:W-:Y:S02]  /*1a50*/  IMAD.MOV.U32 R18, RZ, RZ, R9 ;  /* 0x000000ffff127224 */ /* 0x000fe400078e0009 */
[----:B------:R-:W-:Y:S02]  /*1a60*/  VIADD R17, R17, 0x100 ;  /* 0x0000010011117836 */ /* 0x000fe40000000000 */
[----:B------:R-:W-:Y:S02]  /*1a70*/  IMAD.MOV.U32 R19, RZ, RZ, RZ ;  /* 0x000000ffff137224 */ /* 0x000fe400078e00ff */
[----:B------:R-:W-:-:S05]  /*1a80*/  IMAD.WIDE.U32 R16, R17, 0x8, R2 ;  /* 0x0000000811107825 */ /* 0x000fca00078e0002 */
[----:B------:R0:W-:Y:S02]  /*1a90*/  REDG.E.ADD.64.STRONG.GPU desc[UR20][R16.64], R18 ;  /* 0x000000121000798e */ /* 0x0001e4000c12e514 */
.L_x_155:
[----:B------:R-:W-:Y:S05]  /*1aa0*/  BSYNC.RECONVERGENT B1 ;  /* 0x0000000000017941 */ /* 0x000fea0003800200 */
.L_x_154:
[----:B------:R-:W-:Y:S04]  /*1ab0*/  BSSY.RECONVERGENT B1, `(.L_x_156) ;  /* 0x0000007000017945 */ /* 0x000fe80003800200 */
[----:B------:R-:W-:Y:S05]  /*1ac0*/  @!P0 BRA `(.L_x_157) ;  /* 0x0000000000148947 */ /* 0x000fea0003800000 */
[----:B01----:R-:W-:Y:S02]  /*1ad0*/  IMAD R17, R5, 0x100, R4 ;  /* 0x0000010005117824 */ /* 0x003fe400078e0204 */
[----:B------:R-:W-:-:S03]  /*1ae0*/  IMAD.MOV.U32 R23, RZ, RZ, RZ ;  /* 0x000000ffff177224 */ /* 0x000fc600078e00ff */
[----:B------:R-:W-:-:S05]  /*1af0*/  IADD3 R17, PT, PT, R17, 0x200, RZ ;  /* 0x0000020011117810 */ /* 0x000fca0007ffe0ff */
[----:B------:R-:W-:-:S05]  /*1b00*/  IMAD.WIDE.U32 R16, R17, 0x8, R2 ;  /* 0x0000000811107825 */ /* 0x000fca00078e0002 */
[----:B------:R2:W-:Y:S02]  /*1b10*/  REDG.E.ADD.64.STRONG.GPU desc[UR20][R16.64], R22 ;  /* 0x000000161000798e */ /* 0x0005e4000c12e514 */
.L_x_157:
[----:B------:R-:W-:Y:S05]  /*1b20*/  BSYNC.RECONVERGENT B1 ;  /* 0x0000000000017941 */ /* 0x000fea0003800200 */
.L_x_156:
[----:B------:R-:W-:Y:S04]  /*1b30*/  BSSY.RECONVERGENT B1, `(.L_x_158) ;  /* 0x0000007000017945 */ /* 0x000fe80003800200 */
[----:B------:R-:W-:Y:S05]  /*1b40*/  @!P1 BRA `(.L_x_159) ;  /* 0x0000000000149947 */ /* 0x000fea0003800000 */
[----:B012---:R-:W-:Y:S02]  /*1b50*/  IMAD R17, R5, 0x100, R4 ;  /* 0x0000010005117824 */ /* 0x007fe400078e0204 */
[----:B------:R-:W-:Y:S02]  /*1b60*/  IMAD.MOV.U32 R15, RZ, RZ, RZ ;  /* 0x000000ffff0f7224 */ /* 0x000fe400078e00ff */
[----:B------:R-:W-:-:S04]  /*1b70*/  VIADD R17, R17, 0x300 ;  /* 0x0000030011117836 */ /* 0x000fc80000000000 */
[----:B------:R-:W-:-:S05]  /*1b80*/  IMAD.WIDE.U32 R16, R17, 0x8, R2 ;  /* 0x0000000811107825 */ /* 0x000fca00078e0002 */
[----:B------:R3:W-:Y:S02]  /*1b90*/  REDG.E.ADD.64.STRONG.GPU desc[UR20][R16.64], R14 ;  /* 0x0000000e1000798e */ /* 0x0007e4000c12e514 */
.L_x_159:
[----:B------:R-:W-:Y:S05]  /*1ba0*/  BSYNC.RECONVERGENT B1 ;  /* 0x0000000000017941 */ /* 0x000fea0003800200 */
.L_x_158:
[----:B------:R-:W-:Y:S04]  /*1bb0*/  BSSY.RECONVERGENT B1, `(.L_x_160) ;  /* 0x0000007000017945 */ /* 0x000fe80003800200 */
[----:B------:R-:W-:Y:S05]  /*1bc0*/  @!P2 BRA `(.L_x_161) ;  /* 0x000000000014a947 */ /* 0x000fea0003800000 */
[----:B---3--:R-:W-:Y:S02]  /*1bd0*/  IMAD R15, R5, 0x100, R4 ;  /* 0x00000100050f7824 */ /* 0x008fe400078e0204 */
[----:B------:R-:W-:Y:S02]  /*1be0*/  HFMA2 R13, -RZ, RZ, 0, 0 ;  /* 0x00000000ff0d7431 */ /* 0x000fe400000001ff */
[----:B------:R-:W-:-:S04]  /*1bf0*/  VIADD R15, R15, 0x400 ;  /* 0x000004000f0f7836 */ /* 0x000fc80000000000 */
[----:B------:R-:W-:-:S05]  /*1c00*/  IMAD.WIDE.U32 R14, R15, 0x8, R2 ;  /* 0x000000080f0e7825 */ /* 0x000fca00078e0002 */
[----:B------:R4:W-:Y:S02]  /*1c10*/  REDG.E.ADD.64.STRONG.GPU desc[UR20][R14.64], R12 ;  /* 0x0000000c0e00798e */ /* 0x0009e4000c12e514 */
.L_x_161:
[----:B------:R-:W-:Y:S05]  /*1c20*/  BSYNC.RECONVERGENT B1 ;  /* 0x0000000000017941 */ /* 0x000fea0003800200 */
.L_x_160:
[----:B------:R-:W-:Y:S04]  /*1c30*/  BSSY.RECONVERGENT B1, `(.L_x_162) ;  /* 0x0000007000017945 */ /* 0x000fe80003800200 */
[----:B------:R-:W-:Y:S05]  /*1c40*/  @!P3 BRA `(.L_x_163) ;  /* 0x000000000014b947 */ /* 0x000fea0003800000 */
[----:B----4-:R-:W-:Y:S02]  /*1c50*/  IMAD R13, R5, 0x100, R4 ;  /* 0x00000100050d7824 */ /* 0x010fe400078e0204 */
[----:B------:R-:W-:Y:S02]  /*1c60*/  IMAD.MOV.U32 R7, RZ, RZ, RZ ;  /* 0x000000ffff077224 */ /* 0x000fe400078e00ff */
[----:B------:R-:W-:-:S04]  /*1c70*/  VIADD R13, R13, 0x500 ;  /* 0x000005000d0d7836 */ /* 0x000fc80000000000 */
[----:B------:R-:W-:-:S05]  /*1c80*/  IMAD.WIDE.U32 R12, R13, 0x8, R2 ;  /* 0x000000080d0c7825 */ /* 0x000fca00078e0002 */
[----:B------:R4:W-:Y:S02]  /*1c90*/  REDG.E.ADD.64.STRONG.GPU desc[UR20][R12.64], R6 ;  /* 0x000000060c00798e */ /* 0x0009e4000c12e514 */
.L_x_163:
[----:B------:R-:W-:Y:S05]  /*1ca0*/  BSYNC.RECONVERGENT B1 ;  /* 0x0000000000017941 */ /* 0x000fea0003800200 */
.L_x_162:
[----:B------:R-:W-:Y:S04]  /*1cb0*/  BSSY.RECONVERGENT B1, `(.L_x_164) ;  /* 0x0000007000017945 */ /* 0x000fe80003800200 */
[----:B------:R-:W-:Y:S05]  /*1cc0*/  @!P4 BRA `(.L_x_165) ;  /* 0x000000000014c947 */ /* 0x000fea0003800000 */
[----:B----4-:R-:W-:Y:S02]  /*1cd0*/  IMAD R7, R5, 0x100, R4 ;  /* 0x0000010005077824 */ /* 0x010fe400078e0204 */
[----:B------:R-:W-:Y:S02]  /*1ce0*/  IMAD.MOV.U32 R9, RZ, RZ, RZ ;  /* 0x000000ffff097224 */ /* 0x000fe400078e00ff */
[----:B------:R-:W-:-:S04]  /*1cf0*/  VIADD R7, R7, 0x600 ;  /* 0x0000060007077836 */ /* 0x000fc80000000000 */
[----:B------:R-:W-:-:S05]  /*1d00*/  IMAD.WIDE.U32 R6, R7, 0x8, R2 ;  /* 0x0000000807067825 */ /* 0x000fca00078e0002 */
[----:B------:R4:W-:Y:S02]  /*1d10*/  REDG.E.ADD.64.STRONG.GPU desc[UR20][R6.64], R8 ;  /* 0x000000080600798e */ /* 0x0009e4000c12e514 */
.L_x_165:
[----:B------:R-:W-:Y:S05]  /*1d20*/  BSYNC.RECONVERGENT B1 ;  /* 0x0000000000017941 */ /* 0x000fea0003800200 */
.L_x_164:
[----:B------:R-:W-:Y:S04]  /*1d30*/  BSSY.RECONVERGENT B1, `(.L_x_166) ;  /* 0x0000007000017945 */ /* 0x000fe80003800200 */
[----:B------:R-:W-:Y:S05]  /*1d40*/  @!P5 BRA `(.L_x_167) ;  /* 0x000000000014d947 */ /* 0x000fea0003800000 */
[----:B----4-:R-:W-:Y:S01]  /*1d50*/  LEA R7, R5, R4, 0x8 ;  /* 0x0000000405077211 */ /* 0x010fe200078e40ff */
[----:B------:R-:W-:-:S04]  /*1d60*/  IMAD.MOV.U32 R11, RZ, RZ, RZ ;  /* 0x000000ffff0b7224 */ /* 0x000fc800078e00ff */
[----:B------:R-:W-:-:S04]  /*1d70*/  VIADD R7, R7, 0x700 ;  /* 0x0000070007077836 */ /* 0x000fc80000000000 */
[----:B------:R-:W-:-:S05]  /*1d80*/  IMAD.WIDE.U32 R6, R7, 0x8, R2 ;  /* 0x0000000807067825 */ /* 0x000fca00078e0002 */
[----:B------:R4:W-:Y:S02]  /*1d90*/  REDG.E.ADD.64.STRONG.GPU desc[UR20][R6.64], R10 ;  /* 0x0000000a0600798e */ /* 0x0009e4000c12e514 */
.L_x_167:
[----:B------:R-:W-:Y:S05]  /*1da0*/  BSYNC.RECONVERGENT B1 ;  /* 0x0000000000017941 */ /* 0x000fea0003800200 */
.L_x_166:
[----:B------:R-:W-:-:S05]  /*1db0*/  VIADD R5, R5, 0x8 ;  /* 0x0000000805057836 */ /* 0x000fca0000000000 */
[----:B------:R-:W-:-:S13]  /*1dc0*/  ISETP.NE.AND P0, PT, R5, UR27, PT ;  /* 0x0000001b05007c0c */ /* 0x000fda000bf05270 */
[----:B------:R-:W-:Y:S05]  /*1dd0*/  @P0 BRA `(.L_x_168) ;  /* 0xfffffff800b00947 */ /* 0x000fea000383ffff */
[----:B------:R-:W-:-:S07]  /*1de0*/  IMAD.U32 R3, RZ, RZ, UR27 ;  /* 0x0000001bff037e24 */ /* 0x000fce000f8e00ff */
.L_x_151:
[----:B------:R-:W-:Y:S02]  /*1df0*/  UISETP.NE.AND UP0, UPT, UR24, URZ, UPT ;  /* 0x000000ff1800728c */ /* 0x000fe4000bf05270 */
[----:B----45:R-:W-:Y:S02]  /*1e00*/  IMAD.U32 R8, RZ, RZ, UR24 ;  /* 0x00000018ff087e24 */ /* 0x030fe4000f8e00ff */
[----:B-1----:R-:W-:-:S03]  /*1e10*/  IMAD.U32 R5, RZ, RZ, UR25 ;  /* 0x00000019ff057e24 */ /* 0x002fc6000f8e00ff */
[----:B------:R-:W-:Y:S01]  /*1e20*/  IADD3 R8, PT, PT, R8, -0x1, RZ ;  /* 0xffffffff08087810 */ /* 0x000fe20007ffe0ff */
[----:B------:R-:W-:Y:S01]  /*1e30*/  VIADD R5, R5, 0xffffffff ;  /* 0xffffffff05057836 */ /* 0x000fe20000000000 */
[----:B------:R-:W-:Y:S06]  /*1e40*/  BRA.U !UP0, `(.L_x_169) ;  /* 0x0000000508707547 */ /* 0x000fec000b800000 */
[----:B------:R-:W-:-:S13]  /*1e50*/  ISETP.GE.U32.AND P0, PT, R8, 0x3, PT ;  /* 0x000000030800780c */ /* 0x000fda0003f06070 */
[----:B------:R-:W-:Y:S05]  /*1e60*/  @!P0 BRA `(.L_x_170) ;  /* 0x0000000000bc8947 */ /* 0x000fea0003800000 */
[----:B------:R-:W-:Y:S01]  /*1e70*/  IMAD R7, R3, 0x400, R0 ;  /* 0x0000040003077824 */ /* 0x000fe200078e0200 */
[----:B------:R-:W-:Y:S04]  /*1e80*/  BSSY.RECONVERGENT B1, `(.L_x_171) ;  /* 0x000000f000017945 */ /* 0x000fe80003800200 */
[----:B------:R-:W1:Y:S04]  /*1e90*/  LDS R12, [R7] ;  /* 0x00000000070c7984 */ /* 0x000e680000000800 */
[----:B------:R-:W4:Y:S04]  /*1ea0*/  LDS R9, [R7+0x400] ;  /* 0x0004000007097984 */ /* 0x000f280000000800 */
[----:B------:R-:W5:Y:S04]  /*1eb0*/  LDS R6, [R7+0x800] ;  /* 0x0008000007067984 */ /* 0x000f680000000800 */
[----:B------:R-:W0:Y:S01]  /*1ec0*/  LDS R2, [R7+0xc00] ;  /* 0x000c000007027984 */ /* 0x000e220000000800 */
[----:B-1----:R-:W-:-:S02]  /*1ed0*/  ISETP.NE.AND P0, PT, R12, RZ, PT ;  /* 0x000000ff0c00720c */ /* 0x002fc40003f05270 */
[----:B----4-:R-:W-:Y:S02]  /*1ee0*/  ISETP.NE.AND P1, PT, R9, RZ, PT ;  /* 0x000000ff0900720c */ /* 0x010fe40003f25270 */
[----:B-----5:R-:W-:Y:S02]  /*1ef0*/  ISETP.NE.AND P2, PT, R6, RZ, PT ;  /* 0x000000ff0600720c */ /* 0x020fe40003f45270 */
[----:B0-----:R-:W-:-:S07]  /*1f00*/  ISETP.NE.AND P3, PT, R2, RZ, PT ;  /* 0x000000ff0200720c */ /* 0x001fce0003f65270 */
[----:B------:R-:W-:Y:S06]  /*1f10*/  @!P0 BRA `(.L_x_172) ;  /* 0x0000000000148947 */ /* 0x000fec0003800000 */
[----:B------:R-:W0:Y:S01]  /*1f20*/  LDC.64 R10, c[0x0][0x380] ;  /* 0x0000e000ff0a7b82 */ /* 0x000e220000000a00 */
[----:B------:R-:W-:Y:S02]  /*1f30*/  IMAD R7, R3, 0x100, R4 ;  /* 0x0000010003077824 */ /* 0x000fe400078e0204 */
[----:B------:R-:W-:Y:S02]  /*1f40*/  IMAD.MOV.U32 R13, RZ, RZ, RZ ;  /* 0x000000ffff0d7224 */ /* 0x000fe400078e00ff */
[----:B0-----:R-:W-:-:S05]  /*1f50*/  IMAD.WIDE.U32 R10, R7, 0x8, R10 ;  /* 0x00000008070a7825 */ /* 0x001fca00078e000a */
[----:B------:R0:W-:Y:S02]  /*1f60*/  REDG.E.ADD.64.STRONG.GPU desc[UR20][R10.64], R12 ;  /* 0x0000000c0a00798e */ /* 0x0001e4000c12e514 */
.L_x_172:
[----:B------:R-:W-:Y:S05]  /*1f70*/  BSYNC.RECONVERGENT B1 ;  /* 0x0000000000017941 */ /* 0x000fea0003800200 */
.L_x_171:
[----:B------:R-:W-:Y:S04]  /*1f80*/  BSSY.RECONVERGENT B1, `(.L_x_173) ;  /* 0x0000009000017945 */ /* 0x000fe80003800200 */
[----:B------:R-:W-:Y:S05]  /*1f90*/  @!P1 BRA `(.L_x_174) ;  /* 0x00000000001c9947 */ /* 0x000fea0003800000 */
[----:B0-----:R-:W0:Y:S01]  /*1fa0*/  LDC.64 R10, c[0x0][0x380] ;  /* 0x0000e000ff0a7b82 */ /* 0x001e220000000a00 */
[----:B------:R-:W-:Y:S01]  /*1fb0*/  IMAD R7, R3, 0x100, R4 ;  /* 0x0000010003077824 */ /* 0x000fe200078e0204 */
[----:B------:R-:W-:Y:S01]  /*1fc0*/  MOV R12, R9 ;  /* 0x00000009000c7202 */ /* 0x000fe20000000f00 */
[----:B------:R-:W-:Y:S02]  /*1fd0*/  IMAD.MOV.U32 R13, RZ, RZ, RZ ;  /* 0x000000ffff0d7224 */ /* 0x000fe400078e00ff */
[----:B------:R-:W-:-:S04]  /*1fe0*/  VIADD R7, R7, 0x100 ;  /* 0x0000010007077836 */ /* 0x000fc80000000000 */
[----:B0-----:R-:W-:-:S05]  /*1ff0*/  IMAD.WIDE.U32 R10, R7, 0x8, R10 ;  /* 0x00000008070a7825 */ /* 0x001fca00078e000a */
[----:B------:R1:W-:Y:S02]  /*2000*/  REDG.E.ADD.64.STRONG.GPU desc[UR20][R10.64], R12 ;  /* 0x0000000c0a00798e */ /* 0x0003e4000c12e514 */
.L_x_174:
[----:B------:R-:W-:Y:S05]  /*2010*/  BSYNC.RECONVERGENT B1 ;  /* 0x0000000000017941 */ /* 0x000fea0003800200 */
.L_x_173:
[----:B------:R-:W-:Y:S04]  /*2020*/  BSSY.RECONVERGENT B1, `(.L_x_175) ;  /* 0x0000008000017945 */ /* 0x000fe80003800200 */
[----:B------:R-:W-:Y:S05]  /*2030*/  @!P2 BRA `(.L_x_176) ;  /* 0x000000000018a947 */ /* 0x000fea0003800000 */
[----:B01----:R-:W0:Y:S01]  /*2040*/  LDC.64 R10, c[0x0][0x380] ;  /* 0x0000e000ff0a7b82 */ /* 0x003e220000000a00 */
[----:B------:R-:W-:-:S04]  /*2050*/  IMAD R7, R3, 0x100, R4 ;  /* 0x0000010003077824 */ /* 0x000fc800078e0204 */
[----:B------:R-:W-:-:S04]  /*2060*/  VIADD R7, R7, 0x200 ;  /* 0x0000020007077836 */ /* 0x000fc80000000000 */
[----:B0-----:R-:W-:-:S04]  /*2070*/  IMAD.WIDE.U32 R10, R7, 0x8, R10 ;  /* 0x00000008070a7825 */ /* 0x001fc800078e000a */
[----:B------:R-:W-:-:S05]  /*2080*/  IMAD.MOV.U32 R7, RZ, RZ, RZ ;  /* 0x000000ffff077224 */ /* 0x000fca00078e00ff */
[----:B------:R4:W-:Y:S02]  /*2090*/  REDG.E.ADD.64.STRONG.GPU desc[UR20][R10.64], R6 ;  /* 0x000000060a00798e */ /* 0x0009e4000c12e514 */
.L_x_176:
[----:B------:R-:W-:Y:S05]  /*20a0*/  BSYNC.RECONVERGENT B1 ;  /* 0x0000000000017941 */ /* 0x000fea0003800200 */
.L_x_175:
[----:B------:R-:W-:Y:S04]  /*20b0*/  BSSY.RECONVERGENT B1, `(.L_x_177) ;  /* 0x0000009000017945 */ /* 0x000fe80003800200 */
[----:B------:R-:W-:Y:S05]  /*20c0*/  @!P3 BRA `(.L_x_178) ;  /* 0x00000000001cb947 */ /* 0x000fea0003800000 */
[----:B----4-:R-:W4:Y:S01]  /*20d0*/  LDC.64 R6, c[0x0][0x380] ;  /* 0x0000e000ff067b82 */ /* 0x010f220000000a00 */
[----:B------:R-:W-:Y:S01]  /*20e0*/  IMAD R9, R3, 0x100, R4 ;  /* 0x0000010003097824 */ /* 0x000fe200078e0204 */
[----:B01----:R-:W-:Y:S01]  /*20f0*/  MOV R10, R2 ;  /* 0x00000002000a7202 */ /* 0x003fe20000000f00 */
[----:B------:R-:W-:Y:S02]  /*2100*/  IMAD.MOV.U32 R11, RZ, RZ, RZ ;  /* 0x000000ffff0b7224 */ /* 0x000fe400078e00ff */
[----:B------:R-:W-:-:S04]  /*2110*/  VIADD R9, R9, 0x300 ;  /* 0x0000030009097836 */ /* 0x000fc80000000000 */
[----:B----4-:R-:W-:-:S05]  /*2120*/  IMAD.WIDE.U32 R6, R9, 0x8, R6 ;  /* 0x0000000809067825 */ /* 0x010fca00078e0006 */
[----:B------:R0:W-:Y:S02]  /*2130*/  REDG.E.ADD.64.STRONG.GPU desc[UR20][R6.64], R10 ;  /* 0x0000000a0600798e */ /* 0x0001e4000c12e514 */
.L_x_178:
[----:B------:R-:W-:Y:S05]  /*2140*/  BSYNC.RECONVERGENT B1 ;  /* 0x0000000000017941 */ /* 0x000fea0003800200 */
.L_x_177:
[----:B------:R-:W-:-:S07]  /*2150*/  VIADD R3, R3, 0x4 ;  /* 0x0000000403037836 */ /* 0x000fce0000000000 */
.L_x_170:
[----:B------:R-:W-:Y:S01]  /*2160*/  UISETP.NE.AND UP0, UPT, UR25, URZ, UPT ;  /* 0x000000ff1900728c */ /* 0x000fe2000bf05270 */
[----:B------:R-:W-:Y:S08]  /*2170*/  BSSY.RECONVERGENT B1, `(.L_x_169) ;  /* 0x0000029000017945 */ /* 0x000ff00003800200 */
[----:B------:R-:W-:Y:S05]  /*2180*/  BRA.U !UP0, `(.L_x_179) ;  /* 0x00000001089c7547 */ /* 0x000fea000b800000 */
[----:B------:R-:W-:-:S13]  /*2190*/  ISETP.NE.AND P0, PT, R5, RZ, PT ;  /* 0x000000ff0500720c */ /* 0x000fda0003f05270 */
[----:B------:R-:W-:Y:S05]  /*21a0*/  @!P0 BRA `(.L_x_180) ;  /* 0x0000000000648947 */ /* 0x000fea0003800000 */
[----:B0---4-:R-:W-:Y:S01]  /*21b0*/  IMAD R6, R3, 0x400, R0 ;  /* 0x0000040003067824 */ /* 0x011fe200078e0200 */
[----:B------:R-:W-:Y:S04]  /*21c0*/  BSSY.RECONVERGENT B2, `(.L_x_181) ;  /* 0x000000c000027945 */ /* 0x000fe80003800200 */
[----:B------:R-:W0:Y:S04]  /*21d0*/  LDS R2, [R6] ;  /* 0x0000000006027984 */ /* 0x000e280000000800 */
[----:B------:R-:W4:Y:S01]  /*21e0*/  LDS R9, [R6+0x400] ;  /* 0x0004000006097984 */ /* 0x000f220000000800 */
[----:B0-----:R-:W-:-:S02]  /*21f0*/  ISETP.NE.AND P0, PT, R2, RZ, PT ;  /* 0x000000ff0200720c */ /* 0x001fc40003f05270 */
[----:B----4-:R-:W-:-:S11]  /*2200*/  ISETP.NE.AND P1, PT, R9, RZ, PT ;  /* 0x000000ff0900720c */ /* 0x010fd60003f25270 */
[----:B------:R-:W-:Y:S05]  /*2210*/  @!P0 BRA `(.L_x_182) ;  /* 0x0000000000188947 */ /* 0x000fea0003800000 */
[----:B------:R-:W0:Y:S01]  /*2220*/  LDC.64 R6, c[0x0][0x380] ;  /* 0x0000e000ff067b82 */ /* 0x000e220000000a00 */
[----:B-1----:R-:W-:-:S04]  /*2230*/  IMAD R11, R3, 0x100, R4 ;  /* 0x00000100030b7824 */ /* 0x002fc800078e0204 */
[----:B0-----:R-:W-:-:S04]  /*2240*/  IMAD.WIDE.U32 R10, R11, 0x8, R6 ;  /* 0x000000080b0a7825 */ /* 0x001fc800078e0006 */
[----:B------:R-:W-:Y:S02]  /*2250*/  IMAD.MOV.U32 R6, RZ, RZ, R2 ;  /* 0x000000ffff067224 */ /* 0x000fe400078e0002 */
[----:B------:R-:W-:-:S05]  /*2260*/  IMAD.MOV.U32 R7, RZ, RZ, RZ ;  /* 0x000000ffff077224 */ /* 0x000fca00078e00ff */
[----:B------:R0:W-:Y:S02]  /*2270*/  REDG.E.ADD.64.STRONG.GPU desc[UR20][R10.64], R6 ;  /* 0x000000060a00798e */ /* 0x0001e4000c12e514 */
.L_x_182:
[----:B------:R-:W-:Y:S05]  /*2280*/  BSYNC.RECONVERGENT B2 ;  /* 0x0000000000027941 */ /* 0x000fea0003800200 */
.L_x_181:
[----:B------:R-:W-:Y:S04]  /*2290*/  BSSY.RECONVERGENT B2, `(.L_x_183) ;  /* 0x0000009000027945 */ /* 0x000fe80003800200 */
[----:B------:R-:W-:Y:S05]  /*22a0*/  @!P1 BRA `(.L_x_184) ;  /* 0x00000000001c9947 */ /* 0x000fea0003800000 */
[----:B0-----:R-:W0:Y:S01]  /*22b0*/  LDC.64 R6, c[0x0][0x380] ;  /* 0x0000e000ff067b82 */ /* 0x001e220000000a00 */
[----:B------:R-:W-:-:S05]  /*22c0*/  LEA R2, R3, R4, 0x8 ;  /* 0x0000000403027211 */ /* 0x000fca00078e40ff */
[----:B-1----:R-:W-:-:S04]  /*22d0*/  VIADD R11, R2, 0x100 ;  /* 0x00000100020b7836 */ /* 0x002fc80000000000 */
[----:B0-----:R-:W-:-:S04]  /*22e0*/  IMAD.WIDE.U32 R10, R11, 0x8, R6 ;  /* 0x000000080b0a7825 */ /* 0x001fc800078e0006 */
[----:B------:R-:W-:Y:S02]  /*22f0*/  IMAD.MOV.U32 R6, RZ, RZ, R9 ;  /* 0x000000ffff067224 */ /* 0x000fe400078e0009 */
[----:B------:R-:W-:-:S05]  /*2300*/  IMAD.MOV.U32 R7, RZ, RZ, RZ ;  /* 0x000000ffff077224 */ /* 0x000fca00078e00ff */
[----:B------:R4:W-:Y:S02]  /*2310*/  REDG.E.ADD.64.STRONG.GPU desc[UR20][R10.64], R6 ;  /* 0x000000060a00798e */ /* 0x0009e4000c12e514 */
.L_x_184:
[----:B------:R-:W-:Y:S05]  /*2320*/  BSYNC.RECONVERGENT B2 ;  /* 0x0000000000027941 */ /* 0x000fea0003800200 */
.L_x_183:
[----:B------:R-:W-:-:S07]  /*2330*/  VIADD R3, R3, 0x2 ;  /* 0x0000000203037836 */ /* 0x000fce0000000000 */
.L_x_180:
[----:B------:R-:W-:-:S09]  /*2340*/  UISETP.NE.AND UP0, UPT, UR9, URZ, UPT ;  /* 0x000000ff0900728c */ /* 0x000fd2000bf05270 */
[----:B------:R-:W-:Y:S05]  /*2350*/  BRA.U !UP0, `(.L_x_179) ;  /* 0x0000000108287547 */ /* 0x000fea000b800000 */
[----:B------:R-:W-:-:S05]  /*2360*/  IMAD R2, R3, 0x400, R0 ;  /* 0x0000040003027824 */ /* 0x000fca00078e0200 */
[----:B------:R-:W5:Y:S02]  /*2370*/  LDS R9, [R2] ;  /* 0x0000000002097984 */ /* 0x000f640000000800 */
[----:B-----5:R-:W-:-:S13]  /*2380*/  ISETP.NE.AND P0, PT, R9, RZ, PT ;  /* 0x000000ff0900720c */ /* 0x020fda0003f05270 */
[----:B------:R-:W-:Y:S05]  /*2390*/  @!P0 BRA `(.L_x_179) ;  /* 0x0000000000188947 */ /* 0x000fea0003800000 */
[----:B0---4-:R-:W0:Y:S01]  /*23a0*/  LDC.64 R6, c[0x0][0x380] ;  /* 0x0000e000ff067b82 */ /* 0x011e220000000a00 */
[----:B------:R-:W-:-:S04]  /*23b0*/  IMAD R3, R3, 0x100, R4 ;  /* 0x0000010003037824 */ /* 0x000fc800078e0204 */
[----:B0-----:R-:W-:Y:S01]  /*23c0*/  IMAD.WIDE.U32 R2, R3, 0x8, R6 ;  /* 0x0000000803027825 */ /* 0x001fe200078e0006 */
[----:B------:R-:W-:-:S03]  /*23d0*/  MOV R6, R9 ;  /* 0x0000000900067202 */ /* 0x000fc60000000f00 */
[----:B------:R-:W-:-:S05]  /*23e0*/  IMAD.MOV.U32 R7, RZ, RZ, RZ ;  /* 0x000000ffff077224 */ /* 0x000fca00078e00ff */
[----:B------:R0:W-:Y:S02]  /*23f0*/  REDG.E.ADD.64.STRONG.GPU desc[UR20][R2.64], R6 ;  /* 0x000000060200798e */ /* 0x0001e4000c12e514 */
.L_x_179:
[----:B------:R-:W-:Y:S05]  /*2400*/  BSYNC.RECONVERGENT B1 ;  /* 0x0000000000017941 */ /* 0x000fea0003800200 */
.L_x_169:
[----:B------:R-:W-:-:S13]  /*2410*/  ISETP.GT.U32.AND P0, PT, R4, 0x7f, PT ;  /* 0x0000007f0400780c */ /* 0x000fda0003f04070 */
[----:B------:R-:W-:Y:S05]  /*2420*/  @P0 BRA `(.L_x_150) ;  /* 0x0000000800900947 */ /* 0x000fea0003800000 */
[----:B------:R-:W-:Y:S01]  /*2430*/  UISETP.GE.U32.AND UP0, UPT, UR22, 0x7, UPT ;  /* 0x000000071600788c */ /* 0x000fe2000bf06070 */
[----:B0-----:R-:W-:-:S08]  /*2440*/  IMAD.MOV.U32 R3, RZ, RZ, RZ ;  /* 0x000000ffff037224 */ /* 0x001fd000078e00ff */
[----:B------:R-:W-:Y:S05]  /*2450*/  BRA.U !UP0, `(.L_x_185) ;  /* 0x0000000508147547 */ /* 0x000fea000b800000 */
[----:B------:R-:W0:Y:S01]  /*2460*/  LDC.64 R2, c[0x0][0x380] ;  /* 0x0000e000ff027b82 */ /* 0x000e220000000a00 */
[----:B------:R-:W-:-:S07]  /*2470*/  IMAD.MOV.U32 R9, RZ, RZ, RZ ;  /* 0x000000ffff097224 */ /* 0x000fce00078e00ff */
.L_x_202:
[C---:B01--4-:R-:W-:Y:S01]  /*2480*/  IMAD R11, R9.reuse, 0x400, R0 ;  /* 0x00000400090b7824 */ /* 0x053fe200078e0200 */
[----:B------:R-:W-:Y:S01]  /*2490*/  BSSY.RECONVERGENT B1, `(.L_x_186) ;  /* 0x0000011000017945 */ /* 0x000fe20003800200 */
[C---:B--23--:R-:W-:Y:S02]  /*24a0*/  IMAD R7, R9.reuse, 0x100, R4 ;  /* 0x0000010009077824 */ /* 0x04cfe400078e0204 */
[----:B------:R-:W-:Y:S01]  /*24b0*/  VIADD R9, R9, 0x8 ;  /* 0x0000000809097836 */ /* 0x000fe20000000000 */
[----:B---3--:R-:W1:Y:S01]  /*24c0*/  LDS R14, [R11+0x200] ;  /* 0x000200000b0e7984 */ /* 0x008e620000000800 */
[----:B0-----:R-:W-:-:S03]  /*24d0*/  IMAD.WIDE.U32 R6, R7, 0x8, R2 ;  /* 0x0000000807067825 */ /* 0x001fc600078e0002 */
[----:B------:R-:W0:Y:S04]  /*24e0*/  LDS R13, [R11+0x600] ;  /* 0x000600000b0d7984 */ /* 0x000e280000000800 */
[----:B--2---:R2:W3:Y:S04]  /*24f0*/  LDS R17, [R11+0xa00] ;  /* 0x000a00000b117984 */ /* 0x0044e80000000800 */
[----:B------:R2:W4:Y:S04]  /*2500*/  LDS R18, [R11+0xe00] ;  /* 0x000e00000b127984 */ /* 0x0005280000000800 */
[----:B------:R2:W2:Y:S04]  /*2510*/  LDS R19, [R11+0x1200] ;  /* 0x001200000b137984 */ /* 0x0004a80000000800 */
[----:B------:R0:W2:Y:S04]  /*2520*/  LDS R16, [R11+0x1600] ;  /* 0x001600000b107984 */ /* 0x0000a80000000800 */
[----:B------:R0:W2:Y:S04]  /*2530*/  LDS R12, [R11+0x1a00] ;  /* 0x001a00000b0c7984 */ /* 0x0000a80000000800 */
[----:B------:R0:W2:Y:S01]  /*2540*/  LDS R10, [R11+0x1e00] ;  /* 0x001e00000b0a7984 */ /* 0x0000a20000000800 */
[----:B-1----:R-:W-:-:S02]  /*2550*/  ISETP.NE.AND P0, PT, R14, RZ, PT ;  /* 0x000000ff0e00720c */ /* 0x002fc40003f05270 */
[----:B0-----:R-:W-:-:S11]  /*2560*/  ISETP.NE.AND P1, PT, R13, RZ, PT ;  /* 0x000000ff0d00720c */ /* 0x001fd60003f25270 */
[----:B---34-:R-:W-:Y:S05]  /*2570*/  @!P0 BRA `(.L_x_187) ;  /* 0x0000000000088947 */ /* 0x018fea0003800000 */
[----:B------:R-:W-:-:S05]  /*2580*/  HFMA2 R15, -RZ, RZ, 0, 0 ;  /* 0x00000000ff0f7431 */ /* 0x000fca00000001ff */
[----:B------:R0:W-:Y:S02]  /*2590*/  REDG.E.ADD.64.STRONG.GPU desc[UR20][R6.64+0x400], R14 ;  /* 0x0004000e0600798e */ /* 0x0001e4000c12e514 */
.L_x_187:
[----:B------:R-:W-:Y:S05]  /*25a0*/  BSYNC.RECONVERGENT B1 ;  /* 0x0000000000017941 */ /* 0x000fea0003800200 */
.L_x_186:
[----:B------:R-:W-:Y:S04]  /*25b0*/  BSSY.RECONVERGENT B1, `(.L_x_188) ;  /* 0x0000005000017945 */ /* 0x000fe80003800200 */
[----:B------:R-:W-:Y:S05]  /*25c0*/  @!P1 BRA `(.L_x_189) ;  /* 0x00000000000c9947 */ /* 0x000fea0003800000 */
[----:B0-----:R-:W-:Y:S02]  /*25d0*/  IMAD.MOV.U32 R14, RZ, RZ, R13 ;  /* 0x000000ffff0e7224 */ /* 0x001fe400078e000d */
[----:B------:R-:W-:-:S05]  /*25e0*/  IMAD.MOV.U32 R15, RZ, RZ, RZ ;  /* 0x000000ffff0f7224 */ /* 0x000fca00078e00ff */
[----:B------:R1:W-:Y:S02]  /*25f0*/  REDG.E.ADD.64.STRONG.GPU desc[UR20][R6.64+0xc00], R14 ;  /* 0x000c000e0600798e */ /* 0x0003e4000c12e514 */
.L_x_189:
[----:B------:R-:W-:Y:S05]  /*2600*/  BSYNC.RECONVERGENT B1 ;  /* 0x0000000000017941 */ /* 0x000fea0003800200 */
.L_x_188:
[----:B------:R-:W-:Y:S01]  /*2610*/  ISETP.NE.AND P6, PT, R17, RZ, PT ;  /* 0x000000ff1100720c */ /* 0x000fe20003fc5270 */
[----:B------:R-:W-:Y:S01]  /*2620*/  BSSY.RECONVERGENT B1, `(.L_x_190) ;  /* 0x000000b000017945 */ /* 0x000fe20003800200 */
[----:B------:R-:W-:Y:S02]  /*2630*/  ISETP.NE.AND P0, PT, R9, UR27, PT ;  /* 0x0000001b09007c0c */ /* 0x000fe4000bf05270 */
[----:B------:R-:W-:Y:S02]  /*2640*/  ISETP.NE.AND P1, PT, R18, RZ, PT ;  /* 0x000000ff1200720c */ /* 0x000fe40003f25270 */
[----:B--2---:R-:W-:Y:S02]  /*2650*/  ISETP.NE.AND P2, PT, R19, RZ, PT ;  /* 0x000000ff1300720c */ /* 0x004fe40003f45270 */
[----:B------:R-:W-:Y:S02]  /*2660*/  ISETP.NE.AND P3, PT, R16, RZ, PT ;  /* 0x000000ff1000720c */ /* 0x000fe40003f65270 */
[----:B------:R-:W-:-:S02]  /*2670*/  ISETP.NE.AND P4, PT, R12, RZ, PT ;  /* 0x000000ff0c00720c */ /* 0x000fc40003f85270 */
[----:B------:R-:W-:Y:S01]  /*2680*/  ISETP.NE.AND P5, PT, R10, RZ, PT ;  /* 0x000000ff0a00720c */ /* 0x000fe20003fa5270 */
[----:B------:R-:W-:-:S12]  /*2690*/  @!P6 BRA `(.L_x_191) ;  /* 0x00000000000ce947 */ /* 0x000fd80003800000 */
[----:B01----:R-:W-:Y:S02]  /*26a0*/  IMAD.MOV.U32 R14, RZ, RZ, R17 ;  /* 0x000000ffff0e7224 */ /* 0x003fe400078e0011 */
[----:B------:R-:W-:-:S05]  /*26b0*/  IMAD.MOV.U32 R15, RZ, RZ, RZ ;  /* 0x000000ffff0f7224 */ /* 0x000fca00078e00ff */
[----:B------:R2:W-:Y:S02]  /*26c0*/  REDG.E.ADD.64.STRONG.GPU desc[UR20][R6.64+0x1400], R14 ;  /* 0x0014000e0600798e */ /* 0x0005e4000c12e514 */
.L_x_191:
[----:B------:R-:W-:Y:S05]  /*26d0*/  BSYNC.RECONVERGENT B1 ;  /* 0x0000000000017941 */ /* 0x000fea0003800200 */
.L_x_190:
[----:B------:R-:W-:Y:S04]  /*26e0*/  BSSY.RECONVERGENT B1, `(.L_x_192) ;  /* 0x0000005000017945 */ /* 0x000fe80003800200 */
[----:B------:R-:W-:Y:S05]  /*26f0*/  @!P1 BRA `(.L_x_193) ;  /* 0x00000000000c9947 */ /* 0x000fea0003800000 */
[----:B012---:R-:W-:Y:S02]  /*2700*/  IMAD.MOV.U32 R14, RZ, RZ, R18 ;  /* 0x000000ffff0e7224 */ /* 0x007fe400078e0012 */
[----:B------:R-:W-:-:S05]  /*2710*/  IMAD.MOV.U32 R15, RZ, RZ, RZ ;  /* 0x000000ffff0f7224 */ /* 0x000fca00078e00ff */
[----:B------:R3:W-:Y:S02]  /*2720*/  REDG.E.ADD.64.STRONG.GPU desc[UR20][R6.64+0x1c00], R14 ;  /* 0x001c000e0600798e */ /* 0x0007e4000c12e514 */
.L_x_193:
[----:B------:R-:W-:Y:S05]  /*2730*/  BSYNC.RECONVERGENT B1 ;  /* 0x0000000000017941 */ /* 0x000fea0003800200 */
.L_x_192:
[----:B------:R-:W-:Y:S04]  /*2740*/  BSSY.RECONVERGENT B1, `(.L_x_194) ;  /* 0x0000005000017945 */ /* 0x000fe80003800200 */
[----:B------:R-:W-:Y:S05]  /*2750*/  @!P2 BRA `(.L_x_195) ;  /* 0x00000000000ca947 */ /* 0x000fea0003800000 */
[----:B0123--:R-:W-:Y:S01]  /*2760*/  MOV R14, R19 ;  /* 0x00000013000e7202 */ /* 0x00ffe20000000f00 */
[----:B------:R-:W-:-:S05]  /*2770*/  IMAD.MOV.U32 R15, RZ, RZ, RZ ;  /* 0x000000ffff0f7224 */ /* 0x000fca00078e00ff */
[----:B------:R4:W-:Y:S02]  /*2780*/  REDG.E.ADD.64.STRONG.GPU desc[UR20][R6.64+0x2400], R14 ;  /* 0x0024000e0600798e */ /* 0x0009e4000c12e514 */
.L_x_195:
[----:B------:R-:W-:Y:S05]  /*2790*/  BSYNC.RECONVERGENT B1 ;  /* 0x0000000000017941 */ /* 0x000fea0003800200 */
.L_x_194:
[----:B------:R-:W-:Y:S04]  /*27a0*/  BSSY.RECONVERGENT B1, `(.L_x_196) ;  /* 0x0000004000017945 */ /* 0x000fe80003800200 */
[----:B------:R-:W-:Y:S05]  /*27b0*/  @!P3 BRA `(.L_x_197) ;  /* 0x000000000008b947 */ /* 0x000fea0003800000 */
[----:B------:R-:W-:-:S05]  /*27c0*/  IMAD.MOV.U32 R17, RZ, RZ, RZ ;  /* 0x000000ffff117224 */ /* 0x000fca00078e00ff */
[----:B------:R0:W-:Y:S02]  /*27d0*/  REDG.E.ADD.64.STRONG.GPU desc[UR20][R6.64+0x2c00], R16 ;  /* 0x002c00100600798e */ /* 0x0001e4000c12e514 */
.L_x_197:
[----:B------:R-:W-:Y:S05]  /*27e0*/  BSYNC.RECONVERGENT B1 ;  /* 0x0000000000017941 */ /* 0x000fea0003800200 */
.L_x_196:
[----:B------:R-:W-:Y:S04]  /*27f0*/  BSSY.RECONVERGENT B1, `(.L_x_198) ;  /* 0x0000004000017945 */ /* 0x000fe80003800200 */
[----:B------:R-:W-:Y:S05]  /*2800*/  @!P4 BRA `(.L_x_199) ;  /* 0x000000000008c947 */ /* 0x000fea0003800000 */
[----:B------:R-:W-:-:S05]  /*2810*/  IMAD.MOV.U32 R13, RZ, RZ, RZ ;  /* 0x000000ffff0d7224 */ /* 0x000fca00078e00ff */
[----:B------:R0:W-:Y:S02]  /*2820*/  REDG.E.ADD.64.STRONG.GPU desc[UR20][R6.64+0x3400], R12 ;  /* 0x0034000c0600798e */ /* 0x0001e4000c12e514 */
.L_x_199:
[----:B------:R-:W-:Y:S05]  /*2830*/  BSYNC.RECONVERGENT B1 ;  /* 0x0000000000017941 */ /* 0x000fea0003800200 */
.L_x_198:
[----:B------:R-:W-:Y:S04]  /*2840*/  BSSY.RECONVERGENT B1, `(.L_x_200) ;  /* 0x0000004000017945 */ /* 0x000fe80003800200 */
[----:B------:R-:W-:Y:S05]  /*2850*/  @!P5 BRA `(.L_x_201) ;  /* 0x000000000008d947 */ /* 0x000fea0003800000 */
[----:B------:R-:W-:-:S05]  /*2860*/  IMAD.MOV.U32 R11, RZ, RZ, RZ ;  /* 0x000000ffff0b7224 */ /* 0x000fca00078e00ff */
[----:B------:R0:W-:Y:S02]  /*2870*/  REDG.E.ADD.64.STRONG.GPU desc[UR20][R6.64+0x3c00], R10 ;  /* 0x003c000a0600798e */ /* 0x0001e4000c12e514 */
.L_x_201:
[----:B------:R-:W-:Y:S05]  /*2880*/  BSYNC.RECONVERGENT B1 ;  /* 0x0000000000017941 */ /* 0x000fea0003800200 */
.L_x_200:
[----:B------:R-:W-:Y:S05]  /*2890*/  @P0 BRA `(.L_x_202) ;  /* 0xfffffff800f80947 */ /* 0x000fea000383ffff */
[----:B------:R-:W-:-:S07]  /*28a0*/  IMAD.U32 R3, RZ, RZ, UR27 ;  /* 0x0000001bff037e24 */ /* 0x000fce000f8e00ff */
.L_x_185:
[----:B------:R-:W-:-:S09]  /*28b0*/  UISETP.NE.AND UP0, UPT, UR24, URZ, UPT ;  /* 0x000000ff1800728c */ /* 0x000fd2000bf05270 */
[----:B------:R-:W-:Y:S05]  /*28c0*/  BRA.U !UP0, `(.L_x_150) ;  /* 0x0000000508687547 */ /* 0x000fea000b800000 */
[----:B------:R-:W-:-:S13]  /*28d0*/  ISETP.GE.U32.AND P0, PT, R8, 0x3, PT ;  /* 0x000000030800780c */ /* 0x000fda0003f06070 */
[----:B------:R-:W-:Y:S05]  /*28e0*/  @!P0 BRA `(.L_x_203) ;  /* 0x0000000000bc8947 */ /* 0x000fea0003800000 */
[----:B01234-:R-:W-:Y:S01]  /*28f0*/  IMAD R7, R3, 0x400, R0 ;  /* 0x0000040003077824 */ /* 0x01ffe200078e0200 */
[----:B------:R-:W-:Y:S04]  /*2900*/  BSSY.RECONVERGENT B1, `(.L_x_204) ;  /* 0x000000f000017945 */ /* 0x000fe80003800200 */
[----:B------:R-:W0:Y:S04]  /*2910*/  LDS R10, [R7+0x200] ;  /* 0x00020000070a7984 */ /* 0x000e280000000800 */
[----:B------:R-:W1:Y:S04]  /*2920*/  LDS R12, [R7+0x600] ;  /* 0x00060000070c7984 */ /* 0x000e680000000800 */
[----:B------:R-:W2:Y:S04]  /*2930*/  LDS R6, [R7+0xa00] ;  /* 0x000a000007067984 */ /* 0x000ea80000000800 */
[----:B------:R-:W3:Y:S01]  /*2940*/  LDS R2, [R7+0xe00] ;  /* 0x000e000007027984 */ /* 0x000ee20000000800 */
[----:B0-----:R-:W-:-:S02]  /*2950*/  ISETP.NE.AND P0, PT, R10, RZ, PT ;  /* 0x000000ff0a00720c */ /* 0x001fc40003f05270 */
[----:B-1----:R-:W-:Y:S02]  /*2960*/  ISETP.NE.AND P1, PT, R12, RZ, PT ;  /* 0x000000ff0c00720c */ /* 0x002fe40003f25270 */
[----:B--2---:R-:W-:Y:S02]  /*2970*/  ISETP.NE.AND P2, PT, R6, RZ, PT ;  /* 0x000000ff0600720c */ /* 0x004fe40003f45270 */
[----:B---3--:R-:W-:-:S07]  /*2980*/  ISETP.NE.AND P3, PT, R2, RZ, PT ;  /* 0x000000ff0200720c */ /* 0x008fce0003f65270 */
[----:B------:R-:W-:Y:S06]  /*2990*/  @!P0 BRA `(.L_x_205) ;  /* 0x0000000000148947 */ /* 0x000fec0003800000 */
[----:B------:R-:W0:Y:S01]  /*29a0*/  LDC.64 R8, c[0x0][0x380] ;  /* 0x0000e000ff087b82 */ /* 0x000e220000000a00 */
[----:B------:R-:W-:Y:S01]  /*29b0*/  LEA R7, R3, R4, 0x8 ;  /* 0x0000000403077211 */ /* 0x000fe200078e40ff */
[----:B------:R-:W-:-:S04]  /*29c0*/  IMAD.MOV.U32 R11, RZ, RZ, RZ ;  /* 0x000000ffff0b7224 */ /* 0x000fc800078e00ff */
[----:B0-----:R-:W-:-:S05]  /*29d0*/  IMAD.WIDE.U32 R8, R7, 0x8, R8 ;  /* 0x0000000807087825 */ /* 0x001fca00078e0008 */
[----:B------:R0:W-:Y:S02]  /*29e0*/  REDG.E.ADD.64.STRONG.GPU desc[UR20][R8.64+0x400], R10 ;  /* 0x0004000a0800798e */ /* 0x0001e4000c12e514 */
.L_x_205:
[----:B------:R-:W-:Y:S05]  /*29f0*/  BSYNC.RECONVERGENT B1 ;  /* 0x0000000000017941 */ /* 0x000fea0003800200 */
.L_x_204:
[----:B------:R-:W-:Y:S04]  /*2a00*/  BSSY.RECONVERGENT B1, `(.L_x_206) ;  /* 0x0000009000017945 */ /* 0x000fe80003800200 */
[----:B------:R-:W-:Y:S05]  /*2a10*/  @!P1 BRA `(.L_x_207) ;  /* 0x00000000001c9947 */ /* 0x000fea0003800000 */
[----:B0-----:R-:W0:Y:S01]  /*2a20*/  LDC.64 R8, c[0x0][0x380] ;  /* 0x0000e000ff087b82 */ /* 0x001e220000000a00 */
[----:B------:R-:W-:Y:S02]  /*2a30*/  IMAD R7, R3, 0x100, R4 ;  /* 0x0000010003077824 */ /* 0x000fe400078e0204 */
[----:B------:R-:W-:Y:S02]  /*2a40*/  IMAD.MOV.U32 R10, RZ, RZ, R12 ;  /* 0x000000ffff0a7224 */ /* 0x000fe400078e000c */
[----:B------:R-:W-:Y:S02]  /*2a50*/  VIADD R7, R7, 0x100 ;  /* 0x0000010007077836 */ /* 0x000fe40000000000 */
[----:B------:R-:W-:Y:S02]  /*2a60*/  IMAD.MOV.U32 R11, RZ, RZ, RZ ;  /* 0x000000ffff0b7224 */ /* 0x000fe400078e00ff */
[----:B0-----:R-:W-:-:S05]  /*2a70*/  IMAD.WIDE.U32 R8, R7, 0x8, R8 ;  /* 0x0000000807087825 */ /* 0x001fca00078e0008 */
[----:B------:R1:W-:Y:S02]  /*2a80*/  REDG.E.ADD.64.STRONG.GPU desc[UR20][R8.64+0x400], R10 ;  /* 0x0004000a0800798e */ /* 0x0003e4000c12e514 */
.L_x_207:
[----:B------:R-:W-:Y:S05]  /*2a90*/  BSYNC.RECONVERGENT B1 ;  /* 0x0000000000017941 */ /* 0x000fea0003800200 */
.L_x_206:
[----:B------:R-:W-:Y:S04]  /*2aa0*/  BSSY.RECONVERGENT B1, `(.L_x_208) ;  /* 0x0000008000017945 */ /* 0x000fe80003800200 */
[----:B------:R-:W-:Y:S05]  /*2ab0*/  @!P2 BRA `(.L_x_209) ;  /* 0x000000000018a947 */ /* 0x000fea0003800000 */
[----:B01----:R-:W0:Y:S01]  /*2ac0*/  LDC.64 R8, c[0x0][0x380] ;  /* 0x0000e000ff087b82 */ /* 0x003e220000000a00 */
[----:B------:R-:W-:-:S05]  /*2ad0*/  IMAD R7, R3, 0x100, R4 ;  /* 0x0000010003077824 */ /* 0x000fca00078e0204 */
[----:B------:R-:W-:-:S05]  /*2ae0*/  IADD3 R7, PT, PT, R7, 0x200, RZ ;  /* 0x0000020007077810 */ /* 0x000fca0007ffe0ff */
[----:B0-----:R-:W-:-:S04]  /*2af0*/  IMAD.WIDE.U32 R8, R7, 0x8, R8 ;  /* 0x0000000807087825 */ /* 0x001fc800078e0008 */
[----:B------:R-:W-:-:S05]  /*2b00*/  IMAD.MOV.U32 R7, RZ, RZ, RZ ;  /* 0x000000ffff077224 */ /* 0x000fca00078e00ff */
[----:B------:R2:W-:Y:S02]  /*2b10*/  REDG.E.ADD.64.STRONG.GPU desc[UR20][R8.64+0x400], R6 ;  /* 0x000400060800798e */ /* 0x0005e4000c12e514 */
.L_x_209:
[----:B------:R-:W-:Y:S05]  /*2b20*/  BSYNC.RECONVERGENT B1 ;  /* 0x0000000000017941 */ /* 0x000fea0003800200 */
.L_x_208:
[----:B------:R-:W-:Y:S04]  /*2b30*/  BSSY.RECONVERGENT B1, `(.L_x_210) ;  /* 0x0000009000017945 */ /* 0x000fe80003800200 */
[----:B------:R-:W-:Y:S05]  /*2b40*/  @!P3 BRA `(.L_x_211) ;  /* 0x00000000001cb947 */ /* 0x000fea0003800000 */
[----:B--2---:R-:W2:Y:S01]  /*2b50*/  LDC.64 R6, c[0x0][0x380] ;  /* 0x0000e000ff067b82 */ /* 0x004ea20000000a00 */
[----:B01----:R-:W-:Y:S02]  /*2b60*/  IMAD R9, R3, 0x100, R4 ;  /* 0x0000010003097824 */ /* 0x003fe400078e0204 */
[----:B------:R-:W-:Y:S02]  /*2b70*/  IMAD.MOV.U32 R8, RZ, RZ, R2 ;  /* 0x000000ffff087224 */ /* 0x000fe400078e0002 */
[----:B------:R-:W-:-:S04]  /*2b80*/  VIADD R9, R9, 0x300 ;  /* 0x0000030009097836 */ /* 0x000fc80000000000 */
[----:B--2---:R-:W-:-:S04]  /*2b90*/  IMAD.WIDE.U32 R6, R9, 0x8, R6 ;  /* 0x0000000809067825 */ /* 0x004fc800078e0006 */
[----:B------:R-:W-:-:S05]  /*2ba0*/  IMAD.MOV.U32 R9, RZ, RZ, RZ ;  /* 0x000000ffff097224 */ /* 0x000fca00078e00ff */
[----:B------:R3:W-:Y:S02]  /*2bb0*/  REDG.E.ADD.64.STRONG.GPU desc[UR20][R6.64+0x400], R8 ;  /* 0x000400080600798e */ /* 0x0007e4000c12e514 */
.L_x_211:
[----:B------:R-:W-:Y:S05]  /*2bc0*/  BSYNC.RECONVERGENT B1 ;  /* 0x0000000000017941 */ /* 0x000fea0003800200 */
.L_x_210:
[----:B------:R-:W-:-:S07]  /*2bd0*/  VIADD R3, R3, 0x4 ;  /* 0x0000000403037836 */ /* 0x000fce0000000000 */
.L_x_203:
[----:B------:R-:W-:-:S09]  /*2be0*/  UISETP.NE.AND UP0, UPT, UR25, URZ, UPT ;  /* 0x000000ff1900728c */ /* 0x000fd2000bf05270 */
[----:B------:R-:W-:Y:S05]  /*2bf0*/  BRA.U !UP0, `(.L_x_150) ;  /* 0x00000001089c7547 */ /* 0x000fea000b800000 */
[----:B------:R-:W-:-:S13]  /*2c00*/  ISETP.NE.AND P0, PT, R5, RZ, PT ;  /* 0x000000ff0500720c */ /* 0x000fda0003f05270 */
[----:B------:R-:W-:Y:S05]  /*2c10*/  @!P0 BRA `(.L_x_212) ;  /* 0x0000000000648947 */ /* 0x000fea0003800000 */
[----:B01234-:R-:W-:Y:S01]  /*2c20*/  LEA R6, R3, R0, 0xa ;  /* 0x0000000003067211 */ /* 0x01ffe200078e50ff */
[----:B------:R-:W-:Y:S04]  /*2c30*/  BSSY.RECONVERGENT B1, `(.L_x_213) ;  /* 0x000000c000017945 */ /* 0x000fe80003800200 */
[----:B------:R-:W0:Y:S04]  /*2c40*/  LDS R2, [R6+0x200] ;  /* 0x0002000006027984 */ /* 0x000e280000000800 */
[----:B------:R-:W1:Y:S01]  /*2c50*/  LDS R5, [R6+0x600] ;  /* 0x0006000006057984 */ /* 0x000e620000000800 */
[----:B0-----:R-:W-:-:S02]  /*2c60*/  ISETP.NE.AND P0, PT, R2, RZ, PT ;  /* 0x000000ff0200720c */ /* 0x001fc40003f05270 */
[----:B-1----:R-:W-:-:S11]  /*2c70*/  ISETP.NE.AND P1, PT, R5, RZ, PT ;  /* 0x000000ff0500720c */ /* 0x002fd60003f25270 */
[----:B------:R-:W-:Y:S05]  /*2c80*/  @!P0 BRA `(.L_x_214) ;  /* 0x0000000000188947 */ /* 0x000fea0003800000 */
[----:B------:R-:W0:Y:S01]  /*2c90*/  LDC.64 R6, c[0x0][0x380] ;  /* 0x0000e000ff067b82 */ /* 0x000e220000000a00 */
[----:B------:R-:W-:-:S04]  /*2ca0*/  IMAD R9, R3, 0x100, R4 ;  /* 0x0000010003097824 */ /* 0x000fc800078e0204 */
[----:B0-----:R-:W-:-:S04]  /*2cb0*/  IMAD.WIDE.U32 R8, R9, 0x8, R6 ;  /* 0x0000000809087825 */ /* 0x001fc800078e0006 */
[----:B------:R-:W-:Y:S02]  /*2cc0*/  IMAD.MOV.U32 R6, RZ, RZ, R2 ;  /* 0x000000ffff067224 */ /* 0x000fe400078e0002 */
[----:B------:R-:W-:-:S05]  /*2cd0*/  IMAD.MOV.U32 R7, RZ, RZ, RZ ;  /* 0x000000ffff077224 */ /* 0x000fca00078e00ff */
[----:B------:R0:W-:Y:S02]  /*2ce0*/  REDG.E.ADD.64.STRONG.GPU desc[UR20][R8.64+0x400], R6 ;  /* 0x000400060800798e */ /* 0x0001e4000c12e514 */
.L_x_214:
[----:B------:R-:W-:Y:S05]  /*2cf0*/  BSYNC.RECONVERGENT B1 ;  /* 0x0000000000017941 */ /* 0x000fea0003800200 */
.L_x_213:
[----:B------:R-:W-:Y:S04]  /*2d00*/  BSSY.RECONVERGENT B1, `(.L_x_215) ;  /* 0x0000009000017945 */ /* 0x000fe80003800200 */
[----:B------:R-:W-:Y:S05]  /*2d10*/  @!P1 BRA `(.L_x_216) ;  /* 0x00000000001c9947 */ /* 0x000fea0003800000 */
[----:B0-----:R-:W0:Y:S01]  /*2d20*/  LDC.64 R6, c[0x0][0x380] ;  /* 0x0000e000ff067b82 */ /* 0x001e220000000a00 */
[----:B------:R-:W-:-:S04]  /*2d30*/  IMAD R2, R3, 0x100, R4 ;  /* 0x0000010003027824 */ /* 0x000fc800078e0204 */
[----:B------:R-:W-:-:S04]  /*2d40*/  VIADD R9, R2, 0x100 ;  /* 0x0000010002097836 */ /* 0x000fc80000000000 */
[----:B0-----:R-:W-:-:S04]  /*2d50*/  IMAD.WIDE.U32 R8, R9, 0x8, R6 ;  /* 0x0000000809087825 */ /* 0x001fc800078e0006 */
[----:B------:R-:W-:Y:S02]  /*2d60*/  HFMA2 R7, -RZ, RZ, 0, 0 ;  /* 0x00000000ff077431 */ /* 0x000fe400000001ff */
[----:B------:R-:W-:-:S05]  /*2d70*/  IMAD.MOV.U32 R6, RZ, RZ, R5 ;  /* 0x000000ffff067224 */ /* 0x000fca00078e0005 */
[----:B------:R1:W-:Y:S02]  /*2d80*/  REDG.E.ADD.64.STRONG.GPU desc[UR20][R8.64+0x400], R6 ;  /* 0x000400060800798e */ /* 0x0003e4000c12e514 */
.L_x_216:
[----:B------:R-:W-:Y:S05]  /*2d90*/  BSYNC.RECONVERGENT B1 ;  /* 0x0000000000017941 */ /* 0x000fea0003800200 */
.L_x_215:
[----:B------:R-:W-:-:S07]  /*2da0*/  VIADD R3, R3, 0x2 ;  /* 0x0000000203037836 */ /* 0x000fce0000000000 */
.L_x_212:
[----:B------:R-:W-:-:S09]  /*2db0*/  UISETP.NE.AND UP0, UPT, UR9, URZ, UPT ;  /* 0x000000ff0900728c */ /* 0x000fd2000bf05270 */
[----:B------:R-:W-:Y:S05]  /*2dc0*/  BRA.U !UP0, `(.L_x_150) ;  /* 0x0000000108287547 */ /* 0x000fea000b800000 */
[----:B------:R-:W-:-:S05]  /*2dd0*/  IMAD R2, R3, 0x400, R0 ;  /* 0x0000040003027824 */ /* 0x000fca00078e0200 */
[----:B------:R-:W5:Y:S02]  /*2de0*/  LDS R5, [R2+0x200] ;  /* 0x0002000002057984 */ /* 0x000f640000000800 */
[----:B-----5:R-:W-:-:S13]  /*2df0*/  ISETP.NE.AND P0, PT, R5, RZ, PT ;  /* 0x000000ff0500720c */ /* 0x020fda0003f05270 */
[----:B------:R-:W-:Y:S05]  /*2e00*/  @!P0 BRA `(.L_x_150) ;  /* 0x0000000000188947 */ /* 0x000fea0003800000 */
[----:B01234-:R-:W0:Y:S01]  /*2e10*/  LDC.64 R6, c[0x0][0x380] ;  /* 0x0000e000ff067b82 */ /* 0x01fe220000000a00 */
[----:B------:R-:W-:-:S04]  /*2e20*/  IMAD R3, R3, 0x100, R4 ;  /* 0x0000010003037824 */ /* 0x000fc800078e0204 */
[----:B0-----:R-:W-:-:S04]  /*2e30*/  IMAD.WIDE.U32 R2, R3, 0x8, R6 ;  /* 0x0000000803027825 */ /* 0x001fc800078e0006 */
[----:B------:R-:W-:Y:S02]  /*2e40*/  IMAD.MOV.U32 R6, RZ, RZ, R5 ;  /* 0x000000ffff067224 */ /* 0x000fe400078e0005 */
[----:B------:R-:W-:-:S05]  /*2e50*/  IMAD.MOV.U32 R7, RZ, RZ, RZ ;  /* 0x000000ffff077224 */ /* 0x000fca00078e00ff */
[----:B------:R0:W-:Y:S02]  /*2e60*/  REDG.E.ADD.64.STRONG.GPU desc[UR20][R2.64+0x400], R6 ;  /* 0x000400060200798e */ /* 0x0001e4000c12e514 */
.L_x_150:
[----:B------:R-:W-:Y:S05]  /*2e70*/  BSYNC.RECONVERGENT B0 ;  /* 0x0000000000007941 */ /* 0x000fea0003800200 */
.L_x_149:
[----:B------:R-:W-:Y:S01]  /*2e80*/  BAR.SYNC.DEFER_BLOCKING 0x0 ;  /* 0x0000000000007b1d */ /* 0x000fe20000010000 */
[----:B------:R-:W-:-:S04]  /*2e90*/  UIADD3 UR6, UP0, UPT, UR6, 0x1, URZ ;  /* 0x0000000106067890 */ /* 0x000fc8000ff1e0ff */
[----:B------:R-:W-:Y:S02]  /*2ea0*/  UIADD3.X UR7, UPT, UPT, URZ, UR7, URZ, UP0, !UPT ;  /* 0x00000007ff077290 */ /* 0x000fe400087fe4ff */
[----:B------:R-:W-:-:S04]  /*2eb0*/  UISETP.NE.U32.AND UP0, UPT, UR6, UR11, UPT ;  /* 0x0000000b0600728c */ /* 0x000fc8000bf05070 */
[----:B------:R-:W-:-:S09]  /*2ec0*/  UISETP.NE.AND.EX UP0, UPT, UR7, UR12, UPT, UP0 ;  /* 0x0000000c0700728c */ /* 0x000fd2000bf05300 */
[----:B------:R-:W-:Y:S05]  /*2ed0*/  BRA.U UP0, `(.L_x_217) ;  /* 0xffffffd100f07547 */ /* 0x000fea000b83ffff */
[----:B------:R-:W-:Y:S05]  /*2ee0*/  EXIT ;  /* 0x000000000000794d */ /* 0x000fea0003800000 */
.L_x_218:
        /* <DEDUP_REMOVED lines=9> */
.L_x_773:


//--------------------- .text._ZN3cub18CUB_300001_SM_10006detail10radix_sort31DeviceRadixSortSingleTileKernelINS1_5radix10policy_hubIiNS0_8NullTypeEyE10Policy1000ELNS0_9SortOrderE0EiS6_yNS1_21identity_decomposer_tEEEvPKT1_PSB_PKT2_PSF_T3_iiT4_ --------------------------
	.section	.text._ZN3cub18CUB_300001_SM_10006detail10radix_sort31DeviceRadixSortSingleTileKernelINS1_5radix10policy_hubIiNS0_8NullTypeEyE10Policy1000ELNS0_9SortOrderE0EiS6_yNS1_21identity_decomposer_tEEEvPKT1_PSB_PKT2_PSF_T3_iiT4_,"ax",@progbits
	.align	128
        .global         _ZN3cub18CUB_300001_SM_10006detail10radix_sort31DeviceRadixSortSingleTileKernelINS1_5radix10policy_hubIiNS0_8NullTypeEyE10Policy1000ELNS0_9SortOrderE0EiS6_yNS1_21identity_decomposer_tEEEvPKT1_PSB_PKT2_PSF_T3_iiT4_
        .type           _ZN3cub18CUB_300001_SM_10006detail10radix_sort31DeviceRadixSortSingleTileKernelINS1_5radix10policy_hubIiNS0_8NullTypeEyE10Policy1000ELNS0_9SortOrderE0EiS6_yNS1_21identity_decomposer_tEEEvPKT1_PSB_PKT2_PSF_T3_iiT4_,@function
        .size           _ZN3cub18CUB_300001_SM_10006detail10radix_sort31DeviceRadixSortSingleTileKernelINS1_5radix10policy_hubIiNS0_8NullTypeEyE10Policy1000ELNS0_9SortOrderE0EiS6_yNS1_21identity_decomposer_tEEEvPKT1_PSB_PKT2_PSF_T3_iiT4_,(.L_x_774 - _ZN3cub18CUB_300001_SM_10006detail10radix_sort31DeviceRadixSortSingleTileKernelINS1_5radix10policy_hubIiNS0_8NullTypeEyE10Policy1000ELNS0_9SortOrderE0EiS6_yNS1_21identity_decomposer_tEEEvPKT1_PSB_PKT2_PSF_T3_iiT4_)
        .other          _ZN3cub18CUB_300001_SM_10006detail10radix_sort31DeviceRadixSortSingleTileKernelINS1_5radix10policy_hubIiNS0_8NullTypeEyE10Policy1000ELNS0_9SortOrderE0EiS6_yNS1_21identity_decomposer_tEEEvPKT1_PSB_PKT2_PSF_T3_iiT4_,@"STO_CUDA_ENTRY STV_DEFAULT"
_ZN3cub18CUB_300001_SM_10006detail10radix_sort31DeviceRadixSortSingleTileKernelINS1_5radix10policy_hubIiNS0_8NullTypeEyE10Policy1000ELNS0_9SortOrderE0EiS6_yNS1_21identity_decomposer_tEEEvPKT1_PSB_PKT2_PSF_T3_iiT4_:
.text._ZN3cub18CUB_300001_SM_10006detail10radix_sort31DeviceRadixSortSingleTileKernelINS1_5radix10policy_hubIiNS0_8NullTypeEyE10Policy1000ELNS0_9SortOrderE0EiS6_yNS1_21identity_decomposer_tEEEvPKT1_PSB_PKT2_PSF_T3_iiT4_:
[----:B------:R-:W-:Y:S01]  /*0000*/  LDC R1, c[0x0][0x37c] ;  /* 0x0000df00ff017b82 */ /* 0x000fe20000000800 */
[----:B------:R-:W0:Y:S01]  /*0010*/  S2R R0, SR_TID.X ;  /* 0x0000000000007919 */ /* 0x000e220000002100 */
[----:B------:R-:W1:Y:S06]  /*0020*/  LDCU UR4, c[0x0][0x3a0] ;  /* 0x00007400ff0477ac */ /* 0x000e6c0008000800 */
[----:B------:R-:W2:Y:S01]  /*0030*/  LDC.64 R4, c[0x0][0x380] ;  /* 0x0000e000ff047b82 */ /* 0x000ea20000000a00 */
[----:B------:R-:W3:Y:S01]  /*0040*/  LDCU.64 UR8, c[0x0][0x358] ;  /* 0x00006b00ff0877ac */ /* 0x000ee20008000a00 */
[----:B------:R-:W-:-:S02]  /*0050*/  IMAD.MOV.U32 R13, RZ, RZ, -0x1 ;  /* 0xffffffffff0d7424 */ /* 0x000fc400078e00ff */
[----:B------:R-:W-:Y:S02]  /*0060*/  IMAD.MOV.U32 R14, RZ, RZ, -0x1 ;  /* 0xffffffffff0e7424 */ /* 0x000fe400078e00ff */
[----:B------:R-:W-:Y:S02]  /*0070*/  IMAD.MOV.U32 R20, RZ, RZ, -0x1 ;  /* 0xffffffffff147424 */ /* 0x000fe400078e00ff */
[----:B------:R-:W-:Y:S01]  /*0080*/  IMAD.MOV.U32 R21, RZ, RZ, -0x1 ;  /* 0xffffffffff157424 */ /* 0x000fe200078e00ff */
[----:B------:R-:W4:Y:S01]  /*0090*/  S2UR UR6, SR_CgaCtaId ;  /* 0x00000000000679c3 */ /* 0x000f220000008800 */
[----:B------:R-:W2:Y:S01]  /*00a0*/  S2R R23, SR_LANEID ;  /* 0x0000000000177919 */ /* 0x000ea20000000000 */
[----:B------:R-:W-:Y:S01]  /*00b0*/  IMAD.MOV.U32 R25, RZ, RZ, -0x1 ;  /* 0xffffffffff197424 */ /* 0x000fe200078e00ff */
[----:B------:R-:W1:Y:S01]  /*00c0*/  LDCU UR10, c[0x0][0x3ac] ;  /* 0x00007580ff0a77ac */ /* 0x000e620008000800 */
[----:B0-----:R-:W-:-:S04]  /*00d0*/  IMAD R7, R0, 0x13, RZ ;  /* 0x0000001300077824 */ /* 0x001fc800078e02ff */
[C---:B------:R-:W-:Y:S01]  /*00e0*/  VIADD R2, R7.reuse, 0x1 ;  /* 0x0000000107027836 */ /* 0x040fe20000000000 */
[C---:B-1----:R-:W-:Y:S01]  /*00f0*/  ISETP.GE.AND P1, PT, R7.reuse, UR4, PT ;  /* 0x0000000407007c0c */ /* 0x042fe2000bf26270 */
[----:B--2---:R-:W-:-:S03]  /*0100*/  IMAD.WIDE.U32 R4, R7, 0x4, R4 ;  /* 0x0000000407047825 */ /* 0x004fc600078e0004 */
[----:B------:R-:W-:Y:S01]  /*0110*/  ISETP.GE.AND P2, PT, R2, UR4, PT ;  /* 0x0000000402007c0c */ /* 0x000fe2000bf46270 */
[C---:B------:R-:W-:Y:S02]  /*0120*/  VIADD R2, R7.reuse, 0x2 ;  /* 0x0000000207027836 */ /* 0x040fe40000000000 */
[----:B------:R-:W-:-:S03]  /*0130*/  VIADD R3, R7, 0x3 ;  /* 0x0000000307037836 */ /* 0x000fc60000000000 */
[----:B------:R-:W-:Y:S01]  /*0140*/  ISETP.GE.AND P3, PT, R2, UR4, PT ;  /* 0x0000000402007c0c */ /* 0x000fe2000bf66270 */
[----:B------:R-:W-:Y:S01]  /*0150*/  VIADD R2, R7, 0x4 ;  /* 0x0000000407027836 */ /* 0x000fe20000000000 */
[----:B------:R-:W-:Y:S01]  /*0160*/  ISETP.GE.AND P4, PT, R3, UR4, PT ;  /* 0x0000000403007c0c */ /* 0x000fe2000bf86270 */
[----:B---3--:R-:W2:Y:S03]  /*0170*/  @!P1 LDG.E R12, desc[UR8][R4.64] ;  /* 0x00000008040c9981 */ /* 0x008ea6000c1e1900 */
[----:B------:R-:W-:Y:S01]  /*0180*/  ISETP.GE.AND P5, PT, R2, UR4, PT ;  /* 0x0000000402007c0c */ /* 0x000fe2000bfa6270 */
[----:B------:R-:W3:Y:S06]  /*0190*/  @!P2 LDG.E R6, desc[UR8][R4.64+0x4] ;  /* 0x000004080406a981 */ /* 0x000eec000c1e1900 */
[----:B------:R-:W5:Y:S04]  /*01a0*/  @!P3 LDG.E R8, desc[UR8][R4.64+0x8] ;  /* 0x000008080408b981 */ /* 0x000f68000c1e1900 */
[----:B------:R-:W4:Y:S04]  /*01b0*/  @!P4 LDG.E R9, desc[UR8][R4.64+0xc] ;  /* 0x00000c080409c981 */ /* 0x000f28000c1e1900 */
[----:B------:R-:W4:Y:S01]  /*01c0*/  @!P5 LDG.E R10, desc[UR8][R4.64+0x10] ;  /* 0x00001008040ad981 */ /* 0x000f22000c1e1900 */
[----:B------:R-:W-:-:S02]  /*01d0*/  VIADD R2, R7, 0x5 ;  /* 0x0000000507027836 */ /* 0x000fc40000000000 */
[C---:B------:R-:W-:Y:S02]  /*01e0*/  VIADD R11, R7.reuse, 0x7 ;  /* 0x00000007070b7836 */ /* 0x040fe40000000000 */
[----:B------:R-:W-:Y:S01]  /*01f0*/  VIADD R3, R7, 0x6 ;  /* 0x0000000607037836 */ /* 0x000fe20000000000 */
[----:B------:R-:W-:Y:S01]  /*0200*/  ISETP.GE.AND P6, PT, R2, UR4, PT ;  /* 0x0000000402007c0c */ /* 0x000fe2000bfc6270 */
[----:B------:R-:W-:-:S03]  /*0210*/  IMAD.MOV.U32 R2, RZ, RZ, -0x1 ;  /* 0xffffffffff027424 */ /* 0x000fc600078e00ff */
[----:B------:R-:W-:Y:S01]  /*0220*/  ISETP.GE.AND P0, PT, R3, UR4, PT ;  /* 0x0000000403007c0c */ /* 0x000fe2000bf06270 */
[----:B------:R-:W-:Y:S02]  /*0230*/  IMAD.MOV.U32 R3, RZ, RZ, -0x1 ;  /* 0xffffffffff037424 */ /* 0x000fe400078e00ff */
[----:B------:R-:W-:-:S06]  /*0240*/  VIADD R15, R7, 0xb ;  /* 0x0000000b070f7836 */ /* 0x000fcc0000000000 */
[----:B------:R-:W4:Y:S01]  /*0250*/  @!P6 LDG.E R17, desc[UR8][R4.64+0x14] ;  /* 0x000014080411e981 */ /* 0x000f22000c1e1900 */
[----:B--2---:R-:W-:Y:S01]  /*0260*/  @!P1 LOP3.LUT R2, R12, 0x80000000, RZ, 0x3c, !PT ;  /* 0x800000000c029812 */ /* 0x004fe200078e3cff */
[----:B------:R-:W-:Y:S01]  /*0270*/  IMAD.MOV.U32 R12, RZ, RZ, -0x1 ;  /* 0xffffffffff0c7424 */ /* 0x000fe200078e00ff */
[----:B------:R-:W-:Y:S01]  /*0280*/  ISETP.GE.AND P1, PT, R11, UR4, PT ;  /* 0x000000040b007c0c */ /* 0x000fe2000bf26270 */
[C---:B------:R-:W-:Y:S01]  /*0290*/  VIADD R11, R7.reuse, 0x8 ;  /* 0x00000008070b7836 */ /* 0x040fe20000000000 */
[----:B---3--:R-:W-:Y:S01]  /*02a0*/  @!P2 LOP3.LUT R3, R6, 0x80000000, RZ, 0x3c, !PT ;  /* 0x800000000603a812 */ /* 0x008fe200078e3cff */
[----:B------:R-:W-:-:S03]  /*02b0*/  VIADD R6, R7, 0x9 ;  /* 0x0000000907067836 */ /* 0x000fc60000000000 */
[----:B------:R-:W-:Y:S01]  /*02c0*/  ISETP.GE.AND P2, PT, R11, UR4, PT ;  /* 0x000000040b007c0c */ /* 0x000fe2000bf46270 */
[----:B------:R-:W-:Y:S01]  /*02d0*/  VIADD R11, R7, 0xa ;  /* 0x0000000a070b7836 */ /* 0x000fe20000000000 */
[----:B-----5:R-:W-:Y:S02]  /*02e0*/  @!P3 LOP3.LUT R12, R8, 0x80000000, RZ, 0x3c, !PT ;  /* 0x80000000080cb812 */ /* 0x020fe400078e3cff */
[----:B------:R-:W-:Y:S02]  /*02f0*/  ISETP.GE.AND P3, PT, R6, UR4, PT ;  /* 0x0000000406007c0c */ /* 0x000fe4000bf66270 */
[----:B----4-:R-:W-:Y:S01]  /*0300*/  @!P4 LOP3.LUT R13, R9, 0x80000000, RZ, 0x3c, !PT ;  /* 0x80000000090dc812 */ /* 0x010fe200078e3cff */
[----:B------:R-:W2:Y:S01]  /*0310*/  @!P0 LDG.E R6, desc[UR8][R4.64+0x18] ;  /* 0x0000180804068981 */ /* 0x000ea2000c1e1900 */
[----:B------:R-:W-:Y:S02]  /*0320*/  ISETP.GE.AND P4, PT, R11, UR4, PT ;  /* 0x000000040b007c0c */ /* 0x000fe4000bf86270 */
[----:B------:R-:W-:Y:S01]  /*0330*/  @!P5 LOP3.LUT R14, R10, 0x80000000, RZ, 0x3c, !PT ;  /* 0x800000000a0ed812 */ /* 0x000fe200078e3cff */
[----:B------:R-:W3:Y:S01]  /*0340*/  @!P1 LDG.E R8, desc[UR8][R4.64+0x1c] ;  /* 0x00001c0804089981 */ /* 0x000ee2000c1e1900 */
[----:B------:R-:W-:-:S03]  /*0350*/  ISETP.GE.AND P5, PT, R15, UR4, PT ;  /* 0x000000040f007c0c */ /* 0x000fc6000bfa6270 */
[----:B------:R-:W4:Y:S04]  /*0360*/  @!P2 LDG.E R9, desc[UR8][R4.64+0x20] ;  /* 0x000020080409a981 */ /* 0x000f28000c1e1900 */
[----:B------:R-:W5:Y:S04]  /*0370*/  @!P3 LDG.E R10, desc[UR8][R4.64+0x24] ;  /* 0x00002408040ab981 */ /* 0x000f68000c1e1900 */
[----:B------:R-:W5:Y:S04]  /*0380*/  @!P4 LDG.E R11, desc[UR8][R4.64+0x28] ;  /* 0x00002808040bc981 */ /* 0x000f68000c1e1900 */
[----:B------:R-:W5:Y:S01]  /*0390*/  @!P5 LDG.E R22, desc[UR8][R4.64+0x2c] ;  /* 0x00002c080416d981 */ /* 0x000f62000c1e1900 */
[----:B------:R-:W-:-:S02]  /*03a0*/  VIADD R16, R7, 0xc ;  /* 0x0000000c07107836 */ /* 0x000fc40000000000 */
[----:B------:R-:W-:Y:S01]  /*03b0*/  IMAD.MOV.U32 R15, RZ, RZ, -0x1 ;  /* 0xffffffffff0f7424 */ /* 0x000fe200078e00ff */
[----:B------:R-:W-:Y:S01]  /*03c0*/  @!P6 LOP3.LUT R15, R17, 0x80000000, RZ, 0x3c, !PT ;  /* 0x80000000110fe812 */ /* 0x000fe200078e3cff */
[C---:B------:R-:W-:Y:S01]  /*03d0*/  VIADD R18, R7.reuse, 0xd ;  /* 0x0000000d07127836 */ /* 0x040fe20000000000 */
[----:B------:R-:W-:Y:S01]  /*03e0*/  ISETP.GE.AND P6, PT, R16, UR4, PT ;  /* 0x0000000410007c0c */ /* 0x000fe2000bfc6270 */
[----:B------:R-:W-:Y:S02]  /*03f0*/  IMAD.MOV.U32 R16, RZ, RZ, -0x1 ;  /* 0xffffffffff107424 */ /* 0x000fe400078e00ff */
[----:B------:R-:W-:Y:S02]  /*0400*/  IMAD.MOV.U32 R17, RZ, RZ, -0x1 ;  /* 0xffffffffff117424 */ /* 0x000fe400078e00ff */
[----:B------:R-:W-:-:S08]  /*0410*/  VIADD R19, R7, 0xe ;  /* 0x0000000e07137836 */ /* 0x000fd00000000000 */
[----:B------:R-:W5:Y:S01]  /*0420*/  @!P6 LDG.E R24, desc[UR8][R4.64+0x30] ;  /* 0x000030080418e981 */ /* 0x000f62000c1e1900 */
[----:B--2---:R-:W-:Y:S01]  /*0430*/  @!P0 LOP3.LUT R16, R6, 0x80000000, RZ, 0x3c, !PT ;  /* 0x8000000006108812 */ /* 0x004fe200078e3cff */
[C---:B------:R-:W-:Y:S01]  /*0440*/  VIADD R6, R7.reuse, 0xf ;  /* 0x0000000f07067836 */ /* 0x040fe20000000000 */
[----:B------:R-:W-:Y:S01]  /*0450*/  ISETP.GE.AND P0, PT, R18, UR4, PT ;  /* 0x0000000412007c0c */ /* 0x000fe2000bf06270 */
[----:B------:R-:W-:Y:S01]  /*0460*/  IMAD.MOV.U32 R18, RZ, RZ, -0x1 ;  /* 0xffffffffff127424 */ /* 0x000fe200078e00ff */
[----:B---3--:R-:W-:Y:S01]  /*0470*/  @!P1 LOP3.LUT R17, R8, 0x80000000, RZ, 0x3c, !PT ;  /* 0x8000000008119812 */ /* 0x008fe200078e3cff */
[----:B------:R-:W-:Y:S01]  /*0480*/  VIADD R8, R7, 0x10 ;  /* 0x0000001007087836 */ /* 0x000fe20000000000 */
[----:B----4-:R-:W-:Y:S02]  /*0490*/  @!P2 LOP3.LUT R18, R9, 0x80000000, RZ, 0x3c, !PT ;  /* 0x800000000912a812 */ /* 0x010fe400078e3cff */
[----:B------:R-:W-:Y:S01]  /*04a0*/  ISETP.GE.AND P2, PT, R6, UR4, PT ;  /* 0x0000000406007c0c */ /* 0x000fe2000bf46270 */
[----:B------:R-:W-:-:S02]  /*04b0*/  VIADD R6, R7, 0x11 ;  /* 0x0000001107067836 */ /* 0x000fc40000000000 */
[----:B------:R-:W-:Y:S01]  /*04c0*/  VIADD R7, R7, 0x12 ;  /* 0x0000001207077836 */ /* 0x000fe20000000000 */
[----:B------:R-:W-:Y:S01]  /*04d0*/  ISETP.GE.AND P1, PT, R19, UR4, PT ;  /* 0x0000000413007c0c */ /* 0x000fe2000bf26270 */
[----:B------:R-:W-:Y:S01]  /*04e0*/  IMAD.MOV.U32 R19, RZ, RZ, -0x1 ;  /* 0xffffffffff137424 */ /* 0x000fe200078e00ff */
[----:B-----5:R-:W-:Y:S02]  /*04f0*/  @!P3 LOP3.LUT R19, R10, 0x80000000, RZ, 0x3c, !PT ;  /* 0x800000000a13b812 */ /* 0x020fe400078e3cff */
[----:B------:R-:W-:Y:S02]  /*0500*/  @!P4 LOP3.LUT R20, R11, 0x80000000, RZ, 0x3c, !PT ;  /* 0x800000000b14c812 */ /* 0x000fe400078e3cff */
[----:B------:R-:W-:Y:S02]  /*0510*/  @!P5 LOP3.LUT R21, R22, 0x80000000, RZ, 0x3c, !PT ;  /* 0x800000001615d812 */ /* 0x000fe400078e3cff */
[----:B------:R-:W-:Y:S02]  /*0520*/  ISETP.GE.AND P3, PT, R8, UR4, PT ;  /* 0x0000000408007c0c */ /* 0x000fe4000bf66270 */
[----:B------:R-:W-:Y:S01]  /*0530*/  ISETP.GE.AND P4, PT, R6, UR4, PT ;  /* 0x0000000406007c0c */ /* 0x000fe2000bf86270 */
[----:B------:R-:W2:Y:S01]  /*0540*/  @!P2 LDG.E R8, desc[UR8][R4.64+0x3c] ;  /* 0x00003c080408a981 */ /* 0x000ea2000c1e1900 */
[----:B------:R-:W-:Y:S01]  /*0550*/  ISETP.GE.AND P5, PT, R7, UR4, PT ;  /* 0x0000000407007c0c */ /* 0x000fe2000bfa6270 */
[----:B------:R-:W0:Y:S02]  /*0560*/  LDCU.64 UR4, c[0x0][0x3a8] ;  /* 0x00007500ff0477ac */ /* 0x000e240008000a00 */
[----:B------:R-:W3:Y:S04]  /*0570*/  @!P0 LDG.E R6, desc[UR8][R4.64+0x34] ;  /* 0x0000340804068981 */ /* 0x000ee8000c1e1900 */
[----:B------:R-:W4:Y:S04]  /*0580*/  @!P1 LDG.E R7, desc[UR8][R4.64+0x38] ;  /* 0x0000380804079981 */ /* 0x000f28000c1e1900 */
[----:B------:R-:W5:Y:S04]  /*0590*/  @!P3 LDG.E R9, desc[UR8][R4.64+0x40] ;  /* 0x000040080409b981 */ /* 0x000f68000c1e1900 */
[----:B------:R-:W5:Y:S04]  /*05a0*/  @!P4 LDG.E R10, desc[UR8][R4.64+0x44] ;  /* 0x00004408040ac981 */ /* 0x000f68000c1e1900 */
[----:B------:R-:W5:Y:S01]  /*05b0*/  @!P5 LDG.E R11, desc[UR8][R4.64+0x48] ;  /* 0x00004808040bd981 */ /* 0x000f62000c1e1900 */
[----:B0-----:R-:W-:-:S02]  /*05c0*/  UIADD3 UR7, UPT, UPT, UR4, 0x6, URZ ;  /* 0x0000000604077890 */ /* 0x001fc4000fffe0ff */
[----:B------:R-:W-:-:S03]  /*05d0*/  UIADD3 UR5, UPT, UPT, -UR4, UR5, URZ ;  /* 0x0000000504057290 */ /* 0x000fc6000fffe1ff */
[----:B------:R-:W-:Y:S02]  /*05e0*/  UMOV UR4, 0x400 ;  /* 0x0000040000047882 */ /* 0x000fe40000000000 */
[----:B------:R-:W-:Y:S01]  /*05f0*/  ULEA UR4, UR6, UR4, 0x18 ;  /* 0x0000000406047291 */ /* 0x000fe2000f8ec0ff */
[----:B------:R-:W-:-:S05]  /*0600*/  SHF.R.U32.HI R105, RZ, 0x5, R0 ;  /* 0x00000005ff697819 */ /* 0x000fca0000011600 */
[----:B------:R-:W-:Y:S01]  /*0610*/  LEA R29, R0, UR4, 0x2 ;  /* 0x00000004001d7c11 */ /* 0x000fe2000f8e10ff */
[----:B------:R-:W-:Y:S01]  /*0620*/  IMAD.MOV.U32 R22, RZ, RZ, -0x1 ;  /* 0xffffffffff167424 */ /* 0x000fe200078e00ff */
[----:B------:R-:W-:-:S03]  /*0630*/  @!P6 LOP3.LUT R22, R24, 0x80000000, RZ, 0x3c, !PT ;  /* 0x800000001816e812 */ /* 0x000fc600078e3cff */
[----:B------:R-:W-:Y:S01]  /*0640*/  IMAD R31, R0, 0x80, R29 ;  /* 0x00000080001f7824 */ /* 0x000fe200078e021d */
[----:B------:R-:W-:Y:S01]  /*0650*/  LEA R32, R105, UR4, 0x2 ;  /* 0x0000000469207c11 */ /* 0x000fe2000f8e10ff */
[----:B------:R-:W-:Y:S02]  /*0660*/  IMAD.MOV.U32 R24, RZ, RZ, -0x1 ;  /* 0xffffffffff187424 */ /* 0x000fe400078e00ff */
[----:B------:R-:W-:Y:S02]  /*0670*/  IMAD.MOV.U32 R26, RZ, RZ, -0x1 ;  /* 0xffffffffff1a7424 */ /* 0x000fe400078e00ff */
[----:B------:R-:W-:Y:S02]  /*0680*/  IMAD.MOV.U32 R27, RZ, RZ, -0x1 ;  /* 0xffffffffff1b7424 */ /* 0x000fe400078e00ff */
[----:B------:R-:W-:Y:S02]  /*0690*/  IMAD.MOV.U32 R28, RZ, RZ, -0x1 ;  /* 0xffffffffff1c7424 */ /* 0x000fe400078e00ff */
[----:B------:R-:W-:-:S02]  /*06a0*/  IMAD.MOV.U32 R30, RZ, RZ, -0x1 ;  /* 0xffffffffff1e7424 */ /* 0x000fc400078e00ff */
[----:B------:R-:W-:Y:S01]  /*06b0*/  IMAD R33, R0, -0x38, R31 ;  /* 0xffffffc800217824 */ /* 0x000fe200078e021f */
[----:B------:R-:W-:Y:S01]  /*06c0*/  BAR.SYNC.DEFER_BLOCKING 0x0 ;  /* 0x0000000000007b1d */ /* 0x000fe20000010000 */
[----:B--2---:R-:W-:Y:S02]  /*06d0*/  @!P2 LOP3.LUT R26, R8, 0x80000000, RZ, 0x3c, !PT ;  /* 0x80000000081aa812 */ /* 0x004fe400078e3cff */
[----:B---3--:R-:W-:Y:S02]  /*06e0*/  @!P0 LOP3.LUT R24, R6, 0x80000000, RZ, 0x3c, !PT ;  /* 0x8000000006188812 */ /* 0x008fe400078e3cff */
[----:B----4-:R-:W-:Y:S02]  /*06f0*/  @!P1 LOP3.LUT R25, R7, 0x80000000, RZ, 0x3c, !PT ;  /* 0x8000000007199812 */ /* 0x010fe400078e3cff */
[----:B-----5:R-:W-:Y:S02]  /*0700*/  @!P3 LOP3.LUT R27, R9, 0x80000000, RZ, 0x3c, !PT ;  /* 0x80000000091bb812 */ /* 0x020fe400078e3cff */
[----:B------:R-:W-:-:S02]  /*0710*/  @!P4 LOP3.LUT R28, R10, 0x80000000, RZ, 0x3c, !PT ;  /* 0x800000000a1cc812 */ /* 0x000fc400078e3cff */
[----:B------:R-:W-:-:S07]  /*0720*/  @!P5 LOP3.LUT R30, R11, 0x80000000, RZ, 0x3c, !PT ;  /* 0x800000000b1ed812 */ /* 0x000fce00078e3cff */
.L_x_220:
[----:B------:R-:W-:Y:S01]  /*0730*/  UISETP.LT.AND UP0, UPT, UR5, 0x6, UPT ;  /* 0x000000060500788c */ /* 0x000fe2000bf01270 */
[----:B------:R-:W-:Y:S01]  /*0740*/  STS [R29], RZ ;  /* 0x000000ff1d007388 */ /* 0x000fe20000000800 */
[----:B------:R-:W-:Y:S01]  /*0750*/  UIADD3 UR6, UPT, UPT, UR7, -0x6, URZ ;  /* 0xfffffffa07067890 */ /* 0x000fe2000fffe0ff */
[----:B------:R-:W-:Y:S01]  /*0760*/  ISETP.NE.AND P1, PT, R23, 0x1f, PT ;  /* 0x0000001f1700780c */ /* 0x000fe20003f25270 */
[----:B------:R-:W-:Y:S01]  /*0770*/  USEL UR4, UR5, 0x6, UP0 ;  /* 0x0000000605047887 */ /* 0x000fe20008000000 */
[----:B------:R-:W-:Y:S01]  /*0780*/  STS [R29+0x400], RZ ;  /* 0x000400ff1d007388 */ /* 0x000fe20000000800 */
[C---:B------:R-:W-:Y:S01]  /*0790*/  ISETP.NE.AND P2, PT, R105.reuse, 0x6, PT ;  /* 0x000000066900780c */ /* 0x040fe20003f45270 */
[----:B------:R-:W-:Y:S01]  /*07a0*/  UISETP.GE.AND UP0, UPT, UR7, UR10, UPT ;  /* 0x0000000a0700728c */ /* 0x000fe2000bf06270 */
[----:B0-2---:R-:W-:Y:S01]  /*07b0*/  SHF.R.U32.HI R4, RZ, UR6, R2 ;  /* 0x00000006ff047c19 */ /* 0x005fe20008011602 */
[----:B------:R-:W-:Y:S01]  /*07c0*/  UBMSK UR4, URZ, UR4 ;  /* 0x00000004ff04729b */ /* 0x000fe20008000000 */
[----:B------:R-:W-:Y:S01]  /*07d0*/  STS [R29+0x800], RZ ;  /* 0x000800ff1d007388 */ /* 0x000fe20000000800 */
[----:B------:R-:W-:-:S03]  /*07e0*/  ISETP.NE.AND P3, PT, R105, 0x7, PT ;  /* 0x000000076900780c */ /* 0x000fc60003f65270 */
[----:B------:R-:W-:Y:S01]  /*07f0*/  STS [R29+0xc00], RZ ;  /* 0x000c00ff1d007388 */ /* 0x000fe20000000800 */
[----:B------:R-:W-:-:S03]  /*0800*/  LOP3.LUT R4, R4, UR4, RZ, 0xc0, !PT ;  /* 0x0000000404047c12 */ /* 0x000fc6000f8ec0ff */
[----:B------:R-:W-:Y:S02]  /*0810*/  STS [R29+0x1000], RZ ;  /* 0x001000ff1d007388 */ /* 0x000fe40000000800 */
[----:B------:R-:W-:Y:S01]  /*0820*/  IMAD.SHL.U32 R5, R4, 0x400, RZ ;  /* 0x0000040004057824 */ /* 0x000fe200078e00ff */
[----:B------:R-:W-:Y:S01]  /*0830*/  SHF.R.U32.HI R4, RZ, 0x4, R4 ;  /* 0x00000004ff047819 */ /* 0x000fe20000011604 */
[----:B------:R-:W-:Y:S03]  /*0840*/  STS [R29+0x1400], RZ ;  /* 0x001400ff1d007388 */ /* 0x000fe60000000800 */
[----:B------:R-:W-:Y:S01]  /*0850*/  LOP3.LUT R36, R5, 0x7c00, RZ, 0xc0, !PT ;  /* 0x00007c0005247812 */ /* 0x000fe200078ec0ff */
[----:B------:R-:W-:Y:S01]  /*0860*/  STS [R29+0x1800], RZ ;  /* 0x001800ff1d007388 */ /* 0x000fe20000000800 */
[----:B------:R-:W-:-:S03]  /*0870*/  LOP3.LUT R4, R4, 0xffffffe, RZ, 0xc0, !PT ;  /* 0x0ffffffe04047812 */ /* 0x000fc600078ec0ff */
[----:B------:R-:W-:Y:S01]  /*0880*/  STS [R29+0x1c00], RZ ;  /* 0x001c00ff1d007388 */ /* 0x000fe20000000800 */
[----:B------:R-:W-:Y:S02]  /*0890*/  IADD3 R36, PT, PT, R4, R29, R36 ;  /* 0x0000001d04247210 */ /* 0x000fe40007ffe024 */
[----:B------:R-:W-:Y:S01]  /*08a0*/  SHF.R.U32.HI R4, RZ, UR6, R3 ;  /* 0x00000006ff047c19 */ /* 0x000fe20008011603 */
[----:B------:R-:W-:Y:S03]  /*08b0*/  STS [R29+0x2000], RZ ;  /* 0x002000ff1d007388 */ /* 0x000fe60000000800 */
[----:B------:R-:W-:Y:S01]  /*08c0*/  LOP3.LUT R4, R4, UR4, RZ, 0xc0, !PT ;  /* 0x0000000404047c12 */ /* 0x000fe2000f8ec0ff */
[----:B------:R-:W-:Y:S03]  /*08d0*/  STS [R29+0x2400], RZ ;  /* 0x002400ff1d007388 */ /* 0x000fe60000000800 */
[----:B------:R-:W-:Y:S01]  /*08e0*/  SHF.R.U32.HI R6, RZ, 0x4, R4 ;  /* 0x00000004ff067819 */ /* 0x000fe20000011604 */
[----:B------:R-:W-:Y:S01]  /*08f0*/  STS [R29+0x2800], RZ ;  /* 0x002800ff1d007388 */ /* 0x000fe20000000800 */
[----:B------:R-:W-:-:S02]  /*0900*/  IMAD.SHL.U32 R5, R4, 0x400, RZ ;  /* 0x0000040004057824 */ /* 0x000fc400078e00ff */
[----:B------:R-:W-:Y:S01]  /*0910*/  LOP3.LUT R6, R6, 0xffffffe, RZ, 0xc0, !PT ;  /* 0x0ffffffe06067812 */ /* 0x000fe200078ec0ff */
[----:B------:R-:W-:Y:S02]  /*0920*/  STS [R29+0x2c00], RZ ;  /* 0x002c00ff1d007388 */ /* 0x000fe40000000800 */
[----:B------:R-:W-:Y:S02]  /*0930*/  LOP3.LUT R4, R5, 0x7c00, RZ, 0xc0, !PT ;  /* 0x00007c0005047812 */ /* 0x000fe400078ec0ff */
[----:B------:R-:W-:Y:S02]  /*0940*/  STS [R29+0x3000], RZ ;  /* 0x003000ff1d007388 */ /* 0x000fe40000000800 */
[----:B------:R-:W-:Y:S02]  /*0950*/  IADD3 R37, PT, PT, R6, R29, R4 ;  /* 0x0000001d06257210 */ /* 0x000fe40007ffe004 */
[----:B------:R-:W-:Y:S01]  /*0960*/  STS [R29+0x3400], RZ ;  /* 0x003400ff1d007388 */ /* 0x000fe20000000800 */
[----:B------:R-:W-:-:S03]  /*0970*/  SHF.R.U32.HI R4, RZ, UR6, R12 ;  /* 0x00000006ff047c19 */ /* 0x000fc6000801160c */
        /* <DEDUP_REMOVED lines=10> */
[----:B------:R-:W-:-:S03]  /*0a20*/  IADD3 R39, PT, PT, R39, R29, R6 ;  /* 0x0000001d27277210 */ /* 0x000fc60007ffe006 */
[----:B------:R-:W-:Y:S04]  /*0a30*/  STS [R29+0x4c00], RZ ;  /* 0x004c00ff1d007388 */ /* 0x000fe80000000800 */
        /* <DEDUP_REMOVED lines=13> */
[----:B------:R-:W0:Y:S02]  /*0b10*/  LDS.U16 R34, [R36] ;  /* 0x0000000024227984 */ /* 0x000e240000000400 */
[----:B0-----:R-:W-:-:S05]  /*0b20*/  VIADD R5, R34, 0x1 ;  /* 0x0000000122057836 */ /* 0x001fca0000000000 */
[----:B------:R0:W-:Y:S04]  /*0b30*/  STS.U16 [R36], R5 ;  /* 0x0000000524007388 */ /* 0x0001e80000000400 */
[----:B------:R-:W1:Y:S01]  /*0b40*/  LDS.U16 R38, [R37] ;  /* 0x0000000025267984 */ /* 0x000e620000000400 */
[----:B0-----:R-:W-:-:S04]  /*0b50*/  SHF.R.U32.HI R5, RZ, UR6, R13 ;  /* 0x00000006ff057c19 */ /* 0x001fc8000801160d */
[----:B------:R-:W-:-:S05]  /*0b60*/  LOP3.LUT R5, R5, UR4, RZ, 0xc0, !PT ;  /* 0x0000000405057c12 */ /* 0x000fca000f8ec0ff */
[----:B------:R-:W-:Y:S01]  /*0b70*/  IMAD.SHL.U32 R6, R5, 0x400, RZ ;  /* 0x0000040005067824 */ /* 0x000fe200078e00ff */
[----:B------:R-:W-:-:S04]  /*0b80*/  SHF.R.U32.HI R5, RZ, 0x4, R5 ;  /* 0x00000004ff057819 */ /* 0x000fc80000011605 */
[----:B------:R-:W-:Y:S02]  /*0b90*/  LOP3.LUT R8, R6, 0x7c00, RZ, 0xc0, !PT ;  /* 0x00007c0006087812 */ /* 0x000fe400078ec0ff */
[----:B------:R-:W-:-:S04]  /*0ba0*/  LOP3.LUT R5, R5, 0xffffffe, RZ, 0xc0, !PT ;  /* 0x0ffffffe05057812 */ /* 0x000fc800078ec0ff */
[----:B------:R-:W-:Y:S01]  /*0bb0*/  IADD3 R41, PT, PT, R5, R29, R8 ;  /* 0x0000001d05297210 */ /* 0x000fe20007ffe008 */
[----:B-1----:R-:W-:-:S05]  /*0bc0*/  VIADD R4, R38, 0x1 ;  /* 0x0000000126047836 */ /* 0x002fca0000000000 */
[----:B------:R0:W-:Y:S04]  /*0bd0*/  STS.U16 [R37], R4 ;  /* 0x0000000425007388 */ /* 0x0001e80000000400 */
[----:B------:R-:W1:Y:S01]  /*0be0*/  LDS.U16 R40, [R39] ;  /* 0x0000000027287984 */ /* 0x000e620000000400 */
[----:B0-----:R-:W-:-:S04]  /*0bf0*/  SHF.R.U32.HI R4, RZ, UR6, R14 ;  /* 0x00000006ff047c19 */ /* 0x001fc8000801160e */
[----:B------:R-:W-:-:S05]  /*0c00*/  LOP3.LUT R4, R4, UR4, RZ, 0xc0, !PT ;  /* 0x0000000404047c12 */ /* 0x000fca000f8ec0ff */
[----:B------:R-:W-:Y:S01]  /*0c10*/  IMAD.SHL.U32 R5, R4, 0x400, RZ ;  /* 0x0000040004057824 */ /* 0x000fe200078e00ff */
[----:B------:R-:W-:-:S04]  /*0c20*/  SHF.R.U32.HI R4, RZ, 0x4, R4 ;  /* 0x00000004ff047819 */ /* 0x000fc80000011604 */
[----:B------:R-:W-:Y:S02]  /*0c30*/  LOP3.LUT R8, R5, 0x7c00, RZ, 0xc0, !PT ;  /* 0x00007c0005087812 */ /* 0x000fe400078ec0ff */
[----:B------:R-:W-:Y:S02]  /*0c40*/  LOP3.LUT R43, R4, 0xffffffe, RZ, 0xc0, !PT ;  /* 0x0ffffffe042b7812 */ /* 0x000fe400078ec0ff */
[----:B------:R-:W-:Y:S02]  /*0c50*/  SHF.R.U32.HI R5, RZ, UR6, R15 ;  /* 0x00000006ff057c19 */ /* 0x000fe4000801160f */
[----:B------:R-:W-:Y:S02]  /*0c60*/  IADD3 R43, PT, PT, R43, R29, R8 ;  /* 0x0000001d2b2b7210 */ /* 0x000fe40007ffe008 */
[----:B------:R-:W-:Y:S01]  /*0c70*/  LOP3.LUT R5, R5, UR4, RZ, 0xc0, !PT ;  /* 0x0000000405057c12 */ /* 0x000fe2000f8ec0ff */
[----:B-1----:R-:W-:-:S05]  /*0c80*/  VIADD R6, R40, 0x1 ;  /* 0x0000000128067836 */ /* 0x002fca0000000000 */
[----:B------:R0:W-:Y:S04]  /*0c90*/  STS.U16 [R39], R6 ;  /* 0x0000000627007388 */ /* 0x0001e80000000400 */
[----:B------:R-:W1:Y:S01]  /*0ca0*/  LDS.U16 R42, [R41] ;  /* 0x00000000292a7984 */ /* 0x000e620000000400 */
[----:B0-----:R-:W-:Y:S01]  /*0cb0*/  IMAD.SHL.U32 R6, R5, 0x400, RZ ;  /* 0x0000040005067824 */ /* 0x001fe200078e00ff */
        /* <DEDUP_REMOVED lines=127> */
[----:B0-----:R-:W-:Y:S01]  /*14b0*/  SHF.R.U32.HI R4, RZ, UR6, R30 ;  /* 0x00000006ff047c19 */ /* 0x001fe2000801161e */
[----:B------:R-:W0:Y:S03]  /*14c0*/  S2UR UR6, SR_CgaCtaId ;  /* 0x00000000000679c3 */ /* 0x000e260000008800 */
[----:B------:R-:W-:Y:S01]  /*14d0*/  LOP3.LUT R4, R4, UR4, RZ, 0xc0, !PT ;  /* 0x0000000404047c12 */ /* 0x000fe2000f8ec0ff */
[----:B------:R-:W-:-:S04]  /*14e0*/  UMOV UR4, 0x400 ;  /* 0x0000040000047882 */ /* 0x000fc80000000000 */
[----:B------:R-:W-:Y:S01]  /*14f0*/  IMAD.SHL.U32 R5, R4, 0x400, RZ ;  /* 0x0000040004057824 */ /* 0x000fe200078e00ff */
[----:B------:R-:W-:-:S04]  /*1500*/  SHF.R.U32.HI R4, RZ, 0x4, R4 ;  /* 0x00000004ff047819 */ /* 0x000fc80000011604 */
[----:B------:R-:W-:Y:S02]  /*1510*/  LOP3.LUT R8, R5, 0x7c00, RZ, 0xc0, !PT ;  /* 0x00007c0005087812 */ /* 0x000fe400078ec0ff */
[----:B------:R-:W-:-:S04]  /*1520*/  LOP3.LUT R71, R4, 0xffffffe, RZ, 0xc0, !PT ;  /* 0x0ffffffe04477812 */ /* 0x000fc800078ec0ff */
[----:B------:R-:W-:Y:S01]  /*1530*/  IADD3 R71, PT, PT, R71, R29, R8 ;  /* 0x0000001d47477210 */ /* 0x000fe20007ffe008 */
[----:B0-----:R-:W-:Y:S01]  /*1540*/  ULEA UR4, UR6, UR4, 0x18 ;  /* 0x0000000406047291 */ /* 0x001fe2000f8ec0ff */
[----:B-1----:R-:W-:-:S05]  /*1550*/  VIADD R6, R68, 0x1 ;  /* 0x0000000144067836 */ /* 0x002fca0000000000 */
[----:B------:R-:W-:Y:S04]  /*1560*/  STS.U16 [R67], R6 ;  /* 0x0000000643007388 */ /* 0x000fe80000000400 */
[----:B------:R-:W0:Y:S02]  /*1570*/  LDS.U16 R70, [R69] ;  /* 0x0000000045467984 */ /* 0x000e240000000400 */
[----:B0-----:R-:W-:-:S05]  /*1580*/  VIADD R4, R70, 0x1 ;  /* 0x0000000146047836 */ /* 0x001fca0000000000 */
[----:B------:R-:W-:Y:S04]  /*1590*/  STS.U16 [R69], R4 ;  /* 0x0000000445007388 */ /* 0x000fe80000000400 */
[----:B------:R-:W0:Y:S02]  /*15a0*/  LDS.U16 R72, [R71] ;  /* 0x0000000047487984 */ /* 0x000e240000000400 */
[----:B0-----:R-:W-:-:S05]  /*15b0*/  VIADD R6, R72, 0x1 ;  /* 0x0000000148067836 */ /* 0x001fca0000000000 */
[----:B------:R-:W-:Y:S01]  /*15c0*/  STS.U16 [R71], R6 ;  /* 0x0000000647007388 */ /* 0x000fe20000000400 */
[----:B------:R-:W-:Y:S06]  /*15d0*/  BAR.SYNC.DEFER_BLOCKING 0x0 ;  /* 0x0000000000007b1d */ /* 0x000fec0000010000 */
[----:B------:R-:W-:Y:S04]  /*15e0*/  LDS R73, [R31] ;  /* 0x000000001f497984 */ /* 0x000fe80000000800 */
[----:B------:R-:W0:Y:S04]  /*15f0*/  LDS R74, [R31+0x4] ;  /* 0x000004001f4a7984 */ /* 0x000e280000000800 */
        /* <DEDUP_REMOVED lines=13> */
[----:B------:R-:W1:Y:S01]  /*16d0*/  LDS R86, [R31+0x34] ;  /* 0x000034001f567984 */ /* 0x000e620000000800 */
[----:B--2---:R-:W-:-:S03]  /*16e0*/  IMAD.IADD R76, R76, 0x1, R75 ;  /* 0x000000014c4c7824 */ /* 0x004fc600078e024b */
[----:B------:R-:W2:Y:S01]  /*16f0*/  LDS R87, [R31+0x38] ;  /* 0x000038001f577984 */ /* 0x000ea20000000800 */
[----:B---3--:R-:W-:-:S03]  /*1700*/  IMAD.IADD R77, R77, 0x1, R76 ;  /* 0x000000014d4d7824 */ /* 0x008fc600078e024c */
[----:B------:R-:W3:Y:S01]  /*1710*/  LDS R88, [R31+0x3c] ;  /* 0x00003c001f587984 */ /* 0x000ee20000000800 */
[----:B----4-:R-:W-:-:S03]  /*1720*/  IMAD.IADD R78, R78, 0x1, R77 ;  /* 0x000000014e4e7824 */ /* 0x010fc600078e024d */
[----:B------:R-:W4:Y:S01]  /*1730*/  LDS R89, [R31+0x40] ;  /* 0x000040001f597984 */ /* 0x000f220000000800 */
[----:B-----5:R-:W-:-:S03]  /*1740*/  IMAD.IADD R79, R79, 0x1, R78 ;  /* 0x000000014f4f7824 */ /* 0x020fc600078e024e */
[----:B------:R-:W5:Y:S01]  /*1750*/  LDS R90, [R31+0x44] ;  /* 0x000044001f5a7984 */ /* 0x000f620000000800 */
[----:B------:R-:W-:-:S03]  /*1760*/  IMAD.IADD R80, R80, 0x1, R79 ;  /* 0x0000000150507824 */ /* 0x000fc600078e024f */
        /* <DEDUP_REMOVED lines=29> */
[----:B------:R-:W-:-:S04]  /*1940*/  IMAD.IADD R95, R95, 0x1, R94 ;  /* 0x000000015f5f7824 */ /* 0x000fc800078e025e */
[----:B0-----:R-:W-:-:S04]  /*1950*/  IMAD.IADD R96, R96, 0x1, R95 ;  /* 0x0000000160607824 */ /* 0x001fc800078e025f */
[----:B-1----:R-:W-:-:S04]  /*1960*/  IMAD.IADD R97, R97, 0x1, R96 ;  /* 0x0000000161617824 */ /* 0x002fc800078e0260 */
[----:B--2---:R-:W-:-:S04]  /*1970*/  IMAD.IADD R98, R98, 0x1, R97 ;  /* 0x0000000162627824 */ /* 0x004fc800078e0261 */
[----:B---3--:R-:W-:-:S04]  /*1980*/  IMAD.IADD R99, R99, 0x1, R98 ;  /* 0x0000000163637824 */ /* 0x008fc800078e0262 */
[----:B----4-:R-:W-:-:S04]  /*1990*/  IMAD.IADD R100, R100, 0x1, R99 ;  /* 0x0000000164647824 */ /* 0x010fc800078e0263 */
[----:B-----5:R-:W-:-:S04]  /*19a0*/  IMAD.IADD R101, R101, 0x1, R100 ;  /* 0x0000000165657824 */ /* 0x020fc800078e0264 */
[----:B------:R-:W-:-:S04]  /*19b0*/  IMAD.IADD R102, R102, 0x1, R101 ;  /* 0x0000000166667824 */ /* 0x000fc800078e0265 */
[----:B------:R-:W-:-:S04]  /*19c0*/  IMAD.IADD R103, R103, 0x1, R102 ;  /* 0x0000000167677824 */ /* 0x000fc800078e0266 */
[----:B------:R-:W-:-:S04]  /*19d0*/  IMAD.IADD R104, R104, 0x1, R103 ;  /* 0x0000000168687824 */ /* 0x000fc800078e0267 */
[----:B------:R-:W-:-:S05]  /*19e0*/  IMAD.IADD R106, R5, 0x1, R104 ;  /* 0x00000001056a7824 */ /* 0x000fca00078e0268 */
        /* <DEDUP_REMOVED lines=8> */
[----:B------:R-:W0:Y:S02]  /*1a70*/  SHFL.UP P0, R107, R108, 0x10, RZ ;  /* 0x060000006c6b7989 */ /* 0x000e2400000000ff */
[----:B0-----:R-:W-:Y:S01]  /*1a80*/  @P0 IMAD.IADD R107, R108, 0x1, R107 ;  /* 0x000000016c6b0824 */ /* 0x001fe200078e026b */
[----:B------:R-:W-:-:S03]  /*1a90*/  ISETP.NE.AND P0, PT, R105, 0x1, PT ;  /* 0x000000016900780c */ /* 0x000fc60003f05270 */
[----:B------:R-:W-:Y:S01]  /*1aa0*/  IMAD.IADD R106, R107, 0x1, -R106 ;  /* 0x000000016b6a7824 */ /* 0x000fe200078e0a6a */
[----:B------:R-:W-:Y:S01]  /*1ab0*/  @!P1 STS [R32+0x8400], R107 ;  /* 0x0084006b20009388 */ /* 0x000fe20000000800 */
[----:B------:R-:W-:Y:S01]  /*1ac0*/  BAR.SYNC.DEFER_BLOCKING 0x0 ;  /* 0x0000000000007b1d */ /* 0x000fe20000010000 */
[----:B------:R-:W-:-:S05]  /*1ad0*/  ISETP.NE.AND P1, PT, R105, 0x4, PT ;  /* 0x000000046900780c */ /* 0x000fca0003f25270 */
[----:B------:R-:W0:Y:S04]  /*1ae0*/  LDS.128 R4, [UR4+0x8400] ;  /* 0x00840004ff047984 */ /* 0x000e280008000c00 */
[----:B------:R-:W1:Y:S01]  /*1af0*/  LDS.128 R8, [UR4+0x8410] ;  /* 0x00841004ff087984 */ /* 0x000e620008000c00 */
[C---:B0-----:R-:W-:Y:S01]  /*1b00*/  SEL R35, R4.reuse, R35, !P0 ;  /* 0x0000002304237207 */ /* 0x041fe20004000000 */
[----:B------:R-:W-:Y:S01]  /*1b10*/  IMAD.IADD R5, R4, 0x1, R5 ;  /* 0x0000000104057824 */ /* 0x000fe200078e0205 */
[----:B------:R-:W-:-:S03]  /*1b20*/  ISETP.NE.AND P0, PT, R105, 0x2, PT ;  /* 0x000000026900780c */ /* 0x000fc60003f05270 */
[----:B------:R-:W-:Y:S01]  /*1b30*/  IMAD.IADD R6, R6, 0x1, R5 ;  /* 0x0000000106067824 */ /* 0x000fe200078e0205 */
[----:B------:R-:W-:Y:S02]  /*1b40*/  SEL R35, R5, R35, !P0 ;  /* 0x0000002305237207 */ /* 0x000fe40004000000 */
[----:B------:R-:W-:Y:S01]  /*1b50*/  ISETP.NE.AND P0, PT, R105, 0x3, PT ;  /* 0x000000036900780c */ /* 0x000fe20003f05270 */
[----:B------:R-:W-:-:S03]  /*1b60*/  IMAD.IADD R7, R7, 0x1, R6 ;  /* 0x0000000107077824 */ /* 0x000fc600078e0206 */
[----:B------:R-:W-:Y:S01]  /*1b70*/  SEL R35, R6, R35, !P0 ;  /* 0x0000002306237207 */ /* 0x000fe20004000000 */
[----:B-1----:R-:W-:Y:S01]  /*1b80*/  IMAD.IADD R8, R7, 0x1, R8 ;  /* 0x0000000107087824 */ /* 0x002fe200078e0208 */
[----:B------:R-:W-:Y:S02]  /*1b90*/  ISETP.NE.AND P0, PT, R105, 0x5, PT ;  /* 0x000000056900780c */ /* 0x000fe40003f05270 */
[----:B------:R-:W-:Y:S01]  /*1ba0*/  SEL R35, R7, R35, !P1 ;  /* 0x0000002307237207 */ /* 0x000fe20004800000 */
[----:B------:R-:W-:Y:S01]  /*1bb0*/  IMAD.IADD R9, R9, 0x1, R8 ;  /* 0x0000000109097824 */ /* 0x000fe200078e0208 */
[----:B------:R-:W-:Y:S02]  /*1bc0*/  ISETP.NE.AND P1, PT, R23, RZ, PT ;  /* 0x000000ff1700720c */ /* 0x000fe40003f25270 */
[----:B------:R-:W-:Y:S01]  /*1bd0*/  SEL R35, R8, R35, !P0 ;  /* 0x0000002308237207 */ /* 0x000fe20004000000 */
[----:B------:R-:W-:Y:S01]  /*1be0*/  IMAD.IADD R10, R10, 0x1, R9 ;  /* 0x000000010a0a7824 */ /* 0x000fe200078e0209 */
[----:B------:R-:W-:-:S02]  /*1bf0*/  ISETP.GT.U32.AND P0, PT, R0, 0x1f, PT ;  /* 0x0000001f0000780c */ /* 0x000fc40003f04070 */
[----:B------:R-:W-:Y:S01]  /*1c00*/  SEL R35, R9, R35, !P2 ;  /* 0x0000002309237207 */ /* 0x000fe20005000000 */
[----:B------:R-:W-:Y:S01]  /*1c10*/  IMAD.IADD R11, R11, 0x1, R10 ;  /* 0x000000010b0b7824 */ /* 0x000fe200078e020a */
[----:B------:R-:W-:Y:S02]  /*1c20*/  ISETP.GT.U32.OR P2, PT, R0, 0x1f, P1 ;  /* 0x0000001f0000780c */ /* 0x000fe40000f44470 */
[----:B------:R-:W-:Y:S02]  /*1c30*/  SEL R4, R106, RZ, P1 ;  /* 0x000000ff6a047207 */ /* 0x000fe40000800000 */
[----:B------:R-:W-:-:S05]  /*1c40*/  SEL R35, R10, R35, !P3 ;  /* 0x000000230a237207 */ /* 0x000fca0005800000 */
[----:B------:R-:W-:Y:S01]  /*1c50*/  @P0 IMAD.IADD R106, R35, 0x1, R4 ;  /* 0x00000001236a0824 */ /* 0x000fe200078e0204 */
[----:B------:R-:W-:-:S03]  /*1c60*/  ISETP.NE.AND P0, PT, R0, RZ, PT ;  /* 0x000000ff0000720c */ /* 0x000fc60003f05270 */
[----:B------:R-:W-:-:S05]  /*1c70*/  @!P2 IMAD.U32 R106, R11, 0x10000, RZ ;  /* 0x000100000b6aa824 */ /* 0x000fca00078e00ff */
[----:B------:R-:W-:Y:S01]  /*1c80*/  @!P2 STS [UR4+0x8428], R106 ;  /* 0x0084286aff00a988 */ /* 0x000fe20008000804 */
[----:B------:R-:W-:Y:S06]  /*1c90*/  BAR.SYNC.DEFER_BLOCKING 0x0 ;  /* 0x0000000000007b1d */ /* 0x000fec0000010000 */
[----:B------:R-:W0:Y:S02]  /*1ca0*/  LDS R4, [UR4+0x8428] ;  /* 0x00842804ff047984 */ /* 0x000e240008000800 */
[----:B0-----:R-:W-:-:S05]  /*1cb0*/  SEL R5, R4, RZ, P0 ;  /* 0x000000ff04057207 */ /* 0x001fca0000000000 */
[----:B------:R-:W-:-:S04]  /*1cc0*/  IMAD.IADD R4, R5, 0x1, R106 ;  /* 0x0000000105047824 */ /* 0x000fc800078e026a */
[--C-:B------:R-:W-:Y:S01]  /*1cd0*/  IMAD.IADD R6, R73, 0x1, R4.reuse ;  /* 0x0000000149067824 */ /* 0x100fe200078e0204 */
[----:B------:R-:W-:Y:S01]  /*1ce0*/  STS [R31], R4 ;  /* 0x000000041f007388 */ /* 0x000fe20000000800 */
[--C-:B------:R-:W-:Y:S02]  /*1cf0*/  IMAD.IADD R74, R74, 0x1, R4.reuse ;  /* 0x000000014a4a7824 */ /* 0x100fe400078e0204 */
[--C-:B------:R-:W-:Y:S01]  /*1d00*/  IMAD.IADD R8, R75, 0x1, R4.reuse ;  /* 0x000000014b087824 */ /* 0x100fe200078e0204 */
[----:B------:R-:W-:Y:S01]  /*1d10*/  STS [R31+0x4], R6 ;  /* 0x000004061f007388 */ /* 0x000fe20000000800 */
[--C-:B------:R-:W-:Y:S02]  /*1d20*/  IMAD.IADD R76, R76, 0x1, R4.reuse ;  /* 0x000000014c4c7824 */ /* 0x100fe400078e0204 */
[--C-:B------:R-:W-:Y:S01]  /*1d30*/  IMAD.IADD R10, R77, 0x1, R4.reuse ;  /* 0x000000014d0a7824 */ /* 0x100fe200078e0204 */
[----:B------:R-:W-:Y:S01]  /*1d40*/  STS [R31+0x8], R74 ;  /* 0x0000084a1f007388 */ /* 0x000fe20000000800 */
[----:B------:R-:W-:-:S02]  /*1d50*/  IMAD.IADD R78, R78, 0x1, R4 ;  /* 0x000000014e4e7824 */ /* 0x000fc400078e0204 */
[--C-:B------:R-:W-:Y:S01]  /*1d60*/  IMAD.IADD R106, R79, 0x1, R4.reuse ;  /* 0x000000014f6a7824 */ /* 0x100fe200078e0204 */
[----:B------:R-:W-:Y:S01]  /*1d70*/  STS [R31+0xc], R8 ;  /* 0x00000c081f007388 */ /* 0x000fe20000000800 */
        /* <DEDUP_REMOVED lines=36> */
[----:B------:R-:W-:-:S03]  /*1fc0*/  IMAD.IADD R104, R104, 0x1, R4 ;  /* 0x0000000168687824 */ /* 0x000fc600078e0204 */
[----:B------:R-:W-:Y:S04]  /*1fd0*/  STS [R31+0x40], R88 ;  /* 0x000040581f007388 */ /* 0x000fe80000000800 */
        /* <DEDUP_REMOVED lines=15> */
[----:B------:R-:W-:Y:S01]  /*20d0*/  STS [R31+0x80], R104 ;  /* 0x000080681f007388 */ /* 0x000fe20000000800 */
[----:B------:R-:W-:Y:S06]  /*20e0*/  BAR.SYNC.DEFER_BLOCKING 0x0 ;  /* 0x0000000000007b1d */ /* 0x000fec0000010000 */
[----:B------:R-:W0:Y:S04]  /*20f0*/  LDS.U16 R5, [R36] ;  /* 0x0000000024057984 */ /* 0x000e280000000400 */
[----:B------:R-:W1:Y:S04]  /*2100*/  LDS.U16 R37, [R37] ;  /* 0x0000000025257984 */ /* 0x000e680000000400 */
[----:B------:R-:W2:Y:S04]  /*2110*/  LDS.U16 R39, [R39] ;  /* 0x0000000027277984 */ /* 0x000ea80000000400 */
[----:B------:R-:W3:Y:S04]  /*2120*/  LDS.U16 R41, [R41] ;  /* 0x0000000029297984 */ /* 0x000ee80000000400 */
[----:B------:R-:W4:Y:S04]  /*2130*/  LDS.U16 R43, [R43] ;  /* 0x000000002b2b7984 */ /* 0x000f280000000400 */
[----:B------:R-:W5:Y:S04]  /*2140*/  LDS.U16 R45, [R45] ;  /* 0x000000002d2d7984 */ /* 0x000f680000000400 */
[----:B------:R-:W5:Y:S04]  /*2150*/  LDS.U16 R47, [R47] ;  /* 0x000000002f2f7984 */ /* 0x000f680000000400 */
[----:B------:R-:W5:Y:S04]  /*2160*/  LDS.U16 R49, [R49] ;  /* 0x0000000031317984 */ /* 0x000f680000000400 */
[----:B------:R-:W5:Y:S04]  /*2170*/  LDS.U16 R51, [R51] ;  /* 0x0000000033337984 */ /* 0x000f680000000400 */
[----:B------:R-:W5:Y:S04]  /*2180*/  LDS.U16 R53, [R53] ;  /* 0x0000000035357984 */ /* 0x000f680000000400 */
[----:B------:R-:W5:Y:S01]  /*2190*/  LDS.U16 R55, [R55] ;  /* 0x0000000037377984 */ /* 0x000f620000000400 */
[----:B0-----:R-:W-:-:S03]  /*21a0*/  IMAD.IADD R5, R34, 0x1, R5 ;  /* 0x0000000122057824 */ /* 0x001fc600078e0205 */
[----:B------:R-:W0:Y:S01]  /*21b0*/  LDS.U16 R57, [R57] ;  /* 0x0000000039397984 */ /* 0x000e220000000400 */
[----:B-1----:R-:W-:-:S03]  /*21c0*/  IMAD.IADD R37, R38, 0x1, R37 ;  /* 0x0000000126257824 */ /* 0x002fc600078e0225 */
[----:B------:R-:W1:Y:S01]  /*21d0*/  LDS.U16 R59, [R59] ;  /* 0x000000003b3b7984 */ /* 0x000e620000000400 */
[----:B--2---:R-:W-:-:S03]  /*21e0*/  IMAD.IADD R39, R40, 0x1, R39 ;  /* 0x0000000128277824 */ /* 0x004fc600078e0227 */
[----:B------:R-:W2:Y:S01]  /*21f0*/  LDS.U16 R61, [R61] ;  /* 0x000000003d3d7984 */ /* 0x000ea20000000400 */
[----:B---3--:R-:W-:-:S03]  /*2200*/  IMAD.IADD R41, R42, 0x1, R41 ;  /* 0x000000012a297824 */ /* 0x008fc600078e0229 */
[----:B------:R-:W3:Y:S01]  /*2210*/  LDS.U16 R63, [R63] ;  /* 0x000000003f3f7984 */ /* 0x000ee20000000400 */
[----:B----4-:R-:W-:-:S03]  /*2220*/  IMAD.IADD R43, R44, 0x1, R43 ;  /* 0x000000012c2b7824 */ /* 0x010fc600078e022b */
[----:B------:R-:W4:Y:S01]  /*2230*/  LDS.U16 R65, [R65] ;  /* 0x0000000041417984 */ /* 0x000f220000000400 */
[----:B-----5:R-:W-:-:S03]  /*2240*/  IMAD.IADD R45, R46, 0x1, R45 ;  /* 0x000000012e2d7824 */ /* 0x020fc600078e022d */
[----:B------:R-:W5:Y:S01]  /*2250*/  LDS.U16 R67, [R67] ;  /* 0x0000000043437984 */ /* 0x000f620000000400 */
[----:B------:R-:W-:-:S03]  /*2260*/  IMAD.IADD R47, R48, 0x1, R47 ;  /* 0x00000001302f7824 */ /* 0x000fc600078e022f */
[----:B------:R-:W5:Y:S01]  /*2270*/  LDS.U16 R69, [R69] ;  /* 0x0000000045457984 */ /* 0x000f620000000400 */
[----:B------:R-:W-:-:S03]  /*2280*/  IMAD.IADD R49, R50, 0x1, R49 ;  /* 0x0000000132317824 */ /* 0x000fc600078e0231 */
[----:B------:R-:W5:Y:S01]  /*2290*/  LDS.U16 R71, [R71] ;  /* 0x0000000047477984 */ /* 0x000f620000000400 */
[----:B------:R-:W-:Y:S02]  /*22a0*/  IMAD.IADD R51, R52, 0x1, R51 ;  /* 0x0000000134337824 */ /* 0x000fe400078e0233 */
[----:B------:R-:W-:Y:S02]  /*22b0*/  IMAD.IADD R53, R54, 0x1, R53 ;  /* 0x0000000136357824 */ /* 0x000fe400078e0235 */
[----:B------:R-:W-:Y:S02]  /*22c0*/  IMAD.IADD R55, R56, 0x1, R55 ;  /* 0x0000000138377824 */ /* 0x000fe400078e0237 */
[----:B0-----:R-:W-:Y:S02]  /*22d0*/  IMAD.IADD R57, R58, 0x1, R57 ;  /* 0x000000013a397824 */ /* 0x001fe400078e0239 */
[----:B-1----:R-:W-:Y:S02]  /*22e0*/  IMAD.IADD R59, R60, 0x1, R59 ;  /* 0x000000013c3b7824 */ /* 0x002fe400078e023b */
[----:B--2---:R-:W-:-:S02]  /*22f0*/  IMAD.IADD R61, R62, 0x1, R61 ;  /* 0x000000013e3d7824 */ /* 0x004fc400078e023d */
[----:B---3--:R-:W-:Y:S02]  /*2300*/  IMAD.IADD R63, R64, 0x1, R63 ;  /* 0x00000001403f7824 */ /* 0x008fe400078e023f */
[----:B----4-:R-:W-:Y:S02]  /*2310*/  IMAD.IADD R65, R66, 0x1, R65 ;  /* 0x0000000142417824 */ /* 0x010fe400078e0241 */
[----:B-----5:R-:W-:Y:S02]  /*2320*/  IMAD.IADD R67, R68, 0x1, R67 ;  /* 0x0000000144437824 */ /* 0x020fe400078e0243 */
[----:B------:R-:W-:Y:S02]  /*2330*/  IMAD.IADD R69, R70, 0x1, R69 ;  /* 0x0000000146457824 */ /* 0x000fe400078e0245 */
[----:B------:R-:W-:Y:S01]  /*2340*/  IMAD.IADD R71, R72, 0x1, R71 ;  /* 0x0000000148477824 */ /* 0x000fe200078e0247 */
[----:B------:R-:W-:Y:S06]  /*2350*/  BAR.SYNC.DEFER_BLOCKING 0x0 ;  /* 0x0000000000007b1d */ /* 0x000fec0000010000 */
[----:B------:R-:W-:Y:S05]  /*2360*/  BRA.U UP0, `(.L_x_219) ;  /* 0x0000000100f87547 */ /* 0x000fea000b800000 */
[----:B------:R-:W-:Y:S01]  /*2370*/  LEA R5, R5, UR4, 0x2 ;  /* 0x0000000405057c11 */ /* 0x000fe2000f8e10ff */
[----:B------:R-:W-:Y:S01]  /*2380*/  UIADD3 UR7, UPT, UPT, UR7, 0x6, URZ ;  /* 0x0000000607077890 */ /* 0x000fe2000fffe0ff */
[----:B------:R-:W-:Y:S01]  /*2390*/  LEA R4, R37, UR4, 0x2 ;  /* 0x0000000425047c11 */ /* 0x000fe2000f8e10ff */
[----:B------:R-:W-:Y:S01]  /*23a0*/  UIADD3 UR5, UPT, UPT, UR5, -0x6, URZ ;  /* 0xfffffffa05057890 */ /* 0x000fe2000fffe0ff */
[----:B------:R-:W-:Y:S01]  /*23b0*/  LEA R7, R39, UR4, 0x2 ;  /* 0x0000000427077c11 */ /* 0x000fe2000f8e10ff */
[----:B------:R0:W-:Y:S01]  /*23c0*/  STS [R5], R2 ;  /* 0x0000000205007388 */ /* 0x0001e20000000800 */
[----:B------:R-:W-:Y:S02]  /*23d0*/  LEA R6, R41, UR4, 0x2 ;  /* 0x0000000429067c11 */ /* 0x000fe4000f8e10ff */
[----:B------:R-:W-:Y:S01]  /*23e0*/  LEA R9, R43, UR4, 0x2 ;  /* 0x000000042b097c11 */ /* 0x000fe2000f8e10ff */
[----:B------:R1:W-:Y:S01]  /*23f0*/  STS [R4], R3 ;  /* 0x0000000304007388 */ /* 0x0003e20000000800 */
[----:B------:R-:W-:-:S02]  /*2400*/  LEA R8, R45, UR4, 0x2 ;  /* 0x000000042d087c11 */ /* 0x000fc4000f8e10ff */
[----:B------:R-:W-:Y:S01]  /*2410*/  LEA R11, R47, UR4, 0x2 ;  /* 0x000000042f0b7c11 */ /* 0x000fe2000f8e10ff */
[----:B------:R2:W-:Y:S01]  /*2420*/  STS [R7], R12 ;  /* 0x0000000c07007388 */ /* 0x0005e20000000800 */
[----:B------:R-:W-:Y:S02]  /*2430*/  LEA R10, R49, UR4, 0x2 ;  /* 0x00000004310a7c11 */ /* 0x000fe4000f8e10ff */
[----:B0-----:R-:W-:Y:S01]  /*2440*/  LEA R5, R51, UR4, 0x2 ;  /* 0x0000000433057c11 */ /* 0x001fe2000f8e10ff */
[----:B------:R0:W-:Y:S01]  /*2450*/  STS [R6], R13 ;  /* 0x0000000d06007388 */ /* 0x0001e20000000800 */
[----:B------:R-:W-:Y:S02]  /*2460*/  LEA R2, R53, UR4, 0x2 ;  /* 0x0000000435027c11 */ /* 0x000fe4000f8e10ff */
[----:B-1----:R-:W-:Y:S01]  /*2470*/  LEA R3, R55, UR4, 0x2 ;  /* 0x0000000437037c11 */ /* 0x002fe2000f8e10ff */
[----:B------:R1:W-:Y:S01]  /*2480*/  STS [R9], R14 ;  /* 0x0000000e09007388 */ /* 0x0003e20000000800 */
[----:B------:R-:W-:-:S02]  /*2490*/  LEA R4, R57, UR4, 0x2 ;  /* 0x0000000439047c11 */ /* 0x000fc4000f8e10ff */
[----:B--2---:R-:W-:Y:S01]  /*24a0*/  LEA R7, R59, UR4, 0x2 ;  /* 0x000000043b077c11 */ /* 0x004fe2000f8e10ff */
[----:B------:R2:W-:Y:S01]  /*24b0*/  STS [R8], R15 ;  /* 0x0000000f08007388 */ /* 0x0005e20000000800 */
[----:B0-----:R-:W-:-:S03]  /*24c0*/  LEA R6, R63, UR4, 0x2 ;  /* 0x000000043f067c11 */ /* 0x001fc6000f8e10ff */
[----:B------:R0:W-:Y:S01]  /*24d0*/  STS [R11], R16 ;  /* 0x000000100b007388 */ /* 0x0001e20000000800 */
[----:B-1----:R-:W-:-:S03]  /*24e0*/  LEA R9, R61, UR4, 0x2 ;  /* 0x000000043d097c11 */ /* 0x002fc6000f8e10ff */
[----:B------:R-:W-:Y:S01]  /*24f0*/  STS [R10], R17 ;  /* 0x000000110a007388 */ /* 0x000fe20000000800 */
[----:B--2---:R-:W-:-:S03]  /*2500*/  LEA R8, R67, UR4, 0x2 ;  /* 0x0000000443087c11 */ /* 0x004fc6000f8e10ff */
[----:B------:R1:W-:Y:S01]  /*2510*/  STS [R5], R18 ;  /* 0x0000001205007388 */ /* 0x0003e20000000800 */
[----:B0-----:R-:W-:-:S03]  /*2520*/  LEA R11, R65, UR4, 0x2 ;  /* 0x00000004410b7c11 */ /* 0x001fc6000f8e10ff */
[----:B------:R0:W-:Y:S04]  /*2530*/  STS [R2], R19 ;  /* 0x0000001302007388 */ /* 0x0001e80000000800 */
[----:B------:R2:W-:Y:S01]  /*2540*/  STS [R3], R20 ;  /* 0x0000001403007388 */ /* 0x0005e20000000800 */
[----:B-1----:R-:W-:-:S03]  /*2550*/  LEA R5, R69, UR4, 0x2 ;  /* 0x0000000445057c11 */ /* 0x002fc6000f8e10ff */
[----:B------:R2:W-:Y:S01]  /*2560*/  STS [R4], R21 ;  /* 0x0000001504007388 */ /* 0x0005e20000000800 */
[----:B0-----:R-:W-:-:S03]  /*2570*/  LEA R19, R71, UR4, 0x2 ;  /* 0x0000000447137c11 */ /* 0x001fc6000f8e10ff */
[----:B------:R2:W-:Y:S04]  /*2580*/  STS [R7], R22 ;  /* 0x0000001607007388 */ /* 0x0005e80000000800 */
[----:B------:R2:W-:Y:S04]  /*2590*/  STS [R9], R24 ;  /* 0x0000001809007388 */ /* 0x0005e80000000800 */
[----:B------:R2:W-:Y:S04]  /*25a0*/  STS [R6], R25 ;  /* 0x0000001906007388 */ /* 0x0005e80000000800 */
[----:B------:R2:W-:Y:S04]  /*25b0*/  STS [R11], R26 ;  /* 0x0000001a0b007388 */ /* 0x0005e80000000800 */
[----:B------:R2:W-:Y:S04]  /*25c0*/  STS [R8], R27 ;  /* 0x0000001b08007388 */ /* 0x0005e80000000800 */
[----:B------:R2:W-:Y:S04]  /*25d0*/  STS [R5], R28 ;  /* 0x0000001c05007388 */ /* 0x0005e80000000800 */
[----:B------:R2:W-:Y:S01]  /*25e0*/  STS [R19], R30 ;  /* 0x0000001e13007388 */ /* 0x0005e20000000800 */
[----:B------:R-:W-:Y:S06]  /*25f0*/  BAR.SYNC.DEFER_BLOCKING 0x0 ;  /* 0x0000000000007b1d */ /* 0x000fec0000010000 */
[----:B------:R2:W0:Y:S04]  /*2600*/  LDS R2, [R33] ;  /* 0x0000000021027984 */ /* 0x0004280000000800 */
[----:B------:R2:W1:Y:S04]  /*2610*/  LDS R3, [R33+0x4] ;  /* 0x0000040021037984 */ /* 0x0004680000000800 */
[----:B------:R2:W3:Y:S04]  /*2620*/  LDS R12, [R33+0x8] ;  /* 0x00000800210c7984 */ /* 0x0004e80000000800 */
[----:B------:R2:W4:Y:S04]  /*2630*/  LDS R13, [R33+0xc] ;  /* 0x00000c00210d7984 */ /* 0x0005280000000800 */
[----:B------:R2:W0:Y:S04]  /*2640*/  LDS R14, [R33+0x10] ;  /* 0x00001000210e7984 */ /* 0x0004280000000800 */
        /* <DEDUP_REMOVED lines=13> */
[----:B------:R2:W0:Y:S01]  /*2720*/  LDS R30, [R33+0x48] ;  /* 0x00004800211e7984 */ /* 0x0004220000000800 */
[----:B------:R-:W-:Y:S06]  /*2730*/  BAR.SYNC.DEFER_BLOCKING 0x0 ;  /* 0x0000000000007b1d */ /* 0x000fec0000010000 */
[----:B-1-34-:R-:W-:Y:S05]  /*2740*/  BRA `(.L_x_220) ;  /* 0xffffffdc00f87947 */ /* 0x01afea000383ffff */
.L_x_219:
[----:B------:R-:W-:Y:S01]  /*2750*/  LEA R5, R5, UR4, 0x2 ;  /* 0x0000000405057c11 */ /* 0x000fe2000f8e10ff */
[C---:B------:R-:W-:Y:S01]  /*2760*/  IMAD R33, R0.reuse, -0x48, R33 ;  /* 0xffffffb800217824 */ /* 0x040fe200078e0221 */
[----:B------:R-:W-:Y:S01]  /*2770*/  LEA R4, R37, UR4, 0x2 ;  /* 0x0000000425047c11 */ /* 0x000fe2000f8e10ff */
[C---:B------:R-:W-:Y:S01]  /*2780*/  VIADD R7, R0.reuse, 0x100 ;  /* 0x0000010000077836 */ /* 0x040fe20000000000 */
[----:B------:R-:W-:Y:S01]  /*2790*/  LEA R39, R39, UR4, 0x2 ;  /* 0x0000000427277c11 */ /* 0x000fe2000f8e10ff */
[----:B------:R0:W-:Y:S01]  /*27a0*/  STS [R5], R2 ;  /* 0x0000000205007388 */ /* 0x0001e20000000800 */
[----:B------:R-:W-:Y:S01]  /*27b0*/  LEA R6, R41, UR4, 0x2 ;  /* 0x0000000429067c11 */ /* 0x000fe2000f8e10ff */
[----:B------:R-:W-:Y:S01]  /*27c0*/  VIADD R9, R0, 0x200 ;  /* 0x0000020000097836 */ /* 0x000fe20000000000 */
[----:B------:R-:W-:Y:S01]  /*27d0*/  LEA R43, R43, UR4, 0x2 ;  /* 0x000000042b2b7c11 */ /* 0x000fe2000f8e10ff */
[----:B------:R1:W-:Y:S01]  /*27e0*/  STS [R4], R3 ;  /* 0x0000000304007388 */ /* 0x0003e20000000800 */
[----:B------:R-:W-:-:S02]  /*27f0*/  LEA R8, R45, UR4, 0x2 ;  /* 0x000000042d087c11 */ /* 0x000fc4000f8e10ff */
[----:B------:R-:W-:Y:S01]  /*2800*/  LEA R47, R47, UR4, 0x2 ;  /* 0x000000042f2f7c11 */ /* 0x000fe2000f8e10ff */
[----:B------:R-:W-:Y:S01]  /*2810*/  STS [R39], R12 ;  /* 0x0000000c27007388 */ /* 0x000fe20000000800 */
[----:B------:R-:W-:Y:S02]  /*2820*/  LEA R10, R49, UR4, 0x2 ;  /* 0x00000004310a7c11 */ /* 0x000fe4000f8e10ff */
[----:B------:R-:W-:Y:S01]  /*2830*/  LEA R51, R51, UR4, 0x2 ;  /* 0x0000000433337c11 */ /* 0x000fe2000f8e10ff */
[----:B------:R2:W-:Y:S01]  /*2840*/  STS [R6], R13 ;  /* 0x0000000d06007388 */ /* 0x0005e20000000800 */
[----:B0-----:R-:W-:Y:S02]  /*2850*/  LEA R2, R53, UR4, 0x2 ;  /* 0x0000000435027c11 */ /* 0x001fe4000f8e10ff */
[----:B------:R-:W-:Y:S01]  /*2860*/  LEA R55, R55, UR4, 0x2 ;  /* 0x0000000437377c11 */ /* 0x000fe2000f8e10ff */
[----:B------:R0:W-:Y:S01]  /*2870*/  STS [R43], R14 ;  /* 0x0000000e2b007388 */ /* 0x0001e20000000800 */
[----:B-1----:R-:W-:-:S02]  /*2880*/  LEA R4, R57, UR4, 0x2 ;  /* 0x0000000439047c11 */ /* 0x002fc4000f8e10ff */
[----:B------:R-:W-:Y:S01]  /*2890*/  LEA R59, R59, UR4, 0x2 ;  /* 0x000000043b3b7c11 */ /* 0x000fe2000f8e10ff */
[----:B------:R1:W-:Y:S01]  /*28a0*/  STS [R8], R15 ;  /* 0x0000000f08007388 */ /* 0x0003e20000000800 */
[----:B------:R-:W-:Y:S01]  /*28b0*/  LEA R61, R61, UR4, 0x2 ;  /* 0x000000043d3d7c11 */ /* 0x000fe2000f8e10ff */
[C---:B--2---:R-:W-:Y:S01]  /*28c0*/  VIADD R13, R0.reuse, 0x500 ;  /* 0x00000500000d7836 */ /* 0x044fe20000000000 */
[----:B------:R-:W-:Y:S01]  /*28d0*/  LEA R6, R63, UR4, 0x2 ;  /* 0x000000043f067c11 */ /* 0x000fe2000f8e10ff */
[----:B------:R2:W-:Y:S01]  /*28e0*/  STS [R47], R16 ;  /* 0x000000102f007388 */ /* 0x0005e20000000800 */
[----:B------:R-:W-:Y:S01]  /*28f0*/  LEA R65, R65, UR4, 0x2 ;  /* 0x0000000441417c11 */ /* 0x000fe2000f8e10ff */
[C---:B0-----:R-:W-:Y:S01]  /*2900*/  VIADD R14, R0.reuse, 0x600 ;  /* 0x00000600000e7836 */ /* 0x041fe20000000000 */
[----:B------:R-:W-:Y:S01]  /*2910*/  LEA R69, R69, UR4, 0x2 ;  /* 0x0000000445457c11 */ /* 0x000fe2000f8e10ff */
[----:B------:R0:W-:Y:S01]  /*2920*/  STS [R10], R17 ;  /* 0x000000110a007388 */ /* 0x0001e20000000800 */
[----:B------:R-:W-:Y:S01]  /*2930*/  LEA R71, R71, UR4, 0x2 ;  /* 0x0000000447477c11 */ /* 0x000fe2000f8e10ff */
[C---:B-1----:R-:W-:Y:S01]  /*2940*/  VIADD R15, R0.reuse, 0x700 ;  /* 0x00000700000f7836 */ /* 0x042fe20000000000 */
[----:B------:R-:W-:Y:S01]  /*2950*/  LEA R8, R67, UR4, 0x2 ;  /* 0x0000000443087c11 */ /* 0x000fe2000f8e10ff */
[----:B------:R-:W-:Y:S01]  /*2960*/  STS [R51], R18 ;  /* 0x0000001233007388 */ /* 0x000fe20000000800 */
[----:B------:R-:W1:Y:S01]  /*2970*/  LDCU.64 UR4, c[0x0][0x3a0] ;  /* 0x00007400ff0477ac */ /* 0x000e620008000a00 */
[C---:B------:R-:W-:Y:S01]  /*2980*/  LOP3.LUT R12, R0.reuse, 0x400, RZ, 0xfc, !PT ;  /* 0x00000400000c7812 */ /* 0x040fe200078efcff */
[C---:B--2---:R-:W-:Y:S01]  /*2990*/  VIADD R16, R0.reuse, 0xd00 ;  /* 0x00000d0000107836 */ /* 0x044fe20000000000 */
[----:B------:R2:W-:Y:S01]  /*29a0*/  STS [R2], R19 ;  /* 0x0000001302007388 */ /* 0x0005e20000000800 */
[----:B0-----:R-:W-:-:S03]  /*29b0*/  VIADD R10, R0, 0x300 ;  /* 0x00000300000a7836 */ /* 0x001fc60000000000 */
[----:B------:R-:W-:Y:S04]  /*29c0*/  STS [R55], R20 ;  /* 0x0000001437007388 */ /* 0x000fe80000000800 */
[----:B------:R-:W-:Y:S01]  /*29d0*/  STS [R4], R21 ;  /* 0x0000001504007388 */ /* 0x000fe20000000800 */
[----:B--2---:R-:W0:Y:S03]  /*29e0*/  LDC.64 R2, c[0x0][0x388] ;  /* 0x0000e200ff027b82 */ /* 0x004e260000000a00 */
[----:B------:R-:W-:Y:S01]  /*29f0*/  STS [R59], R22 ;  /* 0x000000163b007388 */ /* 0x000fe20000000800 */
[----:B-1----:R-:W-:-:S03]  /*2a00*/  ISETP.GE.U32.AND P2, PT, R7, UR4, PT ;  /* 0x0000000407007c0c */ /* 0x002fc6000bf46070 */
[----:B------:R-:W-:Y:S01]  /*2a10*/  STS [R61], R24 ;  /* 0x000000183d007388 */ /* 0x000fe20000000800 */
[----:B------:R-:W-:Y:S02]  /*2a20*/  ISETP.GE.U32.AND P3, PT, R9, UR4, PT ;  /* 0x0000000409007c0c */ /* 0x000fe4000bf66070 */
[----:B------:R-:W-:Y:S01]  /*2a30*/  ISETP.GE.U32.AND P6, PT, R10, UR4, PT ;  /* 0x000000040a007c0c */ /* 0x000fe2000bfc6070 */
[----:B------:R-:W-:Y:S01]  /*2a40*/  STS [R6], R25 ;  /* 0x0000001906007388 */ /* 0x000fe20000000800 */
[----:B------:R-:W-:Y:S02]  /*2a50*/  ISETP.GE.U32.AND.EX P3, PT, RZ, UR5, PT, P3 ;  /* 0x00000005ff007c0c */ /* 0x000fe4000bf66130 */
[----:B------:R-:W-:Y:S01]  /*2a60*/  ISETP.GE.U32.AND.EX P2, PT, RZ, UR5, PT, P2 ;  /* 0x00000005ff007c0c */ /* 0x000fe2000bf46120 */
[----:B------:R-:W-:Y:S01]  /*2a70*/  STS [R65], R26 ;  /* 0x0000001a41007388 */ /* 0x000fe20000000800 */
[----:B------:R-:W-:Y:S02]  /*2a80*/  ISETP.GE.U32.AND P1, PT, R13, UR4, PT ;  /* 0x000000040d007c0c */ /* 0x000fe4000bf26070 */
[----:B------:R-:W-:Y:S01]  /*2a90*/  ISETP.GE.U32.AND.EX P6, PT, RZ, UR5, PT, P6 ;  /* 0x00000005ff007c0c */ /* 0x000fe2000bfc6160 */
[----:B------:R-:W-:Y:S01]  /*2aa0*/  STS [R8], R27 ;  /* 0x0000001b08007388 */ /* 0x000fe20000000800 */
[----:B------:R-:W-:-:S02]  /*2ab0*/  ISETP.GE.U32.AND.EX P1, PT, RZ, UR5, PT, P1 ;  /* 0x00000005ff007c0c */ /* 0x000fc4000bf26110 */
[----:B------:R-:W-:Y:S01]  /*2ac0*/  ISETP.GE.U32.AND P5, PT, R12, UR4, PT ;  /* 0x000000040c007c0c */ /* 0x000fe2000bfa6070 */
[----:B------:R-:W-:Y:S01]  /*2ad0*/  STS [R69], R28 ;  /* 0x0000001c45007388 */ /* 0x000fe20000000800 */
[----:B------:R-:W-:Y:S01]  /*2ae0*/  ISETP.GE.U32.AND P4, PT, R15, UR4, PT ;  /* 0x000000040f007c0c */ /* 0x000fe2000bf86070 */
[----:B0-----:R-:W-:Y:S01]  /*2af0*/  IMAD.WIDE.U32 R2, R0, 0x4, R2 ;  /* 0x0000000400027825 */ /* 0x001fe200078e0002 */
[----:B------:R-:W-:Y:S01]  /*2b00*/  ISETP.GE.U32.AND.EX P5, PT, RZ, UR5, PT, P5 ;  /* 0x00000005ff007c0c */ /* 0x000fe2000bfa6150 */
[----:B------:R-:W-:Y:S01]  /*2b10*/  STS [R71], R30 ;  /* 0x0000001e47007388 */ /* 0x000fe20000000800 */
[----:B------:R-:W-:Y:S01]  /*2b20*/  BAR.SYNC.DEFER_BLOCKING 0x0 ;  /* 0x0000000000007b1d */ /* 0x000fe20000010000 */
[----:B------:R-:W-:Y:S01]  /*2b30*/  ISETP.GE.U32.AND P0, PT, R14, UR4, PT ;  /* 0x000000040e007c0c */ /* 0x000fe2000bf06070 */
[C---:B------:R-:W-:Y:S01]  /*2b40*/  VIADD R14, R0.reuse, 0x900 ;  /* 0x00000900000e7836 */ /* 0x040fe20000000000 */
[----:B------:R-:W-:Y:S02]  /*2b50*/  LOP3.LUT R12, R0, 0x800, RZ, 0xfc, !PT ;  /* 0x00000800000c7812 */ /* 0x000fe400078efcff */
[----:B------:R-:W-:-:S02]  /*2b60*/  ISETP.GE.U32.AND.EX P0, PT, RZ, UR5, PT, P0 ;  /* 0x00000005ff007c0c */ /* 0x000fc4000bf06100 */
[----:B------:R-:W-:Y:S01]  /*2b70*/  ISETP.GE.U32.AND.EX P4, PT, RZ, UR5, PT, P4 ;  /* 0x00000005ff007c0c */ /* 0x000fe2000bf86140 */
[----:B------:R-:W0:Y:S04]  /*2b80*/  LDS R5, [R33+0x800] ;  /* 0x0008000021057984 */ /* 0x000e280000000800 */
[----:B------:R-:W1:Y:S04]  /*2b90*/  LDS R4, [R33+0x400] ;  /* 0x0004000021047984 */ /* 0x000e680000000800 */
[----:B------:R-:W2:Y:S04]  /*2ba0*/  LDS R6, [R33+0xc00] ;  /* 0x000c000021067984 */ /* 0x000ea80000000800 */
[----:B------:R-:W3:Y:S04]  /*2bb0*/  LDS R8, [R33+0x1400] ;  /* 0x0014000021087984 */ /* 0x000ee80000000800 */
[----:B------:R-:W4:Y:S04]  /*2bc0*/  LDS R7, [R33+0x1000] ;  /* 0x0010000021077984 */ /* 0x000f280000000800 */
[----:B------:R-:W5:Y:S04]  /*2bd0*/  LDS R9, [R33+0x1800] ;  /* 0x0018000021097984 */ /* 0x000f680000000800 */
[----:B------:R-:W5:Y:S01]  /*2be0*/  LDS R10, [R33+0x1c00] ;  /* 0x001c0000210a7984 */ /* 0x000f620000000800 */
[----:B0-----:R-:W-:-:S03]  /*2bf0*/  @!P3 LOP3.LUT R13, R5, 0x80000000, RZ, 0x3c, !PT ;  /* 0x80000000050db812 */ /* 0x001fc600078e3cff */
[----:B------:R-:W-:Y:S01]  /*2c00*/  LDS R5, [R33+0x2400] ;  /* 0x0024000021057984 */ /* 0x000fe20000000800 */
[----:B-1----:R-:W-:-:S03]  /*2c10*/  @!P2 LOP3.LUT R11, R4, 0x80000000, RZ, 0x3c, !PT ;  /* 0x80000000040ba812 */ /* 0x002fc600078e3cff */
[----:B------:R-:W0:Y:S01]  /*2c20*/  LDS R4, [R33+0x2000] ;  /* 0x0020000021047984 */ /* 0x000e220000000800 */
[----:B--2---:R-:W-:-:S03]  /*2c30*/  @!P6 LOP3.LUT R15, R6, 0x80000000, RZ, 0x3c, !PT ;  /* 0x80000000060fe812 */ /* 0x004fc600078e3cff */
[----:B------:R-:W-:Y:S01]  /*2c40*/  @!P2 STG.E desc[UR8][R2.64+0x400], R11 ;  /* 0x0004000b0200a986 */ /* 0x000fe2000c101908 */
[----:B------:R-:W-:Y:S01]  /*2c50*/  ISETP.GE.U32.AND P2, PT, R12, UR4, PT ;  /* 0x000000040c007c0c */ /* 0x000fe2000bf46070 */
[----:B------:R-:W-:Y:S01]  /*2c60*/  VIADD R12, R0, 0xa00 ;  /* 0x00000a00000c7836 */ /* 0x000fe20000000000 */
[----:B---3--:R-:W-:Y:S01]  /*2c70*/  @!P1 LOP3.LUT R19, R8, 0x80000000, RZ, 0x3c, !PT ;  /* 0x8000000008139812 */ /* 0x008fe200078e3cff */
[----:B------:R-:W-:Y:S01]  /*2c80*/  LDS R11, [R33+0x2800] ;  /* 0x00280000210b7984 */ /* 0x000fe20000000800 */
[----:B------:R-:W-:Y:S02]  /*2c90*/  ISETP.GE.U32.AND.EX P2, PT, RZ, UR5, PT, P2 ;  /* 0x00000005ff007c0c */ /* 0x000fe4000bf46120 */
[----:B----4-:R-:W-:Y:S01]  /*2ca0*/  @!P5 LOP3.LUT R17, R7, 0x80000000, RZ, 0x3c, !PT ;  /* 0x800000000711d812 */ /* 0x010fe200078e3cff */
[----:B------:R-:W-:Y:S01]  /*2cb0*/  LDS R6, [R33+0x2c00] ;  /* 0x002c000021067984 */ /* 0x000fe20000000800 */
[----:B-----5:R-:W-:-:S03]  /*2cc0*/  @!P0 LOP3.LUT R21, R9, 0x80000000, RZ, 0x3c, !PT ;  /* 0x8000000009158812 */ /* 0x020fc600078e3cff */
[----:B------:R-:W-:Y:S01]  /*2cd0*/  @!P1 STG.E desc[UR8][R2.64+0x1400], R19 ;  /* 0x0014001302009986 */ /* 0x000fe2000c101908 */
[----:B------:R-:W-:-:S03]  /*2ce0*/  ISETP.GE.U32.AND P1, PT, R0, UR4, PT ;  /* 0x0000000400007c0c */ /* 0x000fc6000bf26070 */
[----:B------:R-:W1:Y:S01]  /*2cf0*/  LDS R7, [R33+0x3000] ;  /* 0x0030000021077984 */ /* 0x000e620000000800 */
[----:B------:R-:W-:-:S03]  /*2d00*/  ISETP.GE.U32.AND.EX P1, PT, RZ, UR5, PT, P1 ;  /* 0x00000005ff007c0c */ /* 0x000fc6000bf26110 */
[----:B------:R-:W-:Y:S01]  /*2d10*/  @!P3 STG.E desc[UR8][R2.64+0x800], R13 ;  /* 0x0008000d0200b986 */ /* 0x000fe2000c101908 */
[----:B------:R-:W-:Y:S01]  /*2d20*/  ISETP.GE.U32.AND P3, PT, R14, UR4, PT ;  /* 0x000000040e007c0c */ /* 0x000fe2000bf66070 */
[----:B------:R-:W-:Y:S02]  /*2d30*/  VIADD R14, R0, 0xb00 ;  /* 0x00000b00000e7836 */ /* 0x000fe40000000000 */
[----:B------:R2:W-:Y:S01]  /*2d40*/  @!P6 STG.E desc[UR8][R2.64+0xc00], R15 ;  /* 0x000c000f0200e986 */ /* 0x0005e2000c101908 */
[----:B------:R-:W-:Y:S02]  /*2d50*/  ISETP.GE.U32.AND P6, PT, R12, UR4, PT ;  /* 0x000000040c007c0c */ /* 0x000fe4000bfc6070 */
[----:B------:R-:W-:Y:S01]  /*2d60*/  LOP3.LUT R12, R0, 0xc00, RZ, 0xfc, !PT ;  /* 0x00000c00000c7812 */ /* 0x000fe200078efcff */
[----:B------:R0:W-:Y:S01]  /*2d70*/  @!P5 STG.E desc[UR8][R2.64+0x1000], R17 ;  /* 0x001000110200d986 */ /* 0x0001e2000c101908 */
[----:B------:R-:W-:Y:S02]  /*2d80*/  ISETP.GE.U32.AND.EX P3, PT, RZ, UR5, PT, P3 ;  /* 0x00000005ff007c0c */ /* 0x000fe4000bf66130 */
[----:B------:R-:W-:Y:S01]  /*2d90*/  ISETP.GE.U32.AND P5, PT, R14, UR4, PT ;  /* 0x000000040e007c0c */ /* 0x000fe2000bfa6070 */
[----:B------:R-:W-:Y:S01]  /*2da0*/  @!P0 STG.E desc[UR8][R2.64+0x1800], R21 ;  /* 0x0018001502008986 */ /* 0x000fe2000c101908 */
[----:B------:R-:W-:-:S02]  /*2db0*/  ISETP.GE.U32.AND P0, PT, R12, UR4, PT ;  /* 0x000000040c007c0c */ /* 0x000fc4000bf06070 */
[----:B--2---:R-:W-:Y:S01]  /*2dc0*/  @!P4 LOP3.LUT R15, R10, 0x80000000, RZ, 0x3c, !PT ;  /* 0x800000000a0fc812 */ /* 0x004fe200078e3cff */
[----:B------:R-:W2:Y:S01]  /*2dd0*/  LDS R8, [R33+0x3400] ;  /* 0x0034000021087984 */ /* 0x000ea20000000800 */
[----:B------:R-:W-:Y:S02]  /*2de0*/  ISETP.GE.U32.AND.EX P0, PT, RZ, UR5, PT, P0 ;  /* 0x00000005ff007c0c */ /* 0x000fe4000bf06100 */
[----:B0-----:R-:W-:Y:S01]  /*2df0*/  @!P2 LOP3.LUT R17, R4, 0x80000000, RZ, 0x3c, !PT ;  /* 0x800000000411a812 */ /* 0x001fe200078e3cff */
[----:B------:R-:W0:Y:S02]  /*2e00*/  LDS R9, [R33+0x3800] ;  /* 0x0038000021097984 */ /* 0x000e240000000800 */
[----:B------:R-:W-:Y:S01]  /*2e10*/  @!P3 LOP3.LUT R5, R5, 0x80000000, RZ, 0x3c, !PT ;  /* 0x800000000505b812 */ /* 0x000fe200078e3cff */
[----:B------:R-:W-:Y:S01]  /*2e20*/  VIADD R4, R0, 0xe00 ;  /* 0x00000e0000047836 */ /* 0x000fe20000000000 */
[----:B------:R-:W3:Y:S04]  /*2e30*/  LDS R10, [R33+0x3c00] ;  /* 0x003c0000210a7984 */ /* 0x000ee80000000800 */
[----:B------:R-:W4:Y:S04]  /*2e40*/  LDS R12, [R33+0x4000] ;  /* 0x00400000210c7984 */ /* 0x000f280000000800 */
[----:B------:R-:W5:Y:S01]  /*2e50*/  LDS R13, [R33+0x4400] ;  /* 0x00440000210d7984 */ /* 0x000f620000000800 */
[----:B-1----:R-:W-:-:S03]  /*2e60*/  @!P0 LOP3.LUT R7, R7, 0x80000000, RZ, 0x3c, !PT ;  /* 0x8000000007078812 */ /* 0x002fc600078e3cff */
[----:B------:R-:W1:Y:S04]  /*2e70*/  @!P1 LDS R14, [R33] ;  /* 0x00000000210e9984 */ /* 0x000e680000000800 */
[----:B------:R2:W-:Y:S01]  /*2e80*/  @!P4 STG.E desc[UR8][R2.64+0x1c00], R15 ;  /* 0x001c000f0200c986 */ /* 0x0005e2000c101908 */
[----:B------:R-:W-:Y:S02]  /*2e90*/  ISETP.GE.U32.AND.EX P4, PT, RZ, UR5, PT, P6 ;  /* 0x00000005ff007c0c */ /* 0x000fe4000bf86160 */
[----:B------:R-:W-:Y:S01]  /*2ea0*/  ISETP.GE.U32.AND.EX P6, PT, RZ, UR5, PT, P5 ;  /* 0x00000005ff007c0c */ /* 0x000fe2000bfc6150 */
[----:B------:R-:W-:Y:S01]  /*2eb0*/  @!P3 STG.E desc[UR8][R2.64+0x2400], R5 ;  /* 0x002400050200b986 */ /* 0x000fe2000c101908 */
[----:B------:R-:W-:-:S03]  /*2ec0*/  ISETP.GE.U32.AND P5, PT, R16, UR4, PT ;  /* 0x0000000410007c0c */ /* 0x000fc6000bfa6070 */
[----:B------:R0:W-:Y:S01]  /*2ed0*/  @!P2 STG.E desc[UR8][R2.64+0x2000], R17 ;  /* 0x002000110200a986 */ /* 0x0001e2000c101908 */
[----:B------:R-:W-:Y:S02]  /*2ee0*/  ISETP.GE.U32.AND P2, PT, R4, UR4, PT ;  /* 0x0000000404007c0c */ /* 0x000fe4000bf46070 */
[C---:B------:R-:W-:Y:S01]  /*2ef0*/  LOP3.LUT R4, R0.reuse, 0x1000, RZ, 0xfc, !PT ;  /* 0x0000100000047812 */ /* 0x040fe200078efcff */
[----:B--2---:R-:W-:Y:S01]  /*2f00*/  VIADD R15, R0, 0xf00 ;  /* 0x00000f00000f7836 */ /* 0x004fe20000000000 */
[----:B------:R-:W-:Y:S01]  /*2f10*/  ISETP.GE.U32.AND.EX P5, PT, RZ, UR5, PT, P5 ;  /* 0x00000005ff007c0c */ /* 0x000fe2000bfa6150 */
[----:B------:R-:W-:Y:S01]  /*2f20*/  @!P0 STG.E desc[UR8][R2.64+0x3000], R7 ;  /* 0x0030000702008986 */ /* 0x000fe2000c101908 */
[----:B------:R-:W-:Y:S02]  /*2f30*/  @!P4 LOP3.LUT R11, R11, 0x80000000, RZ, 0x3c, !PT ;  /* 0x800000000b0bc812 */ /* 0x000fe400078e3cff */
[----:B------:R-:W-:Y:S02]  /*2f40*/  ISETP.GE.U32.AND P3, PT, R15, UR4, PT ;  /* 0x000000040f007c0c */ /* 0x000fe4000bf66070 */
[----:B------:R-:W-:Y:S01]  /*2f50*/  @!P6 LOP3.LUT R15, R6, 0x80000000, RZ, 0x3c, !PT ;  /* 0x80000000060fe812 */ /* 0x000fe200078e3cff */
[----:B------:R-:W-:Y:S01]  /*2f60*/  VIADD R6, R0, 0x1100 ;  /* 0x0000110000067836 */ /* 0x000fe20000000000 */
[----:B------:R3:W-:Y:S01]  /*2f70*/  @!P4 STG.E desc[UR8][R2.64+0x2800], R11 ;  /* 0x0028000b0200c986 */ /* 0x0007e2000c101908 */
[----:B------:R-:W-:Y:S01]  /*2f80*/  ISETP.GE.U32.AND P4, PT, R4, UR4, PT ;  /* 0x0000000404007c0c */ /* 0x000fe2000bf86070 */
[----:B------:R-:W-:Y:S01]  /*2f90*/  VIADD R0, R0, 0x1200 ;  /* 0x0000120000007836 */ /* 0x000fe20000000000 */
[----:B------:R-:W-:Y:S01]  /*2fa0*/  ISETP.GE.U32.AND.EX P2, PT, RZ, UR5, PT, P2 ;  /* 0x00000005ff007c0c */ /* 0x000fe2000bf46120 */
[----:B------:R4:W-:Y:S01]  /*2fb0*/  @!P6 STG.E desc[UR8][R2.64+0x2c00], R15 ;  /* 0x002c000f0200e986 */ /* 0x0009e2000c101908 */
[----:B------:R-:W-:-:S02]  /*2fc0*/  ISETP.GE.U32.AND P6, PT, R6, UR4, PT ;  /* 0x0000000406007c0c */ /* 0x000fc4000bfc6070 */
[----:B------:R-:W-:Y:S02]  /*2fd0*/  ISETP.GE.U32.AND.EX P3, PT, RZ, UR5, PT, P3 ;  /* 0x00000005ff007c0c */ /* 0x000fe4000bf66130 */
[----:B------:R-:W-:Y:S02]  /*2fe0*/  ISETP.GE.U32.AND.EX P4, PT, RZ, UR5, PT, P4 ;  /* 0x00000005ff007c0c */ /* 0x000fe4000bf86140 */
[----:B------:R-:W-:Y:S02]  /*2ff0*/  ISETP.GE.U32.AND.EX P6, PT, RZ, UR5, PT, P6 ;  /* 0x00000005ff007c0c */ /* 0x000fe4000bfc6160 */
[----:B------:R-:W-:Y:S02]  /*3000*/  ISETP.GE.U32.AND P0, PT, R0, UR4, PT ;  /* 0x0000000400007c0c */ /* 0x000fe4000bf06070 */
[----:B0-----:R-:W-:Y:S02]  /*3010*/  @!P5 LOP3.LUT R17, R8, 0x80000000, RZ, 0x3c, !PT ;  /* 0x800000000811d812 */ /* 0x001fe400078e3cff */
[----:B------:R-:W-:-:S02]  /*3020*/  ISETP.GE.U32.AND.EX P0, PT, RZ, UR5, PT, P0 ;  /* 0x00000005ff007c0c */ /* 0x000fc4000bf06100 */
[----:B------:R-:W-:Y:S01]  /*3030*/  @!P2 LOP3.LUT R9, R9, 0x80000000, RZ, 0x3c, !PT ;  /* 0x800000000909a812 */ /* 0x000fe200078e3cff */
[----:B------:R0:W-:Y:S01]  /*3040*/  @!P5 STG.E desc[UR8][R2.64+0x3400], R17 ;  /* 0x003400110200d986 */ /* 0x0001e2000c101908 */
[----:B---3--:R-:W-:Y:S02]  /*3050*/  @!P3 LOP3.LUT R11, R10, 0x80000000, RZ, 0x3c, !PT ;  /* 0x800000000a0bb812 */ /* 0x008fe400078e3cff */
[----:B----4-:R-:W-:Y:S01]  /*3060*/  @!P4 LOP3.LUT R15, R12, 0x80000000, RZ, 0x3c, !PT ;  /* 0x800000000c0fc812 */ /* 0x010fe200078e3cff */
[----:B------:R0:W-:Y:S01]  /*3070*/  @!P2 STG.E desc[UR8][R2.64+0x3800], R9 ;  /* 0x003800090200a986 */ /* 0x0001e2000c101908 */
[----:B-----5:R-:W-:Y:S02]  /*3080*/  @!P6 LOP3.LUT R13, R13, 0x80000000, RZ, 0x3c, !PT ;  /* 0x800000000d0de812 */ /* 0x020fe400078e3cff */
[----:B-1----:R-:W-:Y:S01]  /*3090*/  @!P1 LOP3.LUT R5, R14, 0x80000000, RZ, 0x3c, !PT ;  /* 0x800000000e059812 */ /* 0x002fe200078e3cff */
[----:B------:R0:W-:Y:S04]  /*30a0*/  @!P3 STG.E desc[UR8][R2.64+0x3c00], R11 ;  /* 0x003c000b0200b986 */ /* 0x0001e8000c101908 */
[----:B------:R0:W-:Y:S04]  /*30b0*/  @!P4 STG.E desc[UR8][R2.64+0x4000], R15 ;  /* 0x0040000f0200c986 */ /* 0x0001e8000c101908 */
[----:B------:R0:W-:Y:S04]  /*30c0*/  @!P6 STG.E desc[UR8][R2.64+0x4400], R13 ;  /* 0x0044000d0200e986 */ /* 0x0001e8000c101908 */
[----:B------:R0:W-:Y:S01]  /*30d0*/  @!P1 STG.E desc[UR8][R2.64], R5 ;  /* 0x0000000502009986 */ /* 0x0001e2000c101908 */
[----:B------:R-:W-:Y:S05]  /*30e0*/  @P0 EXIT ;  /* 0x000000000000094d */ /* 0x000fea0003800000 */
[----:B------:R-:W0:Y:S02]  /*30f0*/  LDS R33, [R33+0x4800] ;  /* 0x0048000021217984 */ /* 0x000e240000000800 */
[----:B0-----:R-:W-:-:S05]  /*3100*/  LOP3.LUT R5, R33, 0x80000000, RZ, 0x3c, !PT ;  /* 0x8000000021057812 */ /* 0x001fca00078e3cff */
[----:B------:R-:W-:Y:S01]  /*3110*/  STG.E desc[UR8][R2.64+0x4800], R5 ;  /* 0x0048000502007986 */ /* 0x000fe2000c101908 */
[----:B------:R-:W-:Y:S05]  /*3120*/  EXIT ;  /* 0x000000000000794d */ /* 0x000fea0003800000 */
.L_x_221:
        /* <DEDUP_REMOVED lines=13> */
.L_x_774:


//--------------------- .text._ZN3cub18CUB_300001_SM_10006detail6reduce28DeviceReduceSingleTileKernelINS2_10policy_hubIlyN4cuda3std3__44plusIlEEE10Policy1000EPlSC_iS9_llNS7_10__identityEEEvT0_T1_T2_T3_T4_T6_ --------------------------
	.section	.text._ZN3cub18CUB_300001_SM_10006detail6reduce28DeviceReduceSingleTileKernelINS2_10policy_hubIlyN4cuda3std3__44plusIlEEE10Policy1000EPlSC_iS9_llNS7_10__identityEEEvT0_T1_T2_T3_T4_T6_,"ax",@progbits
	.align	128
        .global         _ZN3cub18CUB_300001_SM_10006detail6reduce28DeviceReduceSingleTileKernelINS2_10policy_hubIlyN4cuda3std3__44plusIlEEE10Policy1000EPlSC_iS9_llNS7_10__identityEEEvT0_T1_T2_T3_T4_T6_
        .type           _ZN3cub18CUB_300001_SM_10006detail6reduce28DeviceReduceSingleTileKernelINS2_10policy_hubIlyN4cuda3std3__44plusIlEEE10Policy1000EPlSC_iS9_llNS7_10__identityEEEvT0_T1_T2_T3_T4_T6_,@function
        .size           _ZN3cub18CUB_300001_SM_10006detail6reduce28DeviceReduceSingleTileKernelINS2_10policy_hubIlyN4cuda3std3__44plusIlEEE10Policy1000EPlSC_iS9_llNS7_10__identityEEEvT0_T1_T2_T3_T4_T6_,(.L_x_775 - _ZN3cub18CUB_300001_SM_10006detail6reduce28DeviceReduceSingleTileKernelINS2_10policy_hubIlyN4cuda3std3__44plusIlEEE10Policy1000EPlSC_iS9_llNS7_10__identityEEEvT0_T1_T2_T3_T4_T6_)
        .other          _ZN3cub18CUB_300001_SM_10006detail6reduce28DeviceReduceSingleTileKernelINS2_10policy_hubIlyN4cuda3std3__44plusIlEEE10Policy1000EPlSC_iS9_llNS7_10__identityEEEvT0_T1_T2_T3_T4_T6_,@"STO_CUDA_ENTRY STV_DEFAULT"
_ZN3cub18CUB_300001_SM_10006detail6reduce28DeviceReduceSingleTileKernelINS2_10policy_hubIlyN4cuda3std3__44plusIlEEE10Policy1000EPlSC_iS9_llNS7_10__identityEEEvT0_T1_T2_T3_T4_T6_:
.text._ZN3cub18CUB_300001_SM_10006detail6reduce28DeviceReduceSingleTileKernelINS2_10policy_hubIlyN4cuda3std3__44plusIlEEE10Policy1000EPlSC_iS9_llNS7_10__identityEEEvT0_T1_T2_T3_T4_T6_:
[----:B------:R-:W-:Y:S01]  /*0000*/  LDC R1, c[0x0][0x37c] ;  /* 0x0000df00ff017b82 */ /* 0x000fe20000000800 */
[----:B------:R-:W0:Y:S01]  /*0010*/  LDCU UR4, c[0x0][0x390] ;  /* 0x00007200ff0477ac */ /* 0x000e220008000800 */
[----:B------:R-:W1:Y:S01]  /*0020*/  LDCU.64 UR6, c[0x0][0x358] ;  /* 0x00006b00ff0677ac */ /* 0x000e620008000a00 */
[----:B0-----:R-:W-:-:S05]  /*0030*/  IMAD.U32 R4, RZ, RZ, UR4 ;  /* 0x00000004ff047e24 */ /* 0x001fca000f8e00ff */
[----:B------:R-:W-:-:S13]  /*0040*/  ISETP.NE.AND P0, PT, R4, RZ, PT ;  /* 0x000000ff0400720c */ /* 0x000fda0003f05270 */
[----:B-1----:R-:W-:Y:S05]  /*0050*/  @P0 BRA `(.L_x_222) ;  /* 0x00000000001c0947 */ /* 0x002fea0003800000 */
[----:B------:R-:W0:Y:S02]  /*0060*/  S2R R0, SR_TID.X ;  /* 0x0000000000007919 */ /* 0x000e240000002100 */
[----:B0-----:R-:W-:-:S13]  /*0070*/  ISETP.NE.AND P0, PT, R0, RZ, PT ;  /* 0x000000ff0000720c */ /* 0x001fda0003f05270 */
[----:B------:R-:W-:Y:S05]  /*0080*/  @P0 EXIT ;  /* 0x000000000000094d */ /* 0x000fea0003800000 */
[----:B------:R-:W0:Y:S08]  /*0090*/  LDC.64 R2, c[0x0][0x388] ;  /* 0x0000e200ff027b82 */ /* 0x000e300000000a00 */
[----:B------:R-:W0:Y:S02]  /*00a0*/  LDC.64 R4, c[0x0][0x398] ;  /* 0x0000e600ff047b82 */ /* 0x000e240000000a00 */
[----:B0-----:R-:W-:Y:S01]  /*00b0*/  STG.E.64 desc[UR6][R2.64], R4 ;  /* 0x0000000402007986 */ /* 0x001fe2000c101b06 */
[----:B------:R-:W-:Y:S05]  /*00c0*/  EXIT ;  /* 0x000000000000794d */ /* 0x000fea0003800000 */
.L_x_222:
[----:B------:R-:W-:Y:S01]  /*00d0*/  ISETP.GT.AND P0, PT, R4, 0xdff, PT ;  /* 0x00000dff0400780c */ /* 0x000fe20003f04270 */
[----:B------:R-:W-:-:S12]  /*00e0*/  BSSY.RECONVERGENT B0, `(.L_x_223) ;  /* 0x0000256000007945 */ /* 0x000fd80003800200 */
[----:B------:R-:W-:Y:S05]  /*00f0*/  @P0 BRA `(.L_x_224) ;  /* 0x00000014004c0947 */ /* 0x000fea0003800000 */
[----:B------:R-:W0:Y:S01]  /*0100*/  S2R R5, SR_TID.X ;  /* 0x0000000000057919 */ /* 0x000e220000002100 */
[----:B------:R-:W-:Y:S01]  /*0110*/  BSSY.RECONVERGENT B1, `(.L_x_225) ;  /* 0x0000009000017945 */ /* 0x000fe20003800200 */
[----:B------:R-:W-:Y:S02]  /*0120*/  CS2R R2, SRZ ;  /* 0x0000000000027805 */ /* 0x000fe4000001ff00 */
[----:B0-----:R-:W-:Y:S01]  /*0130*/  ISETP.GE.AND P0, PT, R5, R4, PT ;  /* 0x000000040500720c */ /* 0x001fe20003f06270 */
[----:B------:R-:W-:-:S12]  /*0140*/  IMAD.MOV.U32 R7, RZ, RZ, R5 ;  /* 0x000000ffff077224 */ /* 0x000fd800078e0005 */
[----:B------:R-:W-:Y:S05]  /*0150*/  @P0 BRA `(.L_x_226) ;  /* 0x0000000000100947 */ /* 0x000fea0003800000 */
[----:B------:R-:W0:Y:S02]  /*0160*/  LDC.64 R2, c[0x0][0x380] ;  /* 0x0000e000ff027b82 */ /* 0x000e240000000a00 */
[----:B0-----:R-:W-:-:S06]  /*0170*/  IMAD.WIDE.U32 R2, R5, 0x8, R2 ;  /* 0x0000000805027825 */ /* 0x001fcc00078e0002 */
[----:B------:R-:W5:Y:S01]  /*0180*/  LDG.E.64.CONSTANT R2, desc[UR6][R2.64] ;  /* 0x0000000602027981 */ /* 0x000f62000c1e9b00 */
[----:B------:R-:W-:-:S07]  /*0190*/  VIADD R7, R5, 0x200 ;  /* 0x0000020005077836 */ /* 0x000fce0000000000 */
.L_x_226:
[----:B------:R-:W-:Y:S05]  /*01a0*/  BSYNC.RECONVERGENT B1 ;  /* 0x0000000000017941 */ /* 0x000fea0003800200 */
.L_x_225:
[----:B------:R-:W-:Y:S01]  /*01b0*/  ISETP.GE.AND P0, PT, R7, R4, PT ;  /* 0x000000040700720c */ /* 0x000fe20003f06270 */
[----:B------:R-:W-:-:S12]  /*01c0*/  BSSY.RECONVERGENT B1, `(.L_x_227) ;  /* 0x0000077000017945 */ /* 0x000fd80003800200 */
[----:B------:R-:W-:Y:S05]  /*01d0*/  @P0 BRA `(.L_x_228) ;  /* 0x0000000400d40947 */ /* 0x000fea0003800000 */
[----:B------:R-:W-:Y:S01]  /*01e0*/  LOP3.LUT R9, RZ, R7, RZ, 0x33, !PT ;  /* 0x00000007ff097212 */ /* 0x000fe200078e33ff */
[----:B------:R-:W-:Y:S04]  /*01f0*/  BSSY.RECONVERGENT B2, `(.L_x_229) ;  /* 0x0000018000027945 */ /* 0x000fe80003800200 */
[----:B------:R-:W-:-:S05]  /*0200*/  IMAD.IADD R0, R9, 0x1, R4 ;  /* 0x0000000109007824 */ /* 0x000fca00078e0204 */
[C---:B------:R-:W-:Y:S02]  /*0210*/  LOP3.LUT R6, R0.reuse, 0x600, RZ, 0xc0, !PT ;  /* 0x0000060000067812 */ /* 0x040fe400078ec0ff */
[----:B------:R-:W-:Y:S02]  /*0220*/  ISETP.GE.U32.AND P1, PT, R0, 0x600, PT ;  /* 0x000006000000780c */ /* 0x000fe40003f26070 */
[----:B------:R-:W-:-:S13]  /*0230*/  ISETP.NE.AND P0, PT, R6, 0x600, PT ;  /* 0x000006000600780c */ /* 0x000fda0003f05270 */
[----:B------:R-:W-:Y:S05]  /*0240*/  @!P0 BRA `(.L_x_230) ;  /* 0x0000000000488947 */ /* 0x000fea0003800000 */
[----:B------:R-:W0:Y:S01]  /*0250*/  LDC.64 R8, c[0x0][0x380] ;  /* 0x0000e000ff087b82 */ /* 0x000e220000000a00 */
[----:B------:R-:W-:-:S04]  /*0260*/  LEA.HI R0, R0, 0x1, RZ, 0x17 ;  /* 0x0000000100007811 */ /* 0x000fc800078fb8ff */
[----:B------:R-:W-:-:S05]  /*0270*/  LOP3.LUT R0, R0, 0x3, RZ, 0xc0, !PT ;  /* 0x0000000300007812 */ /* 0x000fca00078ec0ff */
[----:B------:R-:W-:Y:S02]  /*0280*/  IMAD.MOV R0, RZ, RZ, -R0 ;  /* 0x000000ffff007224 */ /* 0x000fe400078e0a00 */
[----:B0-----:R-:W-:-:S04]  /*0290*/  IMAD.WIDE.U32 R8, R7, 0x8, R8 ;  /* 0x0000000807087825 */ /* 0x001fc800078e0008 */
[----:B------:R-:W-:Y:S02]  /*02a0*/  IMAD.MOV.U32 R6, RZ, RZ, R8 ;  /* 0x000000ffff067224 */ /* 0x000fe400078e0008 */
[----:B------:R-:W-:-:S07]  /*02b0*/  IMAD.MOV.U32 R11, RZ, RZ, R9 ;  /* 0x000000ffff0b7224 */ /* 0x000fce00078e0009 */
.L_x_231:
[----:B------:R-:W-:Y:S02]  /*02c0*/  IMAD.MOV.U32 R8, RZ, RZ, R6 ;  /* 0x000000ffff087224 */ /* 0x000fe400078e0006 */
[----:B------:R-:W-:-:S06]  /*02d0*/  IMAD.MOV.U32 R9, RZ, RZ, R11 ;  /* 0x000000ffff097224 */ /* 0x000fcc00078e000b */
[----:B------:R-:W2:Y:S01]  /*02e0*/  LDG.E.64.CONSTANT R8, desc[UR6][R8.64] ;  /* 0x0000000608087981 */ /* 0x000ea2000c1e9b00 */
[----:B------:R-:W-:Y:S01]  /*02f0*/  VIADD R0, R0, 0x1 ;  /* 0x0000000100007836 */ /* 0x000fe20000000000 */
[----:B------:R-:W-:Y:S01]  /*0300*/  IADD3 R6, P3, PT, R6, 0x1000, RZ ;  /* 0x0000100006067810 */ /* 0x000fe20007f7e0ff */
[----:B------:R-:W-:-:S03]  /*0310*/  VIADD R7, R7, 0x200 ;  /* 0x0000020007077836 */ /* 0x000fc60000000000 */
[----:B------:R-:W-:Y:S01]  /*0320*/  ISETP.NE.AND P0, PT, R0, RZ, PT ;  /* 0x000000ff0000720c */ /* 0x000fe20003f05270 */
[----:B------:R-:W-:Y:S01]  /*0330*/  IMAD.X R11, RZ, RZ, R11, P3 ;  /* 0x000000ffff0b7224 */ /* 0x000fe200018e060b */
[----:B--2--5:R-:W-:-:S05]  /*0340*/  IADD3 R2, P2, PT, R8, R2, RZ ;  /* 0x0000000208027210 */ /* 0x024fca0007f5e0ff */
[----:B------:R-:W-:-:S06]  /*0350*/  IMAD.X R3, R9, 0x1, R3, P2 ;  /* 0x0000000109037824 */ /* 0x000fcc00010e0603 */
[----:B------:R-:W-:Y:S05]  /*0360*/  @P0 BRA `(.L_x_231) ;  /* 0xfffffffc00d40947 */ /* 0x000fea000383ffff */
.L_x_230:
[----:B------:R-:W-:Y:S05]  /*0370*/  BSYNC.RECONVERGENT B2 ;  /* 0x0000000000027941 */ /* 0x000fea0003800200 */
.L_x_229:
[----:B------:R-:W-:Y:S05]  /*0380*/  @!P1 BRA `(.L_x_228) ;  /* 0x0000000400689947 */ /* 0x000fea0003800000 */
[----:B------:R-:W-:Y:S01]  /*0390*/  IMAD.IADD R0, R4, 0x1, -R7 ;  /* 0x0000000104007824 */ /* 0x000fe200078e0a07 */
[----:B------:R-:W-:Y:S01]  /*03a0*/  BSSY.RECONVERGENT B2, `(.L_x_232) ;  /* 0x0000031000027945 */ /* 0x000fe20003800200 */
[----:B------:R-:W-:-:S03]  /*03b0*/  PLOP3.LUT P0, PT, PT, PT, PT, 0x80, 0x8 ;  /* 0x000000000008781c */ /* 0x000fc60003f0f070 */
[----:B------:R-:W-:-:S13]  /*03c0*/  ISETP.GT.AND P1, PT, R0, 0x1800, PT ;  /* 0x000018000000780c */ /* 0x000fda0003f24270 */
[----:B------:R-:W-:Y:S05]  /*03d0*/  @!P1 BRA `(.L_x_233) ;  /* 0x0000000000b49947 */ /* 0x000fea0003800000 */
[----:B------:R-:W-:Y:S01]  /*03e0*/  PLOP3.LUT P0, PT, PT, PT, PT, 0x8, 0x80 ;  /* 0x000000000080781c */ /* 0x000fe20003f0e170 */
[----:B------:R-:W-:-:S12]  /*03f0*/  VIADD R0, R4, 0xffffe800 ;  /* 0xffffe80004007836 */ /* 0x000fd80000000000 */
.L_x_234:
[----:B------:R-:W0:Y:S01]  /*0400*/  LDC.64 R44, c[0x0][0x380] ;  /* 0x0000e000ff2c7b82 */ /* 0x000e220000000a00 */
[C---:B------:R-:W-:Y:S02]  /*0410*/  VIADD R41, R7.reuse, 0x800 ;  /* 0x0000080007297836 */ /* 0x040fe40000000000 */
[C---:B------:R-:W-:Y:S02]  /*0420*/  VIADD R43, R7.reuse, 0x1000 ;  /* 0x00001000072b7836 */ /* 0x040fe40000000000 */
[----:B0-----:R-:W-:-:S05]  /*0430*/  IMAD.WIDE R28, R7, 0x8, R44 ;  /* 0x00000008071c7825 */ /* 0x001fca00078e022c */
[----:B------:R-:W2:Y:S01]  /*0440*/  LDG.E.64.CONSTANT R8, desc[UR6][R28.64] ;  /* 0x000000061c087981 */ /* 0x000ea2000c1e9b00 */
[----:B------:R-:W-:-:S03]  /*0450*/  IMAD.WIDE R40, R41, 0x8, R44 ;  /* 0x0000000829287825 */ /* 0x000fc600078e022c */
[----:B------:R-:W2:Y:S04]  /*0460*/  LDG.E.64.CONSTANT R10, desc[UR6][R28.64+0x1000] ;  /* 0x001000061c0a7981 */ /* 0x000ea8000c1e9b00 */
[----:B------:R-:W3:Y:S04]  /*0470*/  LDG.E.64.CONSTANT R12, desc[UR6][R28.64+0x2000] ;  /* 0x002000061c0c7981 */ /* 0x000ee8000c1e9b00 */
[----:B------:R-:W3:Y:S01]  /*0480*/  LDG.E.64.CONSTANT R14, desc[UR6][R28.64+0x3000] ;  /* 0x003000061c0e7981 */ /* 0x000ee2000c1e9b00 */
[----:B------:R-:W-:-:S03]  /*0490*/  IMAD.WIDE R42, R43, 0x8, R44 ;  /* 0x000000082b2a7825 */ /* 0x000fc600078e022c */
[----:B------:R-:W4:Y:S04]  /*04a0*/  LDG.E.64.CONSTANT R16, desc[UR6][R40.64] ;  /* 0x0000000628107981 */ /* 0x000f28000c1e9b00 */
[----:B------:R-:W4:Y:S04]  /*04b0*/  LDG.E.64.CONSTANT R18, desc[UR6][R40.64+0x1000] ;  /* 0x0010000628127981 */ /* 0x000f28000c1e9b00 */
[----:B------:R-:W4:Y:S04]  /*04c0*/  LDG.E.64.CONSTANT R20, desc[UR6][R40.64+0x2000] ;  /* 0x0020000628147981 */ /* 0x000f28000c1e9b00 */
[----:B------:R2:W4:Y:S01]  /*04d0*/  LDG.E.64.CONSTANT R26, desc[UR6][R40.64+0x3000] ;  /* 0x00300006281a7981 */ /* 0x000522000c1e9b00 */
[----:B------:R-:W-:-:S03]  /*04e0*/  VIADD R31, R7, 0x1800 ;  /* 0x00001800071f7836 */ /* 0x000fc60000000000 */
[----:B------:R-:W4:Y:S04]  /*04f0*/  LDG.E.64.CONSTANT R24, desc[UR6][R42.64] ;  /* 0x000000062a187981 */ /* 0x000f28000c1e9b00 */
[----:B------:R-:W4:Y:S01]  /*0500*/  LDG.E.64.CONSTANT R22, desc[UR6][R42.64+0x1000] ;  /* 0x001000062a167981 */ /* 0x000f22000c1e9b00 */
[----:B------:R-:W-:-:S03]  /*0510*/  IMAD.WIDE R44, R31, 0x8, R44 ;  /* 0x000000081f2c7825 */ /* 0x000fc600078e022c */
[----:B------:R-:W4:Y:S04]  /*0520*/  LDG.E.64.CONSTANT R28, desc[UR6][R42.64+0x2000] ;  /* 0x002000062a1c7981 */ /* 0x000f28000c1e9b00 */
[----:B------:R-:W4:Y:S04]  /*0530*/  LDG.E.64.CONSTANT R36, desc[UR6][R42.64+0x3000] ;  /* 0x003000062a247981 */ /* 0x000f28000c1e9b00 */
[----:B------:R-:W4:Y:S04]  /*0540*/  LDG.E.64.CONSTANT R34, desc[UR6][R44.64] ;  /* 0x000000062c227981 */ /* 0x000f28000c1e9b00 */
[----:B------:R-:W4:Y:S04]  /*0550*/  LDG.E.64.CONSTANT R32, desc[UR6][R44.64+0x1000] ;  /* 0x001000062c207981 */ /* 0x000f28000c1e9b00 */
[----:B------:R-:W4:Y:S04]  /*0560*/  LDG.E.64.CONSTANT R30, desc[UR6][R44.64+0x2000] ;  /* 0x002000062c1e7981 */ /* 0x000f28000c1e9b00 */
[----:B------:R-:W4:Y:S01]  /*0570*/  LDG.E.64.CONSTANT R38, desc[UR6][R44.64+0x3000] ;  /* 0x003000062c267981 */ /* 0x000f22000c1e9b00 */
[----:B------:R-:W-:Y:S01]  /*0580*/  VIADD R7, R7, 0x2000 ;  /* 0x0000200007077836 */ /* 0x000fe20000000000 */
[----:B--2--5:R-:W-:-:S04]  /*0590*/  IADD3 R41, P1, P2, R10, R8, R2 ;  /* 0x000000080a297210 */ /* 0x024fc80007a3e002 */
[----:B------:R-:W-:Y:S02]  /*05a0*/  IADD3.X R9, PT, PT, R11, R9, R3, P1, P2 ;  /* 0x000000090b097210 */ /* 0x000fe40000fe4403 */
[----:B---3--:R-:W-:-:S04]  /*05b0*/  IADD3 R41, P3, P4, R14, R12, R41 ;  /* 0x0000000c0e297210 */ /* 0x008fc80007c7e029 */
[----:B------:R-:W-:Y:S02]  /*05c0*/  IADD3.X R13, PT, PT, R15, R13, R9, P3, P4 ;  /* 0x0000000d0f0d7210 */ /* 0x000fe40001fe8409 */
[----:B----4-:R-:W-:-:S04]  /*05d0*/  IADD3 R3, P1, P2, R18, R16, R41 ;  /* 0x0000001012037210 */ /* 0x010fc80007a3e029 */
[----:B------:R-:W-:Y:S02]  /*05e0*/  IADD3.X R17, PT, PT, R19, R17, R13, P1, P2 ;  /* 0x0000001113117210 */ /* 0x000fe40000fe440d */
[----:B------:R-:W-:-:S04]  /*05f0*/  IADD3 R3, P3, P4, R26, R20, R3 ;  /* 0x000000141a037210 */ /* 0x000fc80007c7e003 */
[----:B------:R-:W-:Y:S02]  /*0600*/  IADD3.X R21, PT, PT, R27, R21, R17, P3, P4 ;  /* 0x000000151b157210 */ /* 0x000fe40001fe8411 */
[----:B------:R-:W-:-:S04]  /*0610*/  IADD3 R3, P1, P2, R22, R24, R3 ;  /* 0x0000001816037210 */ /* 0x000fc80007a3e003 */
[----:B------:R-:W-:Y:S02]  /*0620*/  IADD3.X R23, PT, PT, R23, R25, R21, P1, P2 ;  /* 0x0000001917177210 */ /* 0x000fe40000fe4415 */
[----:B------:R-:W-:-:S04]  /*0630*/  IADD3 R3, P3, P4, R36, R28, R3 ;  /* 0x0000001c24037210 */ /* 0x000fc80007c7e003 */
[----:B------:R-:W-:Y:S02]  /*0640*/  IADD3.X R29, PT, PT, R37, R29, R23, P3, P4 ;  /* 0x0000001d251d7210 */ /* 0x000fe40001fe8417 */
[----:B------:R-:W-:Y:S02]  /*0650*/  ISETP.GE.AND P3, PT, R7, R0, PT ;  /* 0x000000000700720c */ /* 0x000fe40003f66270 */
[----:B------:R-:W-:-:S04]  /*0660*/  IADD3 R3, P2, P1, R32, R34, R3 ;  /* 0x0000002220037210 */ /* 0x000fc8000795e003 */
[----:B------:R-:W-:Y:S02]  /*0670*/  IADD3 R2, P4, P5, R38, R30, R3 ;  /* 0x0000001e26027210 */ /* 0x000fe40007d9e003 */
[----:B------:R-:W-:-:S04]  /*0680*/  IADD3.X R3, PT, PT, R33, R35, R29, P2, P1 ;  /* 0x0000002321037210 */ /* 0x000fc800017e241d */
[----:B------:R-:W-:Y:S01]  /*0690*/  IADD3.X R3, PT, PT, R39, R31, R3, P4, P5 ;  /* 0x0000001f27037210 */ /* 0x000fe200027ea403 */
[----:B------:R-:W-:Y:S06]  /*06a0*/  @!P3 BRA `(.L_x_234) ;  /* 0xfffffffc0054b947 */ /* 0x000fec000383ffff */
.L_x_233:
[----:B------:R-:W-:Y:S05]  /*06b0*/  BSYNC.RECONVERGENT B2 ;  /* 0x0000000000027941 */ /* 0x000fea0003800200 */
.L_x_232:
[----:B------:R-:W-:Y:S01]  /*06c0*/  IMAD.IADD R0, R4, 0x1, -R7 ;  /* 0x0000000104007824 */ /* 0x000fe200078e0a07 */
[----:B------:R-:W-:Y:S04]  /*06d0*/  BSSY.RECONVERGENT B2, `(.L_x_235) ;  /* 0x0000019000027945 */ /* 0x000fe80003800200 */
[----:B------:R-:W-:-:S13]  /*06e0*/  ISETP.GT.AND P1, PT, R0, 0x800, PT ;  /* 0x000008000000780c */ /* 0x000fda0003f24270 */
[----:B------:R-:W-:Y:S05]  /*06f0*/  @!P1 BRA `(.L_x_236) ;  /* 0x0000000000589947 */ /* 0x000fea0003800000 */
[----:B------:R-:W0:Y:S01]  /*0700*/  LDC.64 R18, c[0x0][0x380] ;  /* 0x0000e000ff127b82 */ /* 0x000e220000000a00 */
[C---:B------:R-:W-:Y:S02]  /*0710*/  VIADD R15, R7.reuse, 0x800 ;  /* 0x00000800070f7836 */ /* 0x040fe40000000000 */
[----:B0-----:R-:W-:-:S05]  /*0720*/  IMAD.WIDE R8, R7, 0x8, R18 ;  /* 0x0000000807087825 */ /* 0x001fca00078e0212 */
[----:B------:R-:W2:Y:S01]  /*0730*/  LDG.E.64.CONSTANT R10, desc[UR6][R8.64] ;  /* 0x00000006080a7981 */ /* 0x000ea2000c1e9b00 */
[----:B------:R-:W-:-:S03]  /*0740*/  IMAD.WIDE R18, R15, 0x8, R18 ;  /* 0x000000080f127825 */ /* 0x000fc600078e0212 */
[----:B------:R-:W2:Y:S04]  /*0750*/  LDG.E.64.CONSTANT R12, desc[UR6][R8.64+0x1000] ;  /* 0x00100006080c7981 */ /* 0x000ea8000c1e9b00 */
[----:B------:R-:W3:Y:S04]  /*0760*/  LDG.E.64.CONSTANT R14, desc[UR6][R8.64+0x2000] ;  /* 0x00200006080e7981 */ /* 0x000ee8000c1e9b00 */
[----:B------:R-:W3:Y:S04]  /*0770*/  LDG.E.64.CONSTANT R16, desc[UR6][R8.64+0x3000] ;  /* 0x0030000608107981 */ /* 0x000ee8000c1e9b00 */
[----:B------:R-:W4:Y:S04]  /*0780*/  LDG.E.64.CONSTANT R20, desc[UR6][R18.64] ;  /* 0x0000000612147981 */ /* 0x000f28000c1e9b00 */
[----:B------:R-:W4:Y:S04]  /*0790*/  LDG.E.64.CONSTANT R22, desc[UR6][R18.64+0x1000] ;  /* 0x0010000612167981 */ /* 0x000f28000c1e9b00 */
[----:B------:R-:W4:Y:S04]  /*07a0*/  LDG.E.64.CONSTANT R24, desc[UR6][R18.64+0x2000] ;  /* 0x0020000612187981 */ /* 0x000f28000c1e9b00 */
[----:B------:R-:W4:Y:S01]  /*07b0*/  LDG.E.64.CONSTANT R26, desc[UR6][R18.64+0x3000] ;  /* 0x00300006121a7981 */ /* 0x000f22000c1e9b00 */
[----:B------:R-:W-:Y:S01]  /*07c0*/  VIADD R7, R7, 0x1000 ;  /* 0x0000100007077836 */ /* 0x000fe20000000000 */
[----:B--2--5:R-:W-:-:S04]  /*07d0*/  IADD3 R29, P0, P1, R12, R10, R2 ;  /* 0x0000000a0c1d7210 */ /* 0x024fc8000791e002 */
[----:B------:R-:W-:Y:S02]  /*07e0*/  IADD3.X R11, PT, PT, R13, R11, R3, P0, P1 ;  /* 0x0000000b0d0b7210 */ /* 0x000fe400007e2403 */
[----:B------:R-:W-:Y:S02]  /*07f0*/  PLOP3.LUT P0, PT, PT, PT, PT, 0x8, 0x80 ;  /* 0x000000000080781c */ /* 0x000fe40003f0e170 */
[----:B---3--:R-:W-:-:S04]  /*0800*/  IADD3 R29, P2, P3, R16, R14, R29 ;  /* 0x0000000e101d7210 */ /* 0x008fc80007b5e01d */
[----:B------:R-:W-:Y:S02]  /*0810*/  IADD3.X R15, PT, PT, R17, R15, R11, P2, P3 ;  /* 0x0000000f110f7210 */ /* 0x000fe400017e640b */
[----:B----4-:R-:W-:-:S04]  /*0820*/  IADD3 R3, P1, P4, R22, R20, R29 ;  /* 0x0000001416037210 */ /* 0x010fc80007c3e01d */
[----:B------:R-:W-:Y:S02]  /*0830*/  IADD3 R2, P2, P3, R26, R24, R3 ;  /* 0x000000181a027210 */ /* 0x000fe40007b5e003 */
[----:B------:R-:W-:-:S04]  /*0840*/  IADD3.X R3, PT, PT, R23, R21, R15, P1, P4 ;  /* 0x0000001517037210 */ /* 0x000fc80000fe840f */
[----:B------:R-:W-:-:S07]  /*0850*/  IADD3.X R3, PT, PT, R27, R25, R3, P2, P3 ;  /* 0x000000191b037210 */ /* 0x000fce00017e6403 */
.L_x_236:
[----:B------:R-:W-:Y:S05]  /*0860*/  BSYNC.RECONVERGENT B2 ;  /* 0x0000000000027941 */ /* 0x000fea0003800200 */
.L_x_235:
[----:B------:R-:W-:-:S13]  /*0870*/  ISETP.LT.OR P0, PT, R7, R4, P0 ;  /* 0x000000040700720c */ /* 0x000fda0000701670 */
[----:B------:R-:W-:Y:S05]  /*0880*/  @!P0 BRA `(.L_x_228) ;  /* 0x0000000000288947 */ /* 0x000fea0003800000 */
[----:B------:R-:W0:Y:S02]  /*0890*/  LDC.64 R8, c[0x0][0x380] ;  /* 0x0000e000ff087b82 */ /* 0x000e240000000a00 */
[----:B0-----:R-:W-:-:S05]  /*08a0*/  IMAD.WIDE R6, R7, 0x8, R8 ;  /* 0x0000000807067825 */ /* 0x001fca00078e0208 */
[----:B------:R-:W2:Y:S04]  /*08b0*/  LDG.E.64.CONSTANT R8, desc[UR6][R6.64] ;  /* 0x0000000606087981 */ /* 0x000ea8000c1e9b00 */
[----:B------:R-:W2:Y:S04]  /*08c0*/  LDG.E.64.CONSTANT R10, desc[UR6][R6.64+0x1000] ;  /* 0x00100006060a7981 */ /* 0x000ea8000c1e9b00 */
[----:B------:R-:W3:Y:S04]  /*08d0*/  LDG.E.64.CONSTANT R12, desc[UR6][R6.64+0x2000] ;  /* 0x00200006060c7981 */ /* 0x000ee8000c1e9b00 */
[----:B------:R-:W3:Y:S01]  /*08e0*/  LDG.E.64.CONSTANT R14, desc[UR6][R6.64+0x3000] ;  /* 0x00300006060e7981 */ /* 0x000ee2000c1e9b00 */
[----:B--2--5:R-:W-:-:S04]  /*08f0*/  IADD3 R17, P0, P1, R10, R8, R2 ;  /* 0x000000080a117210 */ /* 0x024fc8000791e002 */
[----:B------:R-:W-:Y:S02]  /*0900*/  IADD3.X R3, PT, PT, R11, R9, R3, P0, P1 ;  /* 0x000000090b037210 */ /* 0x000fe400007e2403 */
[----:B---3--:R-:W-:-:S04]  /*0910*/  IADD3 R2, P2, P3, R14, R12, R17 ;  /* 0x0000000c0e027210 */ /* 0x008fc80007b5e011 */
[----:B------:R-:W-:-:S09]  /*0920*/  IADD3.X R3, PT, PT, R15, R13, R3, P2, P3 ;  /* 0x0000000d0f037210 */ /* 0x000fd200017e6403 */
.L_x_228:
[----:B------:R-:W-:Y:S05]  /*0930*/  BSYNC.RECONVERGENT B1 ;  /* 0x0000000000017941 */ /* 0x000fea0003800200 */
.L_x_227:
[----:B------:R-:W-:-:S13]  /*0940*/  ISETP.GE.AND P0, PT, R4, 0x200, PT ;  /* 0x000002000400780c */ /* 0x000fda0003f06270 */
[----:B------:R-:W-:Y:S05]  /*0950*/  @!P0 BRA `(.L_x_237) ;  /* 0x00000004002c8947 */ /* 0x000fea0003800000 */
[----:B------:R-:W0:Y:S01]  /*0960*/  S2R R8, SR_LANEID ;  /* 0x0000000000087919 */ /* 0x000e220000000000 */
[----:B-----5:R-:W1:Y:S04]  /*0970*/  SHFL.DOWN PT, R0, R2, 0x1, 0x1f ;  /* 0x08201f0002007f89 */ /* 0x020e6800000e0000 */
[----:B------:R-:W2:Y:S01]  /*0980*/  SHFL.DOWN PT, R4, R3, 0x1, 0x1f ;  /* 0x08201f0003047f89 */ /* 0x000ea200000e0000 */
[----:B0-----:R-:W-:-:S04]  /*0990*/  ISETP.GT.AND P0, PT, R8, 0x1e, PT ;  /* 0x0000001e0800780c */ /* 0x001fc80003f04270 */
[----:B-1----:R-:W-:Y:S02]  /*09a0*/  SEL R9, R0, RZ, !P0 ;  /* 0x000000ff00097207 */ /* 0x002fe40004000000 */
[----:B--2---:R-:W-:Y:S02]  /*09b0*/  SEL R4, R4, RZ, !P0 ;  /* 0x000000ff04047207 */ /* 0x004fe40004000000 */
[----:B------:R-:W-:-:S05]  /*09c0*/  IADD3 R9, P0, PT, R2, R9, RZ ;  /* 0x0000000902097210 */ /* 0x000fca0007f1e0ff */
[----:B------:R-:W-:Y:S01]  /*09d0*/  IMAD.X R6, R3, 0x1, R4, P0 ;  /* 0x0000000103067824 */ /* 0x000fe200000e0604 */
[----:B------:R-:W0:Y:S01]  /*09e0*/  SHFL.DOWN PT, R0, R9, 0x2, 0x1f ;  /* 0x08401f0009007f89 */ /* 0x000e2200000e0000 */
[----:B------:R-:W-:-:S03]  /*09f0*/  ISETP.GT.AND P0, PT, R8, 0x1d, PT ;  /* 0x0000001d0800780c */ /* 0x000fc60003f04270 */
[----:B------:R-:W1:Y:S01]  /*0a00*/  SHFL.DOWN PT, R4, R6, 0x2, 0x1f ;  /* 0x08401f0006047f89 */ /* 0x000e6200000e0000 */
[----:B0-----:R-:W-:-:S04]  /*0a10*/  SEL R0, R0, RZ, !P0 ;  /* 0x000000ff00007207 */ /* 0x001fc80004000000 */
[----:B------:R-:W-:Y:S02]  /*0a20*/  IADD3 R7, P1, PT, R0, R9, RZ ;  /* 0x0000000900077210 */ /* 0x000fe40007f3e0ff */
[----:B-1----:R-:W-:Y:S02]  /*0a30*/  SEL R3, R4, RZ, !P0 ;  /* 0x000000ff04037207 */ /* 0x002fe40004000000 */
[----:B------:R-:W-:Y:S01]  /*0a40*/  ISETP.GT.AND P0, PT, R8, 0x1b, PT ;  /* 0x0000001b0800780c */ /* 0x000fe20003f04270 */
[----:B------:R-:W0:Y:S02]  /*0a50*/  SHFL.DOWN PT, R0, R7, 0x4, 0x1f ;  /* 0x08801f0007007f89 */ /* 0x000e2400000e0000 */
[----:B------:R-:W-:-:S05]  /*0a60*/  IMAD.X R3, R3, 0x1, R6, P1 ;  /* 0x0000000103037824 */ /* 0x000fca00008e0606 */
[----:B------:R-:W1:Y:S01]  /*0a70*/  SHFL.DOWN PT, R2, R3, 0x4, 0x1f ;  /* 0x08801f0003027f89 */ /* 0x000e6200000e0000 */
[----:B0-----:R-:W-:-:S04]  /*0a80*/  SEL R0, R0, RZ, !P0 ;  /* 0x000000ff00007207 */ /* 0x001fc80004000000 */
[----:B------:R-:W-:Y:S02]  /*0a90*/  IADD3 R11, P1, PT, R0, R7, RZ ;  /* 0x00000007000b7210 */ /* 0x000fe40007f3e0ff */
[----:B-1----:R-:W-:-:S03]  /*0aa0*/  SEL R2, R2, RZ, !P0 ;  /* 0x000000ff02027207 */ /* 0x002fc60004000000 */
[----:B------:R-:W0:Y:S01]  /*0ab0*/  SHFL.DOWN PT, R0, R11, 0x8, 0x1f ;  /* 0x09001f000b007f89 */ /* 0x000e2200000e0000 */
[----:B------:R-:W-:Y:S01]  /*0ac0*/  ISETP.GT.AND P0, PT, R8, 0x17, PT ;  /* 0x000000170800780c */ /* 0x000fe20003f04270 */
[----:B------:R-:W-:Y:S01]  /*0ad0*/  IMAD.X R13, R2, 0x1, R3, P1 ;  /* 0x00000001020d7824 */ /* 0x000fe200008e0603 */
[----:B------:R-:W-:-:S04]  /*0ae0*/  ISETP.NE.AND P1, PT, R8, RZ, PT ;  /* 0x000000ff0800720c */ /* 0x000fc80003f25270 */
[----:B------:R-:W1:Y:S09]  /*0af0*/  SHFL.DOWN PT, R2, R13, 0x8, 0x1f ;  /* 0x09001f000d027f89 */ /* 0x000e7200000e0000 */
[----:B------:R-:W2:Y:S01]  /*0b00*/  @!P1 S2R R7, SR_CgaCtaId ;  /* 0x0000000000079919 */ /* 0x000ea20000008800 */
[----:B0-----:R-:W-:-:S04]  /*0b10*/  SEL R0, R0, RZ, !P0 ;  /* 0x000000ff00007207 */ /* 0x001fc80004000000 */
[----:B------:R-:W-:Y:S02]  /*0b20*/  IADD3 R9, P2, PT, R0, R11, RZ ;  /* 0x0000000b00097210 */ /* 0x000fe40007f5e0ff */
[----:B-1----:R-:W-:-:S03]  /*0b30*/  SEL R2, R2, RZ, !P0 ;  /* 0x000000ff02027207 */ /* 0x002fc60004000000 */
[----:B------:R-:W0:Y:S01]  /*0b40*/  SHFL.DOWN PT, R0, R9, 0x10, 0x1f ;  /* 0x0a001f0009007f89 */ /* 0x000e2200000e0000 */
[----:B------:R-:W-:Y:S01]  /*0b50*/  ISETP.GT.AND P0, PT, R8, 0xf, PT ;  /* 0x0000000f0800780c */ /* 0x000fe20003f04270 */
[----:B------:R-:W-:Y:S01]  /*0b60*/  IMAD.X R6, R2, 0x1, R13, P2 ;  /* 0x0000000102067824 */ /* 0x000fe200010e060d */
[----:B------:R-:W-:-:S04]  /*0b70*/  @!P1 MOV R2, 0x400 ;  /* 0x0000040000029802 */ /* 0x000fc80000000f00 */
[----:B------:R-:W1:Y:S01]  /*0b80*/  SHFL.DOWN PT, R3, R6, 0x10, 0x1f ;  /* 0x0a001f0006037f89 */ /* 0x000e6200000e0000 */
[----:B--2---:R-:W-:Y:S02]  /*0b90*/  @!P1 LEA R7, R7, R2, 0x18 ;  /* 0x0000000207079211 */ /* 0x004fe400078ec0ff */
[----:B0-----:R-:W-:Y:S02]  /*0ba0*/  SEL R4, R0, RZ, !P0 ;  /* 0x000000ff00047207 */ /* 0x001fe40004000000 */
[----:B------:R-:W-:Y:S02]  /*0bb0*/  @!P1 SHF.R.U32.HI R0, RZ, 0x2, R5 ;  /* 0x00000002ff009819 */ /* 0x000fe40000011605 */
[----:B------:R-:W-:Y:S02]  /*0bc0*/  IADD3 R2, P2, PT, R4, R9, RZ ;  /* 0x0000000904027210 */ /* 0x000fe40007f5e0ff */
[----:B------:R-:W-:Y:S02]  /*0bd0*/  @!P1 LOP3.LUT R0, R0, 0xf8, RZ, 0xc0, !PT ;  /* 0x000000f800009812 */ /* 0x000fe400078ec0ff */
[----:B-1----:R-:W-:-:S02]  /*0be0*/  SEL R3, R3, RZ, !P0 ;  /* 0x000000ff03037207 */ /* 0x002fc40004000000 */
[----:B------:R-:W-:Y:S01]  /*0bf0*/  ISETP.NE.AND P0, PT, R5, RZ, PT ;  /* 0x000000ff0500720c */ /* 0x000fe20003f05270 */
[----:B------:R-:W-:Y:S02]  /*0c00*/  @!P1 IMAD.IADD R7, R0, 0x1, R7 ;  /* 0x0000000100079824 */ /* 0x000fe400078e0207 */
[----:B------:R-:W-:-:S05]  /*0c10*/  IMAD.X R3, R3, 0x1, R6, P2 ;  /* 0x0000000103037824 */ /* 0x000fca00010e0606 */
[----:B------:R2:W-:Y:S01]  /*0c20*/  @!P1 STS.64 [R7+0x10], R2 ;  /* 0x0000100207009388 */ /* 0x0005e20000000a00 */
[----:B------:R-:W-:Y:S06]  /*0c30*/  BAR.SYNC.DEFER_BLOCKING 0x0 ;  /* 0x0000000000007b1d */ /* 0x000fec0000010000 */
[----:B------:R-:W-:Y:S05]  /*0c40*/  @P0 BRA `(.L_x_238) ;  /* 0x00000018007c0947 */ /* 0x000fea0003800000 */
[----:B------:R-:W0:Y:S01]  /*0c50*/  S2UR UR5, SR_CgaCtaId ;  /* 0x00000000000579c3 */ /* 0x000e220000008800 */
[----:B------:R-:W-:Y:S02]  /*0c60*/  UMOV UR4, 0x400 ;  /* 0x0000040000047882 */ /* 0x000fe40000000000 */
[----:B0-----:R-:W-:-:S09]  /*0c70*/  ULEA UR4, UR5, UR4, 0x18 ;  /* 0x0000000405047291 */ /* 0x001fd2000f8ec0ff */
[----:B------:R-:W-:Y:S04]  /*0c80*/  LDS.64 R32, [UR4+0x18] ;  /* 0x00001804ff207984 */ /* 0x000fe80008000a00 */
[----:B------:R-:W0:Y:S04]  /*0c90*/  LDS.128 R28, [UR4+0x20] ;  /* 0x00002004ff1c7984 */ /* 0x000e280008000c00 */
[----:B------:R-:W1:Y:S04]  /*0ca0*/  LDS.128 R24, [UR4+0x30] ;  /* 0x00003004ff187984 */ /* 0x000e680008000c00 */
[----:B------:R-:W3:Y:S04]  /*0cb0*/  LDS.128 R20, [UR4+0x40] ;  /* 0x00004004ff147984 */ /* 0x000ee80008000c00 */
[----:B------:R-:W4:Y:S04]  /*0cc0*/  LDS.128 R16, [UR4+0x50] ;  /* 0x00005004ff107984 */ /* 0x000f280008000c00 */
[----:B------:R-:W5:Y:S04]  /*0cd0*/  LDS.128 R12, [UR4+0x60] ;  /* 0x00006004ff0c7984 */ /* 0x000f680008000c00 */
[----:B------:R-:W5:Y:S04]  /*0ce0*/  LDS.128 R8, [UR4+0x70] ;  /* 0x00007004ff087984 */ /* 0x000f680008000c00 */
[----:B--2---:R-:W2:Y:S01]  /*0cf0*/  LDS.128 R4, [UR4+0x80] ;  /* 0x00008004ff047984 */ /* 0x004ea20008000c00 */
[----:B0-----:R-:W-:-:S04]  /*0d00*/  IADD3 R35, P1, P2, R28, R32, R2 ;  /* 0x000000201c237210 */ /* 0x001fc80007a3e002 */
[----:B-1----:R-:W-:Y:S02]  /*0d10*/  IADD3 R35, P3, P4, R24, R35, R30 ;  /* 0x0000002318237210 */ /* 0x002fe40007c7e01e */
[----:B------:R-:W-:Y:S02]  /*0d20*/  IADD3.X R29, PT, PT, R29, R33, R3, P1, P2 ;  /* 0x000000211d1d7210 */ /* 0x000fe40000fe4403 */
[----:B---3--:R-:W-:Y:S02]  /*0d30*/  IADD3 R3, P1, P2, R20, R35, R26 ;  /* 0x0000002314037210 */ /* 0x008fe40007a3e01a */
[----:B------:R-:W-:Y:S02]  /*0d40*/  IADD3.X R25, PT, PT, R25, R29, R31, P3, P4 ;  /* 0x0000001d19197210 */ /* 0x000fe40001fe841f */
[----:B----4-:R-:W-:Y:S02]  /*0d50*/  IADD3 R3, P3, P4, R16, R3, R22 ;  /* 0x0000000310037210 */ /* 0x010fe40007c7e016 */
[----:B------:R-:W-:-:S02]  /*0d60*/  IADD3.X R21, PT, PT, R21, R25, R27, P1, P2 ;  /* 0x0000001915157210 */ /* 0x000fc40000fe441b */
[----:B-----5:R-:W-:Y:S02]  /*0d70*/  IADD3 R3, P1, P2, R12, R3, R18 ;  /* 0x000000030c037210 */ /* 0x020fe40007a3e012 */
[----:B------:R-:W-:Y:S02]  /*0d80*/  IADD3.X R17, PT, PT, R17, R21, R23, P3, P4 ;  /* 0x0000001511117210 */ /* 0x000fe40001fe8417 */
[----:B------:R-:W-:Y:S02]  /*0d90*/  IADD3 R3, P3, P4, R8, R3, R14 ;  /* 0x0000000308037210 */ /* 0x000fe40007c7e00e */
[----:B------:R-:W-:Y:S02]  /*0da0*/  IADD3.X R13, PT, PT, R13, R17, R19, P1, P2 ;  /* 0x000000110d0d7210 */ /* 0x000fe40000fe4413 */
[----:B--2---:R-:W-:Y:S02]  /*0db0*/  IADD3 R3, P1, P2, R4, R3, R10 ;  /* 0x0000000304037210 */ /* 0x004fe40007a3e00a */
[----:B------:R-:W-:-:S02]  /*0dc0*/  IADD3.X R9, PT, PT, R9, R13, R15, P3, P4 ;  /* 0x0000000d09097210 */ /* 0x000fc40001fe840f */
[----:B------:R-:W-:Y:S02]  /*0dd0*/  IADD3 R2, P3, PT, R3, R6, RZ ;  /* 0x0000000603027210 */ /* 0x000fe40007f7e0ff */
[----:B------:R-:W-:-:S05]  /*0de0*/  IADD3.X R3, PT, PT, R5, R9, R11, P1, P2 ;  /* 0x0000000905037210 */ /* 0x000fca0000fe440b */
[----:B------:R-:W-:Y:S01]  /*0df0*/  IMAD.X R3, R3, 0x1, R7, P3 ;  /* 0x0000000103037824 */ /* 0x000fe200018e0607 */
[----:B------:R-:W-:Y:S06]  /*0e00*/  BRA `(.L_x_238) ;  /* 0x00000018000c7947 */ /* 0x000fec0003800000 */
.L_x_237:
[----:B------:R-:W-:Y:S01]  /*0e10*/  LOP3.LUT R0, R5, 0x3e0, RZ, 0xc0, !PT ;  /* 0x000003e005007812 */ /* 0x000fe200078ec0ff */
[----:B------:R-:W0:Y:S03]  /*0e20*/  S2R R12, SR_LANEID ;  /* 0x00000000000c7919 */ /* 0x000e260000000000 */
[----:B------:R-:W-:Y:S01]  /*0e30*/  LOP3.LUT R9, RZ, R0, RZ, 0x33, !PT ;  /* 0x00000000ff097212 */ /* 0x000fe200078e33ff */
[----:B------:R-:W-:-:S04]  /*0e40*/  VIADD R7, R0, 0x20 ;  /* 0x0000002000077836 */ /* 0x000fc80000000000 */
[----:B------:R-:W-:Y:S01]  /*0e50*/  IMAD.IADD R9, R9, 0x1, R4 ;  /* 0x0000000109097824 */ /* 0x000fe200078e0204 */
[----:B------:R-:W-:-:S04]  /*0e60*/  ISETP.GT.AND P0, PT, R7, R4, PT ;  /* 0x000000040700720c */ /* 0x000fc80003f04270 */
[----:B------:R-:W-:-:S05]  /*0e70*/  SEL R9, R9, 0x1f, P0 ;  /* 0x0000001f09097807 */ /* 0x000fca0000000000 */
[----:B-----5:R-:W1:Y:S04]  /*0e80*/  SHFL.DOWN PT, R0, R2, 0x1, R9 ;  /* 0x0820000002007989 */ /* 0x020e6800000e0009 */
[----:B------:R-:W2:Y:S01]  /*0e90*/  SHFL.DOWN PT, R6, R3, 0x1, R9 ;  /* 0x0820000003067989 */ /* 0x000ea200000e0009 */
[C---:B0-----:R-:W-:Y:S01]  /*0ea0*/  ISETP.GE.AND P0, PT, R12.reuse, R9, PT ;  /* 0x000000090c00720c */ /* 0x041fe20003f06270 */
[C---:B------:R-:W-:Y:S01]  /*0eb0*/  VIADD R8, R12.reuse, 0x2 ;  /* 0x000000020c087836 */ /* 0x040fe20000000000 */
[----:B------:R-:W-:Y:S02]  /*0ec0*/  ISETP.NE.AND P2, PT, R12, RZ, PT ;  /* 0x000000ff0c00720c */ /* 0x000fe40003f45270 */
[----:B-1----:R-:W-:Y:S02]  /*0ed0*/  SEL R7, R0, RZ, !P0 ;  /* 0x000000ff00077207 */ /* 0x002fe40004000000 */
[----:B--2---:R-:W-:-:S02]  /*0ee0*/  SEL R6, R6, RZ, !P0 ;  /* 0x000000ff06067207 */ /* 0x004fc40004000000 */
[----:B------:R-:W-:-:S05]  /*0ef0*/  IADD3 R7, P0, PT, R2, R7, RZ ;  /* 0x0000000702077210 */ /* 0x000fca0007f1e0ff */
[----:B------:R-:W-:Y:S01]  /*0f00*/  IMAD.X R11, R3, 0x1, R6, P0 ;  /* 0x00000001030b7824 */ /* 0x000fe200000e0606 */
[----:B------:R-:W0:Y:S01]  /*0f10*/  SHFL.DOWN PT, R0, R7, 0x2, R9 ;  /* 0x0840000007007989 */ /* 0x000e2200000e0009 */
[----:B------:R-:W-:-:S03]  /*0f20*/  ISETP.GT.AND P0, PT, R8, R9, PT ;  /* 0x000000090800720c */ /* 0x000fc60003f04270 */
[----:B------:R-:W1:Y:S01]  /*0f30*/  SHFL.DOWN PT, R6, R11, 0x2, R9 ;  /* 0x084000000b067989 */ /* 0x000e6200000e0009 */
[----:B0-----:R-:W-:-:S04]  /*0f40*/  SEL R0, R0, RZ, !P0 ;  /* 0x000000ff00007207 */ /* 0x001fc80004000000 */
[----:B------:R-:W-:Y:S02]  /*0f50*/  IADD3 R8, P1, PT, R0, R7, RZ ;  /* 0x0000000700087210 */ /* 0x000fe40007f3e0ff */
[----:B-1----:R-:W-:-:S03]  /*0f60*/  SEL R6, R6, RZ, !P0 ;  /* 0x000000ff06067207 */ /* 0x002fc60004000000 */
[----:B------:R-:W0:Y:S02]  /*0f70*/  SHFL.DOWN PT, R0, R8, 0x4, R9 ;  /* 0x0880000008007989 */ /* 0x000e2400000e0009 */
[----:B------:R-:W-:Y:S02]  /*0f80*/  IMAD.X R10, R6, 0x1, R11, P1 ;  /* 0x00000001060a7824 */ /* 0x000fe400008e060b */
[----:B------:R-:W-:Y:S01]  /*0f90*/  VIADD R6, R12, 0x4 ;  /* 0x000000040c067836 */ /* 0x000fe20000000000 */
[----:B------:R-:W1:Y:S02]  /*0fa0*/  @!P2 S2R R11, SR_CgaCtaId ;  /* 0x00000000000ba919 */ /* 0x000e640000008800 */
[----:B------:R-:W2:Y:S02]  /*0fb0*/  SHFL.DOWN PT, R2, R10, 0x4, R9 ;  /* 0x088000000a027989 */ /* 0x000ea400000e0009 */
[----:B------:R-:W-:Y:S01]  /*0fc0*/  ISETP.GT.AND P0, PT, R6, R9, PT ;  /* 0x000000090600720c */ /* 0x000fe20003f04270 */
[----:B------:R-:W-:-:S03]  /*0fd0*/  VIADD R6, R12, 0x8 ;  /* 0x000000080c067836 */ /* 0x000fc60000000000 */
[----:B0-----:R-:W-:-:S04]  /*0fe0*/  SEL R0, R0, RZ, !P0 ;  /* 0x000000ff00007207 */ /* 0x001fc80004000000 */
[----:B------:R-:W-:Y:S02]  /*0ff0*/  IADD3 R3, P1, PT, R0, R8, RZ ;  /* 0x0000000800037210 */ /* 0x000fe40007f3e0ff */
[----:B--2---:R-:W-:-:S03]  /*1000*/  SEL R2, R2, RZ, !P0 ;  /* 0x000000ff02027207 */ /* 0x004fc60004000000 */
[----:B------:R-:W0:Y:S01]  /*1010*/  SHFL.DOWN PT, R0, R3, 0x8, R9 ;  /* 0x0900000003007989 */ /* 0x000e2200000e0009 */
[----:B------:R-:W-:Y:S01]  /*1020*/  ISETP.GT.AND P0, PT, R6, R9, PT ;  /* 0x000000090600720c */ /* 0x000fe20003f04270 */
[----:B------:R-:W-:-:S05]  /*1030*/  IMAD.X R7, R2, 0x1, R10, P1 ;  /* 0x0000000102077824 */ /* 0x000fca00008e060a */
[----:B------:R-:W2:Y:S01]  /*1040*/  SHFL.DOWN PT, R2, R7, 0x8, R9 ;  /* 0x0900000007027989 */ /* 0x000ea200000e0009 */
[----:B0-----:R-:W-:-:S04]  /*1050*/  SEL R0, R0, RZ, !P0 ;  /* 0x000000ff00007207 */ /* 0x001fc80004000000 */
[----:B------:R-:W-:Y:S02]  /*1060*/  IADD3 R6, P1, PT, R0, R3, RZ ;  /* 0x0000000300067210 */ /* 0x000fe40007f3e0ff */
[----:B--2---:R-:W-:-:S03]  /*1070*/  SEL R2, R2, RZ, !P0 ;  /* 0x000000ff02027207 */ /* 0x004fc60004000000 */
[----:B------:R-:W0:Y:S02]  /*1080*/  SHFL.DOWN PT, R0, R6, 0x10, R9 ;  /* 0x0a00000006007989 */ /* 0x000e2400000e0009 */
[----:B------:R-:W-:Y:S01]  /*1090*/  IMAD.X R8, R2, 0x1, R7, P1 ;  /* 0x0000000102087824 */ /* 0x000fe200008e0607 */
[----:B------:R-:W-:Y:S01]  /*10a0*/  @!P2 SHF.R.U32.HI R7, RZ, 0x2, R5 ;  /* 0x00000002ff07a819 */ /* 0x000fe20000011605 */
[----:B------:R-:W-:-:S03]  /*10b0*/  VIADD R2, R12, 0x10 ;  /* 0x000000100c027836 */ /* 0x000fc60000000000 */
[----:B------:R-:W2:Y:S01]  /*10c0*/  SHFL.DOWN PT, R3, R8, 0x10, R9 ;  /* 0x0a00000008037989 */ /* 0x000ea200000e0009 */
[----:B------:R-:W-:Y:S02]  /*10d0*/  @!P2 LOP3.LUT R7, R7, 0xf8, RZ, 0xc0, !PT ;  /* 0x000000f80707a812 */ /* 0x000fe400078ec0ff */
[----:B------:R-:W-:Y:S02]  /*10e0*/  ISETP.GT.AND P0, PT, R2, R9, PT ;  /* 0x000000090200720c */ /* 0x000fe40003f04270 */
[----:B------:R-:W-:-:S04]  /*10f0*/  @!P2 MOV R2, 0x400 ;  /* 0x000004000002a802 */ /* 0x000fc80000000f00 */
[----:B-1----:R-:W-:-:S05]  /*1100*/  @!P2 LEA R10, R11, R2, 0x18 ;  /* 0x000000020b0aa211 */ /* 0x002fca00078ec0ff */
[----:B------:R-:W-:Y:S01]  /*1110*/  @!P2 IMAD.IADD R7, R7, 0x1, R10 ;  /* 0x000000010707a824 */ /* 0x000fe200078e020a */
[----:B0-----:R-:W-:-:S04]  /*1120*/  SEL R0, R0, RZ, !P0 ;  /* 0x000000ff00007207 */ /* 0x001fc80004000000 */
[----:B------:R-:W-:Y:S02]  /*1130*/  IADD3 R2, P1, PT, R0, R6, RZ ;  /* 0x0000000600027210 */ /* 0x000fe40007f3e0ff */
[----:B--2---:R-:W-:Y:S02]  /*1140*/  SEL R3, R3, RZ, !P0 ;  /* 0x000000ff03037207 */ /* 0x004fe40004000000 */
[----:B------:R-:W-:-:S03]  /*1150*/  ISETP.NE.AND P0, PT, R5, RZ, PT ;  /* 0x000000ff0500720c */ /* 0x000fc60003f05270 */
[----:B------:R-:W-:-:S05]  /*1160*/  IMAD.X R3, R3, 0x1, R8, P1 ;  /* 0x0000000103037824 */ /* 0x000fca00008e0608 */
[----:B------:R1:W-:Y:S01]  /*1170*/  @!P2 STS.64 [R7+0x10], R2 ;  /* 0x000010020700a388 */ /* 0x0003e20000000a00 */
[----:B------:R-:W-:Y:S06]  /*1180*/  BAR.SYNC.DEFER_BLOCKING 0x0 ;  /* 0x0000000000007b1d */ /* 0x000fec0000010000 */
[----:B------:R-:W-:Y:S05]  /*1190*/  @P0 BRA `(.L_x_238) ;  /* 0x0000001400280947 */ /* 0x000fea0003800000 */
[----:B------:R-:W0:Y:S01]  /*11a0*/  S2UR UR5, SR_CgaCtaId ;  /* 0x00000000000579c3 */ /* 0x000e220000008800 */
[----:B------:R-:W-:Y:S01]  /*11b0*/  UMOV UR4, 0x400 ;  /* 0x0000040000047882 */ /* 0x000fe20000000000 */
[C---:B------:R-:W-:Y:S02]  /*11c0*/  ISETP.GT.AND P2, PT, R4.reuse, 0x40, PT ;  /* 0x000000400400780c */ /* 0x040fe40003f44270 */
[C---:B------:R-:W-:Y:S02]  /*11d0*/  ISETP.GT.AND P1, PT, R4.reuse, 0x20, PT ;  /* 0x000000200400780c */ /* 0x040fe40003f24270 */
[C---:B------:R-:W-:Y:S02]  /*11e0*/  ISETP.GT.AND P5, PT, R4.reuse, 0x180, PT ;  /* 0x000001800400780c */ /* 0x040fe40003fa4270 */
[----:B------:R-:W-:Y:S01]  /*11f0*/  ISETP.GT.AND P6, PT, R4, 0x1a0, PT ;  /* 0x000001a00400780c */ /* 0x000fe20003fc4270 */
[----:B0-----:R-:W-:-:S09]  /*1200*/  ULEA UR4, UR5, UR4, 0x18 ;  /* 0x0000000405047291 */ /* 0x001fd2000f8ec0ff */
[----:B------:R-:W0:Y:S04]  /*1210*/  LDS.128 R8, [UR4+0x20] ;  /* 0x00002004ff087984 */ /* 0x000e280008000c00 */
[----:B-1----:R-:W1:Y:S04]  /*1220*/  LDS.64 R6, [UR4+0x18] ;  /* 0x00001804ff067984 */ /* 0x002e680008000a00 */
[----:B------:R-:W2:Y:S04]  /*1230*/  LDS.128 R12, [UR4+0x30] ;  /* 0x00003004ff0c7984 */ /* 0x000ea80008000c00 */
[----:B------:R-:W3:Y:S04]  /*1240*/  LDS.128 R16, [UR4+0x40] ;  /* 0x00004004ff107984 */ /* 0x000ee80008000c00 */
[----:B------:R-:W4:Y:S04]  /*1250*/  LDS.128 R20, [UR4+0x50] ;  /* 0x00005004ff147984 */ /* 0x000f280008000c00 */
[----:B------:R-:W5:Y:S04]  /*1260*/  LDS.128 R24, [UR4+0x60] ;  /* 0x00006004ff187984 */ /* 0x000f680008000c00 */
[----:B------:R-:W5:Y:S04]  /*1270*/  LDS.128 R32, [UR4+0x70] ;  /* 0x00007004ff207984 */ /* 0x000f680008000c00 */
[----:B------:R-:W5:Y:S01]  /*1280*/  LDS.128 R28, [UR4+0x80] ;  /* 0x00008004ff1c7984 */ /* 0x000f620008000c00 */
[----:B0-----:R-:W-:-:S02]  /*1290*/  SEL R5, R8, RZ, P2 ;  /* 0x000000ff08057207 */ /* 0x001fc40001000000 */
[----:B------:R-:W-:Y:S02]  /*12a0*/  SEL R8, R9, RZ, P2 ;  /* 0x000000ff09087207 */ /* 0x000fe40001000000 */
[----:B-1----:R-:W-:Y:S02]  /*12b0*/  SEL R0, R6, RZ, P1 ;  /* 0x000000ff06007207 */ /* 0x002fe40000800000 */
[----:B------:R-:W-:Y:S02]  /*12c0*/  SEL R7, R7, RZ, P1 ;  /* 0x000000ff07077207 */ /* 0x000fe40000800000 */
[C---:B------:R-:W-:Y:S02]  /*12d0*/  ISETP.GT.AND P1, PT, R4.reuse, 0x60, PT ;  /* 0x000000600400780c */ /* 0x040fe40003f24270 */
[----:B------:R-:W-:Y:S02]  /*12e0*/  ISETP.GT.AND P2, PT, R4, 0x80, PT ;  /* 0x000000800400780c */ /* 0x000fe40003f44270 */
[----:B------:R-:W-:-:S02]  /*12f0*/  IADD3 R0, P3, P4, R5, R0, R2 ;  /* 0x0000000005007210 */ /* 0x000fc40007c7e002 */
[----:B------:R-:W-:Y:S02]  /*1300*/  SEL R5, R10, RZ, P1 ;  /* 0x000000ff0a057207 */ /* 0x000fe40000800000 */
[----:B------:R-:W-:Y:S02]  /*1310*/  SEL R11, R11, RZ, P1 ;  /* 0x000000ff0b0b7207 */ /* 0x000fe40000800000 */
[----:B--2---:R-:W-:Y:S02]  /*1320*/  SEL R2, R12, RZ, P2 ;  /* 0x000000ff0c027207 */ /* 0x004fe40001000000 */
[----:B------:R-:W-:Y:S02]  /*1330*/  SEL R6, R13, RZ, P2 ;  /* 0x000000ff0d067207 */ /* 0x000fe40001000000 */
[C---:B------:R-:W-:Y:S02]  /*1340*/  ISETP.GT.AND P1, PT, R4.reuse, 0xa0, PT ;  /* 0x000000a00400780c */ /* 0x040fe40003f24270 */
[----:B------:R-:W-:-:S02]  /*1350*/  ISETP.GT.AND P2, PT, R4, 0xc0, PT ;  /* 0x000000c00400780c */ /* 0x000fc40003f44270 */
[----:B------:R-:W-:Y:S02]  /*1360*/  IADD3.X R7, PT, PT, R8, R7, R3, P3, P4 ;  /* 0x0000000708077210 */ /* 0x000fe40001fe8403 */
[----:B------:R-:W-:Y:S02]  /*1370*/  IADD3 R2, P3, P4, R2, R0, R5 ;  /* 0x0000000002027210 */ /* 0x000fe40007c7e005 */
[----:B------:R-:W-:Y:S02]  /*1380*/  SEL R3, R14, RZ, P1 ;  /* 0x000000ff0e037207 */ /* 0x000fe40000800000 */
[----:B---3--:R-:W-:Y:S02]  /*1390*/  SEL R0, R16, RZ, P2 ;  /* 0x000000ff10007207 */ /* 0x008fe40001000000 */
[----:B------:R-:W-:Y:S02]  /*13a0*/  SEL R14, R15, RZ, P1 ;  /* 0x000000ff0f0e7207 */ /* 0x000fe40000800000 */
[----:B------:R-:W-:-:S02]  /*13b0*/  ISETP.GT.AND P1, PT, R4, 0xe0, PT ;  /* 0x000000e00400780c */ /* 0x000fc40003f24270 */
[----:B------:R-:W-:Y:S02]  /*13c0*/  IADD3.X R6, PT, PT, R6, R7, R11, P3, P4 ;  /* 0x0000000706067210 */ /* 0x000fe40001fe840b */
[----:B------:R-:W-:Y:S02]  /*13d0*/  SEL R5, R17, RZ, P2 ;  /* 0x000000ff11057207 */ /* 0x000fe40001000000 */
[----:B------:R-:W-:Y:S02]  /*13e0*/  IADD3 R0, P3, P4, R0, R2, R3 ;  /* 0x0000000200007210 */ /* 0x000fe40007c7e003 */
[----:B------:R-:W-:Y:S02]  /*13f0*/  ISETP.GT.AND P2, PT, R4, 0x100, PT ;  /* 0x000001000400780c */ /* 0x000fe40003f44270 */
[----:B------:R-:W-:Y:S02]  /*1400*/  SEL R3, R18, RZ, P1 ;  /* 0x000000ff12037207 */ /* 0x000fe40000800000 */
[----:B------:R-:W-:-:S02]  /*1410*/  SEL R19, R19, RZ, P1 ;  /* 0x000000ff13137207 */ /* 0x000fc40000800000 */
[----:B------:R-:W-:Y:S02]  /*1420*/  ISETP.GT.AND P1, PT, R4, 0x120, PT ;  /* 0x000001200400780c */ /* 0x000fe40003f24270 */
[----:B------:R-:W-:Y:S02]  /*1430*/  IADD3.X R5, PT, PT, R5, R6, R14, P3, P4 ;  /* 0x0000000605057210 */ /* 0x000fe40001fe840e */
[----:B----4-:R-:W-:Y:S02]  /*1440*/  SEL R2, R20, RZ, P2 ;  /* 0x000000ff14027207 */ /* 0x010fe40001000000 */
[----:B------:R-:W-:Y:S02]  /*1450*/  SEL R6, R21, RZ, P2 ;  /* 0x000000ff15067207 */ /* 0x000fe40001000000 */
[----:B------:R-:W-:Y:S02]  /*1460*/  ISETP.GT.AND P2, PT, R4, 0x140, PT ;  /* 0x000001400400780c */ /* 0x000fe40003f44270 */
[----:B------:R-:W-:-:S02]  /*1470*/  SEL R7, R22, RZ, P1 ;  /* 0x000000ff16077207 */ /* 0x000fc40000800000 */
[----:B------:R-:W-:Y:S02]  /*1480*/  SEL R22, R23, RZ, P1 ;  /* 0x000000ff17167207 */ /* 0x000fe40000800000 */
[----:B------:R-:W-:Y:S02]  /*1490*/  IADD3 R2, P3, P4, R2, R0, R3 ;  /* 0x0000000002027210 */ /* 0x000fe40007c7e003 */
[----:B------:R-:W-:Y:S02]  /*14a0*/  ISETP.GT.AND P1, PT, R4, 0x160, PT ;  /* 0x000001600400780c */ /* 0x000fe40003f24270 */
[----:B-----5:R-:W-:Y:S02]  /*14b0*/  SEL R0, R24, RZ, P2 ;  /* 0x000000ff18007207 */ /* 0x020fe40001000000 */
[----:B------:R-:W-:Y:S02]  /*14c0*/  IADD3.X R6, PT, PT, R6, R5, R19, P3, P4 ;  /* 0x0000000506067210 */ /* 0x000fe40001fe8413 */
[----:B------:R-:W-:-:S02]  /*14d0*/  SEL R3, R26, RZ, P1 ;  /* 0x000000ff1a037207 */ /* 0x000fc40000800000 */
[----:B------:R-:W-:Y:S02]  /*14e0*/  SEL R27, R27, RZ, P1 ;  /* 0x000000ff1b1b7207 */ /* 0x000fe40000800000 */
[----:B------:R-:W-:Y:S02]  /*14f0*/  SEL R5, R25, RZ, P2 ;  /* 0x000000ff19057207 */ /* 0x000fe40001000000 */
[----:B------:R-:W-:Y:S02]  /*1500*/  IADD3 R0, P1, P3, R0, R2, R7 ;  /* 0x0000000200007210 */ /* 0x000fe40007b3e007 */
[----:B------:R-:W-:Y:S02]  /*1510*/  SEL R2, R32, RZ, P5 ;  /* 0x000000ff20027207 */ /* 0x000fe40002800000 */
[----:B------:R-:W-:Y:S02]  /*1520*/  ISETP.GT.AND P2, PT, R4, 0x1c0, PT ;  /* 0x000001c00400780c */ /* 0x000fe40003f44270 */
[----:B------:R-:W-:-:S02]  /*1530*/  IADD3.X R5, PT, PT, R5, R6, R22, P1, P3 ;  /* 0x0000000605057210 */ /* 0x000fc40000fe6416 */
[----:B------:R-:W-:Y:S02]  /*1540*/  IADD3 R2, P3, P4, R2, R0, R3 ;  /* 0x0000000002027210 */ /* 0x000fe40007c7e003 */
[----:B------:R-:W-:Y:S02]  /*1550*/  SEL R0, R34, RZ, P6 ;  /* 0x000000ff22007207 */ /* 0x000fe40003000000 */
[----:B------:R-:W-:Y:S02]  /*1560*/  SEL R3, R28, RZ, P2 ;  /* 0x000000ff1c037207 */ /* 0x000fe40001000000 */
[----:B------:R-:W-:Y:S02]  /*1570*/  ISETP.GT.AND P1, PT, R4, 0x1e0, PT ;  /* 0x000001e00400780c */ /* 0x000fe40003f24270 */
[----:B------:R-:W-:Y:S02]  /*1580*/  SEL R4, R33, RZ, P5 ;  /* 0x000000ff21047207 */ /* 0x000fe40002800000 */
[----:B------:R-:W-:-:S02]  /*1590*/  SEL R35, R35, RZ, P6 ;  /* 0x000000ff23237207 */ /* 0x000fc40003000000 */
[----:B------:R-:W-:Y:S02]  /*15a0*/  IADD3 R3, P5, P6, R3, R2, R0 ;  /* 0x0000000203037210 */ /* 0x000fe40007ebe000 */
[----:B------:R-:W-:Y:S02]  /*15b0*/  SEL R2, R30, RZ, P1 ;  /* 0x000000ff1e027207 */ /* 0x000fe40000800000 */
[----:B------:R-:W-:Y:S02]  /*15c0*/  IADD3.X R4, PT, PT, R4, R5, R27, P3, P4 ;  /* 0x0000000504047210 */ /* 0x000fe40001fe841b */
[----:B------:R-:W-:Y:S02]  /*15d0*/  SEL R0, R29, RZ, P2 ;  /* 0x000000ff1d007207 */ /* 0x000fe40001000000 */
[----:B------:R-:W-:Y:S02]  /*15e0*/  IADD3 R2, P2, PT, R2, R3, RZ ;  /* 0x0000000302027210 */ /* 0x000fe40007f5e0ff */
[----:B------:R-:W-:-:S02]  /*15f0*/  SEL R3, R31, RZ, P1 ;  /* 0x000000ff1f037207 */ /* 0x000fc40000800000 */
[----:B------:R-:W-:-:S05]  /*1600*/  IADD3.X R0, PT, PT, R0, R4, R35, P5, P6 ;  /* 0x0000000400007210 */ /* 0x000fca0002fec423 */
[----:B------:R-:W-:Y:S01]  /*1610*/  IMAD.X R3, R3, 0x1, R0, P2 ;  /* 0x0000000103037824 */ /* 0x000fe200010e0600 */
[----:B------:R-:W-:Y:S06]  /*1620*/  BRA `(.L_x_238) ;  /* 0x0000001000047947 */ /* 0x000fec0003800000 */
.L_x_224:
[----:B------:R-:W0:Y:S01]  /*1630*/  S2R R39, SR_TID.X ;  /* 0x0000000000277919 */ /* 0x000e220000002100 */
[----:B------:R-:W1:Y:S02]  /*1640*/  LDCU.64 UR4, c[0x0][0x380] ;  /* 0x00007000ff0477ac */ /* 0x000e640008000a00 */
[----:B-1----:R-:W-:Y:S02]  /*1650*/  IMAD.U32 R2, RZ, RZ, UR4 ;  /* 0x00000004ff027e24 */ /* 0x002fe4000f8e00ff */
[----:B------:R-:W-:Y:S02]  /*1660*/  IMAD.U32 R3, RZ, RZ, UR5 ;  /* 0x00000005ff037e24 */ /* 0x000fe4000f8e00ff */
[----:B0-----:R-:W-:-:S05]  /*1670*/  IMAD.WIDE.U32 R18, R39, 0x8, R2 ;  /* 0x0000000827127825 */ /* 0x001fca00078e0002 */
[----:B------:R-:W2:Y:S04]  /*1680*/  LDG.E.64.CONSTANT R20, desc[UR6][R18.64] ;  /* 0x0000000612147981 */ /* 0x000ea8000c1e9b00 */
[----:B------:R-:W2:Y:S04]  /*1690*/  LDG.E.64.CONSTANT R6, desc[UR6][R18.64+0x1000] ;  /* 0x0010000612067981 */ /* 0x000ea8000c1e9b00 */
[----:B------:R-:W2:Y:S04]  /*16a0*/  LDG.E.64.CONSTANT R8, desc[UR6][R18.64+0x2000] ;  /* 0x0020000612087981 */ /* 0x000ea8000c1e9b00 */
[----:B------:R-:W3:Y:S04]  /*16b0*/  LDG.E.64.CONSTANT R10, desc[UR6][R18.64+0x3000] ;  /* 0x00300006120a7981 */ /* 0x000ee8000c1e9b00 */
[----:B------:R-:W3:Y:S04]  /*16c0*/  LDG.E.64.CONSTANT R12, desc[UR6][R18.64+0x4000] ;  /* 0x00400006120c7981 */ /* 0x000ee8000c1e9b00 */
[----:B------:R-:W4:Y:S04]  /*16d0*/  LDG.E.64.CONSTANT R14, desc[UR6][R18.64+0x5000] ;  /* 0x00500006120e7981 */ /* 0x000f28000c1e9b00 */
[----:B------:R-:W4:Y:S01]  /*16e0*/  LDG.E.64.CONSTANT R16, desc[UR6][R18.64+0x6000] ;  /* 0x0060000612107981 */ /* 0x000f22000c1e9b00 */
[----:B------:R-:W-:Y:S01]  /*16f0*/  UMOV UR4, 0xe00 ;  /* 0x00000e0000047882 */ /* 0x000fe20000000000 */
[----:B--2---:R-:W-:-:S04]  /*1700*/  IADD3 R43, P0, P1, R8, R6, R20 ;  /* 0x00000006082b7210 */ /* 0x004fc8000791e014 */
[----:B------:R-:W-:Y:S02]  /*1710*/  IADD3.X R7, PT, PT, R9, R7, R21, P0, P1 ;  /* 0x0000000709077210 */ /* 0x000fe400007e2415 */
[----:B------:R-:W-:Y:S02]  /*1720*/  ISETP.GE.U32.AND P0, PT, R4, 0x1c00, PT ;  /* 0x00001c000400780c */ /* 0x000fe40003f06070 */
[----:B---3--:R-:W-:-:S04]  /*1730*/  IADD3 R43, P2, P3, R12, R10, R43 ;  /* 0x0000000a0c2b7210 */ /* 0x008fc80007b5e02b */
[----:B------:R-:W-:Y:S02]  /*1740*/  IADD3.X R11, PT, PT, R13, R11, R7, P2, P3 ;  /* 0x0000000b0d0b7210 */ /* 0x000fe400017e6407 */
[----:B----4-:R-:W-:-:S04]  /*1750*/  IADD3 R43, P1, P4, R16, R14, R43 ;  /* 0x0000000e102b7210 */ /* 0x010fc80007c3e02b */
[----:B------:R-:W-:Y:S01]  /*1760*/  IADD3.X R41, PT, PT, R17, R15, R11, P1, P4 ;  /* 0x0000000f11297210 */ /* 0x000fe20000fe840b */
[----:B------:R-:W-:Y:S08]  /*1770*/  @!P0 BRA `(.L_x_239) ;  /* 0x0000000000708947 */ /* 0x000ff00003800000 */
[----:B------:R-:W0:Y:S01]  /*1780*/  LDC R20, c[0x0][0x390] ;  /* 0x0000e400ff147b82 */ /* 0x000e220000000800 */
[----:B------:R-:W-:Y:S01]  /*1790*/  VIADD R21, R4, 0xfffff200 ;  /* 0xfffff20004157836 */ /* 0x000fe20000000000 */
[----:B------:R-:W-:-:S06]  /*17a0*/  UMOV UR4, 0xe00 ;  /* 0x00000e0000047882 */ /* 0x000fcc0000000000 */
[----:B------:R-:W1:Y:S02]  /*17b0*/  LDC.64 R2, c[0x0][0x380] ;  /* 0x0000e000ff027b82 */ /* 0x000e640000000a00 */
.L_x_241:
[----:B------:R-:W-:-:S04]  /*17c0*/  VIADD R7, R39, UR4 ;  /* 0x0000000427077c36 */ /* 0x000fc80008000000 */
[----:B-1----:R-:W-:-:S05]  /*17d0*/  IMAD.WIDE.U32 R6, R7, 0x8, R2 ;  /* 0x0000000807067825 */ /* 0x002fca00078e0002 */
[----:B------:R-:W2:Y:S04]  /*17e0*/  LDG.E.64.CONSTANT R4, desc[UR6][R6.64] ;  /* 0x0000000606047981 */ /* 0x000ea8000c1e9b00 */
[----:B------:R-:W2:Y:S04]  /*17f0*/  LDG.E.64.CONSTANT R8, desc[UR6][R6.64+0x1000] ;  /* 0x0010000606087981 */ /* 0x000ea8000c1e9b00 */
[----:B------:R-:W3:Y:S04]  /*1800*/  LDG.E.64.CONSTANT R10, desc[UR6][R6.64+0x2000] ;  /* 0x00200006060a7981 */ /* 0x000ee8000c1e9b00 */
[----:B------:R-:W3:Y:S04]  /*1810*/  LDG.E.64.CONSTANT R12, desc[UR6][R6.64+0x3000] ;  /* 0x00300006060c7981 */ /* 0x000ee8000c1e9b00 */
[----:B------:R-:W4:Y:S04]  /*1820*/  LDG.E.64.CONSTANT R14, desc[UR6][R6.64+0x4000] ;  /* 0x00400006060e7981 */ /* 0x000f28000c1e9b00 */
[----:B------:R-:W4:Y:S04]  /*1830*/  LDG.E.64.CONSTANT R16, desc[UR6][R6.64+0x5000] ;  /* 0x0050000606107981 */ /* 0x000f28000c1e9b00 */
[----:B------:R-:W5:Y:S01]  /*1840*/  LDG.E.64.CONSTANT R18, desc[UR6][R6.64+0x6000] ;  /* 0x0060000606127981 */ /* 0x000f62000c1e9b00 */
[----:B--2---:R-:W-:Y:S01]  /*1850*/  IADD3 R43, P0, P1, R8, R4, R43 ;  /* 0x00000004082b7210 */ /* 0x004fe2000791e02b */
[----:B0-----:R-:W-:-:S03]  /*1860*/  IMAD.MOV.U32 R4, RZ, RZ, R20 ;  /* 0x000000ffff047224 */ /* 0x001fc600078e0014 */
[----:B------:R-:W-:Y:S01]  /*1870*/  IADD3.X R5, PT, PT, R9, R5, R41, P0, P1 ;  /* 0x0000000509057210 */ /* 0x000fe200007e2429 */
[----:B------:R-:W-:Y:S01]  /*1880*/  VIADD R0, R4, -UR4 ;  /* 0x8000000404007c36 */ /* 0x000fe20008000000 */
[----:B---3--:R-:W-:-:S04]  /*1890*/  IADD3 R43, P2, P3, R12, R10, R43 ;  /* 0x0000000a0c2b7210 */ /* 0x008fc80007b5e02b */
[----:B------:R-:W-:Y:S02]  /*18a0*/  ISETP.GE.AND P0, PT, R0, 0xe00, PT ;  /* 0x00000e000000780c */ /* 0x000fe40003f06270 */
[----:B------:R-:W-:Y:S02]  /*18b0*/  IADD3.X R11, PT, PT, R13, R11, R5, P2, P3 ;  /* 0x0000000b0d0b7210 */ /* 0x000fe400017e6405 */
[----:B----4-:R-:W-:-:S04]  /*18c0*/  IADD3 R43, P1, P4, R16, R14, R43 ;  /* 0x0000000e102b7210 */ /* 0x010fc80007c3e02b */
[----:B-----5:R-:W-:Y:S02]  /*18d0*/  IADD3 R43, P2, PT, R18, R43, RZ ;  /* 0x0000002b122b7210 */ /* 0x020fe40007f5e0ff */
[----:B------:R-:W-:-:S05]  /*18e0*/  IADD3.X R15, PT, PT, R17, R15, R11, P1, P4 ;  /* 0x0000000f110f7210 */ /* 0x000fca0000fe840b */
[----:B------:R-:W-:Y:S01]  /*18f0*/  IMAD.X R41, R19, 0x1, R15, P2 ;  /* 0x0000000113297824 */ /* 0x000fe200010e060f */
[----:B------:R-:W-:Y:S06]  /*1900*/  @!P0 BRA `(.L_x_240) ;  /* 0x0000000800248947 */ /* 0x000fec0003800000 */
[----:B------:R-:W-:-:S06]  /*1910*/  UIADD3 UR4, UPT, UPT, UR4, 0xe00, URZ ;  /* 0x00000e0004047890 */ /* 0x000fcc000fffe0ff */
[----:B------:R-:W-:-:S13]  /*1920*/  ISETP.LT.AND P0, PT, R21, UR4, PT ;  /* 0x0000000415007c0c */ /* 0x000fda000bf01270 */
[----:B------:R-:W-:Y:S05]  /*1930*/  @!P0 BRA `(.L_x_241) ;  /* 0xfffffffc00a08947 */ /* 0x000fea000383ffff */
.L_x_239:
[----:B------:R-:W-:-:S13]  /*1940*/  ISETP.LE.AND P0, PT, R4, UR4, PT ;  /* 0x0000000404007c0c */ /* 0x000fda000bf03270 */
[----:B------:R-:W-:Y:S05]  /*1950*/  @P0 BRA `(.L_x_240) ;  /* 0x0000000800100947 */ /* 0x000fea0003800000 */
[----:B------:R-:W-:Y:S01]  /*1960*/  VIADD R0, R4, -UR4 ;  /* 0x8000000404007c36 */ /* 0x000fe20008000000 */
[----:B------:R-:W-:Y:S04]  /*1970*/  BSSY.RECONVERGENT B1, `(.L_x_240) ;  /* 0x0000082000017945 */ /* 0x000fe80003800200 */
[----:B------:R-:W-:-:S13]  /*1980*/  ISETP.GE.AND P0, PT, R39, R0, PT ;  /* 0x000000002700720c */ /* 0x000fda0003f06270 */
[----:B------:R-:W-:Y:S05]  /*1990*/  @P0 BRA `(.L_x_242) ;  /* 0x0000000400fc0947 */ /* 0x000fea0003800000 */
[----:B------:R-:W-:Y:S01]  /*19a0*/  LOP3.LUT R5, RZ, R39, RZ, 0x33, !PT ;  /* 0x00000027ff057212 */ /* 0x000fe200078e33ff */
[----:B------:R-:W-:Y:S01]  /*19b0*/  BSSY.RECONVERGENT B2, `(.L_x_243) ;  /* 0x0000015000027945 */ /* 0x000fe20003800200 */
[----:B------:R-:W-:Y:S02]  /*19c0*/  IMAD.MOV.U32 R45, RZ, RZ, R39 ;  /* 0x000000ffff2d7224 */ /* 0x000fe400078e0027 */
[----:B------:R-:W-:-:S04]  /*19d0*/  IADD3 R4, PT, PT, R4, -UR4, R5 ;  /* 0x8000000404047c10 */ /* 0x000fc8000fffe005 */
[C---:B------:R-:W-:Y:S02]  /*19e0*/  LOP3.LUT R5, R4.reuse, 0x600, RZ, 0xc0, !PT ;  /* 0x0000060004057812 */ /* 0x040fe400078ec0ff */
[----:B------:R-:W-:Y:S02]  /*19f0*/  ISETP.GE.U32.AND P1, PT, R4, 0x600, PT ;  /* 0x000006000400780c */ /* 0x000fe40003f26070 */
[----:B------:R-:W-:-:S13]  /*1a00*/  ISETP.NE.AND P0, PT, R5, 0x600, PT ;  /* 0x000006000500780c */ /* 0x000fda0003f05270 */
[----:B------:R-:W-:Y:S05]  /*1a10*/  @!P0 BRA `(.L_x_244) ;  /* 0x0000000000388947 */ /* 0x000fea0003800000 */
[----:B------:R-:W-:Y:S01]  /*1a20*/  LEA.HI R4, R4, 0x1, RZ, 0x17 ;  /* 0x0000000104047811 */ /* 0x000fe200078fb8ff */
[----:B------:R-:W-:Y:S02]  /*1a30*/  VIADD R7, R39, UR4 ;  /* 0x0000000427077c36 */ /* 0x000fe40008000000 */
[----:B------:R-:W-:Y:S01]  /*1a40*/  IMAD.MOV.U32 R45, RZ, RZ, R39 ;  /* 0x000000ffff2d7224 */ /* 0x000fe200078e0027 */
[----:B------:R-:W-:-:S05]  /*1a50*/  LOP3.LUT R4, R4, 0x3, RZ, 0xc0, !PT ;  /* 0x0000000304047812 */ /* 0x000fca00078ec0ff */
[----:B------:R-:W-:-:S07]  /*1a60*/  IMAD.MOV R6, RZ, RZ, -R4 ;  /* 0x000000ffff067224 */ /* 0x000fce00078e0a04 */
.L_x_245:
[----:B------:R-:W-:-:S06]  /*1a70*/  IMAD.WIDE.U32 R4, R7, 0x8, R2 ;  /* 0x0000000807047825 */ /* 0x000fcc00078e0002 */
[----:B------:R-:W2:Y:S01]  /*1a80*/  LDG.E.64.CONSTANT R4, desc[UR6][R4.64] ;  /* 0x0000000604047981 */ /* 0x000ea2000c1e9b00 */
[----:B------:R-:W-:Y:S02]  /*1a90*/  VIADD R6, R6, 0x1 ;  /* 0x0000000106067836 */ /* 0x000fe40000000000 */
[----:B------:R-:W-:Y:S02]  /*1aa0*/  VIADD R45, R45, 0x200 ;  /* 0x000002002d2d7836 */ /* 0x000fe40000000000 */
[----:B------:R-:W-:Y:S01]  /*1ab0*/  VIADD R7, R7, 0x200 ;  /* 0x0000020007077836 */ /* 0x000fe20000000000 */
[----:B------:R-:W-:Y:S02]  /*1ac0*/  ISETP.NE.AND P0, PT, R6, RZ, PT ;  /* 0x000000ff0600720c */ /* 0x000fe40003f05270 */
[----:B--2---:R-:W-:-:S05]  /*1ad0*/  IADD3 R43, P2, PT, R4, R43, RZ ;  /* 0x0000002b042b7210 */ /* 0x004fca0007f5e0ff */
[----:B------:R-:W-:-:S06]  /*1ae0*/  IMAD.X R41, R5, 0x1, R41, P2 ;  /* 0x0000000105297824 */ /* 0x000fcc00010e0629 */
[----:B------:R-:W-:Y:S05]  /*1af0*/  @P0 BRA `(.L_x_245) ;  /* 0xfffffffc00dc0947 */ /* 0x000fea000383ffff */
.L_x_244:
[----:B------:R-:W-:Y:S05]  /*1b00*/  BSYNC.RECONVERGENT B2 ;  /* 0x0000000000027941 */ /* 0x000fea0003800200 */
.L_x_243:
[----:B------:R-:W-:Y:S05]  /*1b10*/  @!P1 BRA `(.L_x_242) ;  /* 0x00000004009c9947 */ /* 0x000fea0003800000 */
[----:B------:R-:W0:Y:S01]  /*1b20*/  LDCU.64 UR8, c[0x0][0x380] ;  /* 0x00007000ff0877ac */ /* 0x000e220008000a00 */
[----:B------:R-:W-:Y:S01]  /*1b30*/  IMAD.IADD R7, R0, 0x1, -R45 ;  /* 0x0000000100077824 */ /* 0x000fe200078e0a2d */
[C---:B------:R-:W-:Y:S01]  /*1b40*/  IADD3 R4, P0, PT, R45.reuse, UR4, RZ ;  /* 0x000000042d047c10 */ /* 0x040fe2000ff1e0ff */
[----:B------:R-:W-:Y:S01]  /*1b50*/  BSSY.RECONVERGENT B2, `(.L_x_246) ;  /* 0x0000039000027945 */ /* 0x000fe20003800200 */
[----:B------:R-:W-:Y:S02]  /*1b60*/  VIADD R38, R45, UR4 ;  /* 0x000000042d267c36 */ /* 0x000fe40008000000 */
[----:B------:R-:W-:Y:S01]  /*1b70*/  ISETP.GT.AND P1, PT, R7, 0x1800, PT ;  /* 0x000018000700780c */ /* 0x000fe20003f24270 */
[----:B------:R-:W-:Y:S01]  /*1b80*/  IMAD.X R5, RZ, RZ, RZ, P0 ;  /* 0x000000ffff057224 */ /* 0x000fe200000e06ff */
[----:B0-----:R-:W-:-:S04]  /*1b90*/  LEA R6, P0, R4, UR8, 0x3 ;  /* 0x0000000804067c11 */ /* 0x001fc8000f8018ff */
[----:B------:R-:W-:Y:S02]  /*1ba0*/  LEA.HI.X R4, R4, UR9, R5, 0x3, P0 ;  /* 0x0000000904047c11 */ /* 0x000fe400080f1c05 */
[----:B------:R-:W-:-:S05]  /*1bb0*/  IADD3 R6, P0, PT, R6, 0x2000, RZ ;  /* 0x0000200006067810 */ /* 0x000fca0007f1e0ff */
[----:B------:R-:W-:Y:S01]  /*1bc0*/  IMAD.X R7, RZ, RZ, R4, P0 ;  /* 0x000000ffff077224 */ /* 0x000fe200000e0604 */
[----:B------:R-:W-:Y:S01]  /*1bd0*/  PLOP3.LUT P0, PT, PT, PT, PT, 0x80, 0x8 ;  /* 0x000000000008781c */ /* 0x000fe20003f0f070 */
[----:B------:R-:W-:-:S12]  /*1be0*/  @!P1 BRA `(.L_x_247) ;  /* 0x0000000000bc9947 */ /* 0x000fd80003800000 */
[----:B------:R-:W-:Y:S01]  /*1bf0*/  PLOP3.LUT P0, PT, PT, PT, PT, 0x8, 0x80 ;  /* 0x000000000080781c */ /* 0x000fe20003f0e170 */
[----:B------:R-:W-:-:S12]  /*1c00*/  VIADD R40, R0, 0xffffe800 ;  /* 0xffffe80000287836 */ /* 0x000fd80000000000 */
.L_x_248:
[C-C-:B------:R-:W-:Y:S01]  /*1c10*/  IMAD.WIDE.U32 R8, R38.reuse, 0x8, R2.reuse ;  /* 0x0000000826087825 */ /* 0x140fe200078e0002 */
[----:B------:R-:W2:Y:S03]  /*1c20*/  LDG.E.64.CONSTANT R4, desc[UR6][R6.64+-0x1000] ;  /* 0xfff0000606047981 */ /* 0x000ea6000c1e9b00 */
[----:B------:R-:W-:Y:S01]  /*1c30*/  VIADD R25, R38, 0x800 ;  /* 0x0000080026197836 */ /* 0x000fe20000000000 */
[----:B------:R-:W3:Y:S04]  /*1c40*/  LDG.E.64.CONSTANT R10, desc[UR6][R6.64] ;  /* 0x00000006060a7981 */ /* 0x000ee8000c1e9b00 */
[----:B------:R-:W2:Y:S01]  /*1c50*/  LDG.E.64.CONSTANT R8, desc[UR6][R8.64] ;  /* 0x0000000608087981 */ /* 0x000ea2000c1e9b00 */
[----:B------:R-:W-:-:S03]  /*1c60*/  IMAD.WIDE.U32 R24, R25, 0x8, R2 ;  /* 0x0000000819187825 */ /* 0x000fc600078e0002 */
[----:B------:R-:W3:Y:S01]  /*1c70*/  LDG.E.64.CONSTANT R26, desc[UR6][R6.64+0x1000] ;  /* 0x00100006061a7981 */ /* 0x000ee2000c1e9b00 */
[----:B------:R-:W-:-:S03]  /*1c80*/  VIADD R17, R38, 0x1000 ;  /* 0x0000100026117836 */ /* 0x000fc60000000000 */
[----:B------:R-:W4:Y:S01]  /*1c90*/  LDG.E.64.CONSTANT R22, desc[UR6][R6.64+0x3000] ;  /* 0x0030000606167981 */ /* 0x000f22000c1e9b00 */
[----:B------:R-:W-:-:S03]  /*1ca0*/  IMAD.WIDE.U32 R16, R17, 0x8, R2 ;  /* 0x0000000811107825 */ /* 0x000fc600078e0002 */
[----:B------:R-:W4:Y:S04]  /*1cb0*/  LDG.E.64.CONSTANT R24, desc[UR6][R24.64] ;  /* 0x0000000618187981 */ /* 0x000f28000c1e9b00 */
[----:B------:R-:W5:Y:S04]  /*1cc0*/  LDG.E.64.CONSTANT R20, desc[UR6][R6.64+0x4000] ;  /* 0x0040000606147981 */ /* 0x000f68000c1e9b00 */
[----:B------:R-:W5:Y:S04]  /*1cd0*/  LDG.E.64.CONSTANT R18, desc[UR6][R6.64+0x5000] ;  /* 0x0050000606127981 */ /* 0x000f68000c1e9b00 */
[----:B------:R-:W5:Y:S04]  /*1ce0*/  LDG.E.64.CONSTANT R14, desc[UR6][R6.64+0x7000] ;  /* 0x00700006060e7981 */ /* 0x000f68000c1e9b00 */
[----:B------:R-:W5:Y:S01]  /*1cf0*/  LDG.E.64.CONSTANT R16, desc[UR6][R16.64] ;  /* 0x0000000610107981 */ /* 0x000f62000c1e9b00 */
[----:B------:R-:W-:-:S03]  /*1d00*/  VIADD R33, R38, 0x1800 ;  /* 0x0000180026217836 */ /* 0x000fc60000000000 */
[----:B------:R-:W5:Y:S04]  /*1d10*/  LDG.E.64.CONSTANT R12, desc[UR6][R6.64+0x8000] ;  /* 0x00800006060c7981 */ /* 0x000f68000c1e9b00 */
[----:B------:R-:W5:Y:S01]  /*1d20*/  LDG.E.64.CONSTANT R28, desc[UR6][R6.64+0x9000] ;  /* 0x00900006061c7981 */ /* 0x000f62000c1e9b00 */
[----:B------:R-:W-:-:S03]  /*1d30*/  IMAD.WIDE.U32 R32, R33, 0x8, R2 ;  /* 0x0000000821207825 */ /* 0x000fc600078e0002 */
[----:B------:R-:W5:Y:S04]  /*1d40*/  LDG.E.64.CONSTANT R30, desc[UR6][R6.64+0xb000] ;  /* 0x00b00006061e7981 */ /* 0x000f68000c1e9b00 */
[----:B------:R-:W5:Y:S04]  /*1d50*/  LDG.E.64.CONSTANT R32, desc[UR6][R32.64] ;  /* 0x0000000620207981 */ /* 0x000f68000c1e9b00 */
[----:B------:R-:W5:Y:S04]  /*1d60*/  LDG.E.64.CONSTANT R34, desc[UR6][R6.64+0xc000] ;  /* 0x00c0000606227981 */ /* 0x000f68000c1e9b00 */
[----:B------:R0:W5:Y:S01]  /*1d70*/  LDG.E.64.CONSTANT R36, desc[UR6][R6.64+0xd000] ;  /* 0x00d0000606247981 */ /* 0x000162000c1e9b00 */
[----:B------:R-:W-:-:S02]  /*1d80*/  VIADD R45, R45, 0x2000 ;  /* 0x000020002d2d7836 */ /* 0x000fc40000000000 */
[----:B------:R-:W-:Y:S01]  /*1d90*/  VIADD R38, R38, 0x2000 ;  /* 0x0000200026267836 */ /* 0x000fe20000000000 */
[----:B0-----:R-:W-:-:S05]  /*1da0*/  IADD3 R6, P6, PT, R6, 0x10000, RZ ;  /* 0x0001000006067810 */ /* 0x001fca0007fde0ff */
[----:B------:R-:W-:Y:S01]  /*1db0*/  IMAD.X R7, RZ, RZ, R7, P6 ;  /* 0x000000ffff077224 */ /* 0x000fe200030e0607 */
[----:B--2---:R-:W-:-:S04]  /*1dc0*/  IADD3 R43, P1, P2, R4, R8, R43 ;  /* 0x00000008042b7210 */ /* 0x004fc80007a3e02b */
[----:B---3--:R-:W-:Y:S02]  /*1dd0*/  IADD3 R43, P3, P4, R26, R10, R43 ;  /* 0x0000000a1a2b7210 */ /* 0x008fe40007c7e02b */
[----:B------:R-:W-:-:S04]  /*1de0*/  IADD3.X R5, PT, PT, R5, R9, R41, P1, P2 ;  /* 0x0000000905057210 */ /* 0x000fc80000fe4429 */
[----:B------:R-:W-:Y:S02]  /*1df0*/  IADD3.X R11, PT, PT, R27, R11, R5, P3, P4 ;  /* 0x0000000b1b0b7210 */ /* 0x000fe40001fe8405 */
[----:B----4-:R-:W-:-:S04]  /*1e00*/  IADD3 R43, P1, P2, R22, R24, R43 ;  /* 0x00000018162b7210 */ /* 0x010fc80007a3e02b */
[----:B------:R-:W-:Y:S02]  /*1e10*/  IADD3.X R23, PT, PT, R23, R25, R11, P1, P2 ;  /* 0x0000001917177210 */ /* 0x000fe40000fe440b */
[----:B-----5:R-:W-:-:S04]  /*1e20*/  IADD3 R43, P3, P4, R18, R20, R43 ;  /* 0x00000014122b7210 */ /* 0x020fc80007c7e02b */
[----:B------:R-:W-:Y:S02]  /*1e30*/  IADD3.X R19, PT, PT, R19, R21, R23, P3, P4 ;  /* 0x0000001513137210 */ /* 0x000fe40001fe8417 */
[----:B------:R-:W-:-:S04]  /*1e40*/  IADD3 R43, P1, P2, R14, R16, R43 ;  /* 0x000000100e2b7210 */ /* 0x000fc80007a3e02b */
[----:B------:R-:W-:Y:S02]  /*1e50*/  IADD3.X R15, PT, PT, R15, R17, R19, P1, P2 ;  /* 0x000000110f0f7210 */ /* 0x000fe40000fe4413 */
[----:B------:R-:W-:-:S04]  /*1e60*/  IADD3 R43, P3, P4, R28, R12, R43 ;  /* 0x0000000c1c2b7210 */ /* 0x000fc80007c7e02b */
[----:B------:R-:W-:Y:S02]  /*1e70*/  IADD3.X R13, PT, PT, R29, R13, R15, P3, P4 ;  /* 0x0000000d1d0d7210 */ /* 0x000fe40001fe840f */
[----:B------:R-:W-:Y:S02]  /*1e80*/  ISETP.GE.AND P3, PT, R45, R40, PT ;  /* 0x000000282d00720c */ /* 0x000fe40003f66270 */
[----:B------:R-:W-:-:S04]  /*1e90*/  IADD3 R43, P2, P1, R30, R32, R43 ;  /* 0x000000201e2b7210 */ /* 0x000fc8000795e02b */
[----:B------:R-:W-:Y:S02]  /*1ea0*/  IADD3.X R31, PT, PT, R31, R33, R13, P2, P1 ;  /* 0x000000211f1f7210 */ /* 0x000fe400017e240d */
[----:B------:R-:W-:-:S04]  /*1eb0*/  IADD3 R43, P4, P5, R36, R34, R43 ;  /* 0x00000022242b7210 */ /* 0x000fc80007d9e02b */
[----:B------:R-:W-:Y:S01]  /*1ec0*/  IADD3.X R41, PT, PT, R37, R35, R31, P4, P5 ;  /* 0x0000002325297210 */ /* 0x000fe200027ea41f */
[----:B------:R-:W-:Y:S08]  /*1ed0*/  @!P3 BRA `(.L_x_248) ;  /* 0xfffffffc004cb947 */ /* 0x000ff0000383ffff */
.L_x_247:
[----:B------:R-:W-:Y:S05]  /*1ee0*/  BSYNC.RECONVERGENT B2 ;  /* 0x0000000000027941 */ /* 0x000fea0003800200 */
.L_x_246:
[----:B------:R-:W-:Y:S01]  /*1ef0*/  IMAD.IADD R4, R0, 0x1, -R45 ;  /* 0x0000000100047824 */ /* 0x000fe200078e0a2d */
[----:B------:R-:W-:Y:S04]  /*1f00*/  BSSY.RECONVERGENT B2, `(.L_x_249) ;  /* 0x000001d000027945 */ /* 0x000fe80003800200 */
[----:B------:R-:W-:-:S13]  /*1f10*/  ISETP.GT.AND P1, PT, R4, 0x800, PT ;  /* 0x000008000400780c */ /* 0x000fda0003f24270 */
[----:B------:R-:W-:Y:S05]  /*1f20*/  @!P1 BRA `(.L_x_250) ;  /* 0x0000000000689947 */ /* 0x000fea0003800000 */
[C-C-:B------:R-:W-:Y:S01]  /*1f30*/  IMAD.WIDE.U32 R10, R38.reuse, 0x8, R2.reuse ;  /* 0x00000008260a7825 */ /* 0x140fe200078e0002 */
[----:B------:R-:W2:Y:S03]  /*1f40*/  LDG.E.64.CONSTANT R12, desc[UR6][R6.64+-0x1000] ;  /* 0xfff00006060c7981 */ /* 0x000ea6000c1e9b00 */
[----:B------:R-:W-:Y:S01]  /*1f50*/  VIADD R19, R38, 0x800 ;  /* 0x0000080026137836 */ /* 0x000fe20000000000 */
[----:B------:R-:W3:Y:S04]  /*1f60*/  LDG.E.64.CONSTANT R14, desc[UR6][R6.64] ;  /* 0x00000006060e7981 */ /* 0x000ee8000c1e9b00 */
[----:B------:R-:W2:Y:S01]  /*1f70*/  LDG.E.64.CONSTANT R10, desc[UR6][R10.64] ;  /* 0x000000060a0a7981 */ /* 0x000ea2000c1e9b00 */
[----:B------:R-:W-:-:S03]  /*1f80*/  IMAD.WIDE.U32 R18, R19, 0x8, R2 ;  /* 0x0000000813127825 */ /* 0x000fc600078e0002 */
[----:B------:R-:W3:Y:S04]  /*1f90*/  LDG.E.64.CONSTANT R16, desc[UR6][R6.64+0x1000] ;  /* 0x0010000606107981 */ /* 0x000ee8000c1e9b00 */
[----:B------:R-:W4:Y:S04]  /*1fa0*/  LDG.E.64.CONSTANT R20, desc[UR6][R6.64+0x3000] ;  /* 0x0030000606147981 */ /* 0x000f28000c1e9b00 */
[----:B------:R-:W4:Y:S04]  /*1fb0*/  LDG.E.64.CONSTANT R18, desc[UR6][R18.64] ;  /* 0x0000000612127981 */ /* 0x000f28000c1e9b00 */
[----:B------:R-:W5:Y:S04]  /*1fc0*/  LDG.E.64.CONSTANT R4, desc[UR6][R6.64+0x4000] ;  /* 0x0040000606047981 */ /* 0x000f68000c1e9b00 */
[----:B------:R-:W5:Y:S01]  /*1fd0*/  LDG.E.64.CONSTANT R8, desc[UR6][R6.64+0x5000] ;  /* 0x0050000606087981 */ /* 0x000f62000c1e9b00 */
[----:B------:R-:W-:-:S02]  /*1fe0*/  VIADD R45, R45, 0x1000 ;  /* 0x000010002d2d7836 */ /* 0x000fc40000000000 */
[----:B------:R-:W-:Y:S01]  /*1ff0*/  VIADD R38, R38, 0x1000 ;  /* 0x0000100026267836 */ /* 0x000fe20000000000 */
[----:B--2---:R-:W-:-:S04]  /*2000*/  IADD3 R43, P0, P1, R12, R10, R43 ;  /* 0x0000000a0c2b7210 */ /* 0x004fc8000791e02b */
[----:B------:R-:W-:Y:S02]  /*2010*/  IADD3.X R13, PT, PT, R13, R11, R41, P0, P1 ;  /* 0x0000000b0d0d7210 */ /* 0x000fe400007e2429 */
[----:B---3--:R-:W-:Y:S02]  /*2020*/  IADD3 R43, P0, P1, R16, R14, R43 ;  /* 0x0000000e102b7210 */ /* 0x008fe4000791e02b */
[----:B------:R-:W-:Y:S02]  /*2030*/  IADD3 R10, P3, PT, R6, 0x8000, RZ ;  /* 0x00008000060a7810 */ /* 0x000fe40007f7e0ff */
[----:B------:R-:W-:Y:S02]  /*2040*/  IADD3.X R15, PT, PT, R17, R15, R13, P0, P1 ;  /* 0x0000000f110f7210 */ /* 0x000fe400007e240d */
[----:B----4-:R-:W-:Y:S01]  /*2050*/  IADD3 R43, P0, P1, R20, R18, R43 ;  /* 0x00000012142b7210 */ /* 0x010fe2000791e02b */
[----:B------:R-:W-:-:S03]  /*2060*/  IMAD.X R11, RZ, RZ, R7, P3 ;  /* 0x000000ffff0b7224 */ /* 0x000fc600018e0607 */
[----:B------:R-:W-:Y:S02]  /*2070*/  IADD3.X R21, PT, PT, R21, R19, R15, P0, P1 ;  /* 0x0000001315157210 */ /* 0x000fe400007e240f */
[----:B-----5:R-:W-:Y:S01]  /*2080*/  IADD3 R43, P1, P2, R8, R4, R43 ;  /* 0x00000004082b7210 */ /* 0x020fe20007a3e02b */
[----:B------:R-:W-:Y:S01]  /*2090*/  IMAD.MOV.U32 R6, RZ, RZ, R10 ;  /* 0x000000ffff067224 */ /* 0x000fe200078e000a */
[----:B------:R-:W-:Y:S01]  /*20a0*/  PLOP3.LUT P0, PT, PT, PT, PT, 0x8, 0x80 ;  /* 0x000000000080781c */ /* 0x000fe20003f0e170 */
[----:B------:R-:W-:Y:S01]  /*20b0*/  IMAD.MOV.U32 R7, RZ, RZ, R11 ;  /* 0x000000ffff077224 */ /* 0x000fe200078e000b */
[----:B------:R-:W-:-:S11]  /*20c0*/  IADD3.X R41, PT, PT, R9, R5, R21, P1, P2 ;  /* 0x0000000509297210 */ /* 0x000fd60000fe4415 */
.L_x_250:
[----:B------:R-:W-:Y:S05]  /*20d0*/  BSYNC.RECONVERGENT B2 ;  /* 0x0000000000027941 */ /* 0x000fea0003800200 */
.L_x_249:
[----:B------:R-:W-:-:S13]  /*20e0*/  ISETP.LT.OR P0, PT, R45, R0, P0 ;  /* 0x000000002d00720c */ /* 0x000fda0000701670 */
[----:B------:R-:W-:Y:S05]  /*20f0*/  @!P0 BRA `(.L_x_242) ;  /* 0x0000000000248947 */ /* 0x000fea0003800000 */
[----:B------:R-:W-:Y:S01]  /*2100*/  IMAD.WIDE.U32 R2, R38, 0x8, R2 ;  /* 0x0000000826027825 */ /* 0x000fe200078e0002 */
[----:B------:R-:W2:Y:S04]  /*2110*/  LDG.E.64.CONSTANT R4, desc[UR6][R6.64+-0x1000] ;  /* 0xfff0000606047981 */ /* 0x000ea8000c1e9b00 */
[----:B------:R-:W3:Y:S04]  /*2120*/  LDG.E.64.CONSTANT R8, desc[UR6][R6.64] ;  /* 0x0000000606087981 */ /* 0x000ee8000c1e9b00 */
[----:B------:R-:W2:Y:S04]  /*2130*/  LDG.E.64.CONSTANT R2, desc[UR6][R2.64] ;  /* 0x0000000602027981 */ /* 0x000ea8000c1e9b00 */
[----:B------:R-:W3:Y:S01]  /*2140*/  LDG.E.64.CONSTANT R10, desc[UR6][R6.64+0x1000] ;  /* 0x00100006060a7981 */ /* 0x000ee2000c1e9b00 */
[----:B--2---:R-:W-:-:S04]  /*2150*/  IADD3 R43, P0, P1, R4, R2, R43 ;  /* 0x00000002042b7210 */ /* 0x004fc8000791e02b */
[----:B---3--:R-:W-:Y:S02]  /*2160*/  IADD3 R43, P2, P3, R10, R8, R43 ;  /* 0x000000080a2b7210 */ /* 0x008fe40007b5e02b */
[----:B------:R-:W-:-:S04]  /*2170*/  IADD3.X R41, PT, PT, R5, R3, R41, P0, P1 ;  /* 0x0000000305297210 */ /* 0x000fc800007e2429 */
[----:B------:R-:W-:-:S07]  /*2180*/  IADD3.X R41, PT, PT, R11, R9, R41, P2, P3 ;  /* 0x000000090b297210 */ /* 0x000fce00017e6429 */
.L_x_242:
[----:B------:R-:W-:Y:S05]  /*2190*/  BSYNC.RECONVERGENT B1 ;  /* 0x0000000000017941 */ /* 0x000fea0003800200 */
.L_x_240:
[----:B------:R-:W0:Y:S01]  /*21a0*/  S2R R6, SR_LANEID ;  /* 0x0000000000067919 */ /* 0x000e220000000000 */
[----:B------:R-:W1:Y:S04]  /*21b0*/  SHFL.DOWN PT, R0, R43, 0x1, 0x1f ;  /* 0x08201f002b007f89 */ /* 0x000e6800000e0000 */
[----:B------:R-:W2:Y:S01]  /*21c0*/  SHFL.DOWN PT, R2, R41, 0x1, 0x1f ;  /* 0x08201f0029027f89 */ /* 0x000ea200000e0000 */
[C---:B0-----:R-:W-:Y:S02]  /*21d0*/  ISETP.GT.AND P0, PT, R6.reuse, 0x1e, PT ;  /* 0x0000001e0600780c */ /* 0x041fe40003f04270 */
[----:B------:R-:W-:Y:S02]  /*21e0*/  ISETP.GT.AND P1, PT, R6, 0x1d, PT ;  /* 0x0000001d0600780c */ /* 0x000fe40003f24270 */
[----:B-1----:R-:W-:-:S02]  /*21f0*/  SEL R0, R0, RZ, !P0 ;  /* 0x000000ff00007207 */ /* 0x002fc40004000000 */
[----:B--2---:R-:W-:Y:S02]  /*2200*/  SEL R2, R2, RZ, !P0 ;  /* 0x000000ff02027207 */ /* 0x004fe40004000000 */
[----:B------:R-:W-:Y:S02]  /*2210*/  IADD3 R7, P0, PT, R43, R0, RZ ;  /* 0x000000002b077210 */ /* 0x000fe40007f1e0ff */
[----:B------:R-:W-:-:S03]  /*2220*/  ISETP.NE.AND P2, PT, R6, RZ, PT ;  /* 0x000000ff0600720c */ /* 0x000fc60003f45270 */
[----:B------:R-:W-:Y:S01]  /*2230*/  IMAD.X R9, R41, 0x1, R2, P0 ;  /* 0x0000000129097824 */ /* 0x000fe200000e0602 */
[----:B------:R-:W0:Y:S04]  /*2240*/  SHFL.DOWN PT, R0, R7, 0x2, 0x1f ;  /* 0x08401f0007007f89 */ /* 0x000e2800000e0000 */
[----:B------:R-:W1:Y:S05]  /*2250*/  SHFL.DOWN PT, R2, R9, 0x2, 0x1f ;  /* 0x08401f0009027f89 */ /* 0x000e6a00000e0000 */
[----:B------:R-:W2:Y:S01]  /*2260*/  @!P2 S2R R11, SR_CgaCtaId ;  /* 0x00000000000ba919 */ /* 0x000ea20000008800 */
        /* <DEDUP_REMOVED lines=12> */
[----:B------:R-:W-:-:S05]  /*2330*/  IMAD.X R9, R2, 0x1, R5, P0 ;  /* 0x0000000102097824 */ /* 0x000fca00000e0605 */
[----:B------:R-:W1:Y:S01]  /*2340*/  SHFL.DOWN PT, R2, R9, 0x8, 0x1f ;  /* 0x09001f0009027f89 */ /* 0x000e6200000e0000 */
[----:B0-----:R-:W-:-:S04]  /*2350*/  SEL R0, R0, RZ, !P1 ;  /* 0x000000ff00007207 */ /* 0x001fc80004800000 */
[----:B------:R-:W-:Y:S02]  /*2360*/  IADD3 R5, P0, PT, R0, R7, RZ ;  /* 0x0000000700057210 */ /* 0x000fe40007f1e0ff */
[----:B-1----:R-:W-:-:S03]  /*2370*/  SEL R2, R2, RZ, !P1 ;  /* 0x000000ff02027207 */ /* 0x002fc60004800000 */
[----:B------:R-:W0:Y:S01]  /*2380*/  SHFL.DOWN PT, R0, R5, 0x10, 0x1f ;  /* 0x0a001f0005007f89 */ /* 0x000e2200000e0000 */
[----:B------:R-:W-:Y:S02]  /*2390*/  ISETP.GT.AND P1, PT, R6, 0xf, PT ;  /* 0x0000000f0600780c */ /* 0x000fe40003f24270 */
[----:B------:R-:W-:Y:S01]  /*23a0*/  @!P2 SHF.R.U32.HI R6, RZ, 0x2, R39 ;  /* 0x00000002ff06a819 */ /* 0x000fe20000011627 */
[----:B------:R-:W-:Y:S01]  /*23b0*/  IMAD.X R4, R2, 0x1, R9, P0 ;  /* 0x0000000102047824 */ /* 0x000fe200000e0609 */
[----:B------:R-:W-:Y:S02]  /*23c0*/  @!P2 MOV R2, 0x400 ;  /* 0x000004000002a802 */ /* 0x000fe40000000f00 */
[----:B------:R-:W-:Y:S02]  /*23d0*/  @!P2 LOP3.LUT R6, R6, 0xf8, RZ, 0xc0, !PT ;  /* 0x000000f80606a812 */ /* 0x000fe400078ec0ff */
[----:B------:R-:W1:Y:S01]  /*23e0*/  SHFL.DOWN PT, R3, R4, 0x10, 0x1f ;  /* 0x0a001f0004037f89 */ /* 0x000e6200000e0000 */
[----:B--2---:R-:W-:-:S05]  /*23f0*/  @!P2 LEA R11, R11, R2, 0x18 ;  /* 0x000000020b0ba211 */ /* 0x004fca00078ec0ff */
[----:B------:R-:W-:Y:S01]  /*2400*/  @!P2 IMAD.IADD R11, R6, 0x1, R11 ;  /* 0x00000001060ba824 */ /* 0x000fe200078e020b */
[----:B0-----:R-:W-:-:S04]  /*2410*/  SEL R0, R0, RZ, !P1 ;  /* 0x000000ff00007207 */ /* 0x001fc80004800000 */
[----:B------:R-:W-:Y:S02]  /*2420*/  IADD3 R2, P0, PT, R0, R5, RZ ;  /* 0x0000000500027210 */ /* 0x000fe40007f1e0ff */
[----:B-1----:R-:W-:-:S05]  /*2430*/  SEL R3, R3, RZ, !P1 ;  /* 0x000000ff03037207 */ /* 0x002fca0004800000 */
[----:B------:R-:W-:Y:S01]  /*2440*/  IMAD.X R3, R3, 0x1, R4, P0 ;  /* 0x0000000103037824 */ /* 0x000fe200000e0604 */
[----:B------:R-:W-:-:S04]  /*2450*/  ISETP.NE.AND P0, PT, R39, RZ, PT ;  /* 0x000000ff2700720c */ /* 0x000fc80003f05270 */
[----:B------:R0:W-:Y:S01]  /*2460*/  @!P2 STS.64 [R11+0x10], R2 ;  /* 0x000010020b00a388 */ /* 0x0001e20000000a00 */
[----:B------:R-:W-:Y:S08]  /*2470*/  BAR.SYNC.DEFER_BLOCKING 0x0 ;  /* 0x0000000000007b1d */ /* 0x000ff00000010000 */
[----:B------:R-:W-:Y:S05]  /*2480*/  @P0 BRA `(.L_x_238) ;  /* 0x00000000006c0947 */ /* 0x000fea0003800000 */
[----:B------:R-:W1:Y:S01]  /*2490*/  S2UR UR5, SR_CgaCtaId ;  /* 0x00000000000579c3 */ /* 0x000e620000008800 */
[----:B------:R-:W-:Y:S02]  /*24a0*/  UMOV UR4, 0x400 ;  /* 0x0000040000047882 */ /* 0x000fe40000000000 */
[----:B-1----:R-:W-:-:S09]  /*24b0*/  ULEA UR4, UR5, UR4, 0x18 ;  /* 0x0000000405047291 */ /* 0x002fd2000f8ec0ff */
[----:B------:R-:W-:Y:S04]  /*24c0*/  LDS.64 R32, [UR4+0x18] ;  /* 0x00001804ff207984 */ /* 0x000fe80008000a00 */
[----:B------:R-:W1:Y:S04]  /*24d0*/  LDS.128 R28, [UR4+0x20] ;  /* 0x00002004ff1c7984 */ /* 0x000e680008000c00 */
[----:B------:R-:W2:Y:S04]  /*24e0*/  LDS.128 R24, [UR4+0x30] ;  /* 0x00003004ff187984 */ /* 0x000ea80008000c00 */
[----:B------:R-:W3:Y:S04]  /*24f0*/  LDS.128 R20, [UR4+0x40] ;  /* 0x00004004ff147984 */ /* 0x000ee80008000c00 */
[----:B------:R-:W4:Y:S04]  /*2500*/  LDS.128 R16, [UR4+0x50] ;  /* 0x00005004ff107984 */ /* 0x000f280008000c00 */
[----:B------:R-:W5:Y:S04]  /*2510*/  LDS.128 R12, [UR4+0x60] ;  /* 0x00006004ff0c7984 */ /* 0x000f680008000c00 */
[----:B0-----:R-:W0:Y:S04]  /*2520*/  LDS.128 R8, [UR4+0x70] ;  /* 0x00007004ff087984 */ /* 0x001e280008000c00 */
[----:B------:R-:W0:Y:S01]  /*2530*/  LDS.128 R4, [UR4+0x80] ;  /* 0x00008004ff047984 */ /* 0x000e220008000c00 */
[----:B-1----:R-:W-:-:S04]  /*2540*/  IADD3 R35, P1, P2, R28, R32, R2 ;  /* 0x000000201c237210 */ /* 0x002fc80007a3e002 */
[----:B--2---:R-:W-:Y:S02]  /*2550*/  IADD3 R35, P3, P4, R24, R35, R30 ;  /* 0x0000002318237210 */ /* 0x004fe40007c7e01e */
[----:B------:R-:W-:Y:S02]  /*2560*/  IADD3.X R29, PT, PT, R29, R33, R3, P1, P2 ;  /* 0x000000211d1d7210 */ /* 0x000fe40000fe4403 */
[----:B---3--:R-:W-:Y:S02]  /*2570*/  IADD3 R3, P1, P2, R20, R35, R26 ;  /* 0x0000002314037210 */ /* 0x008fe40007a3e01a */
[----:B------:R-:W-:Y:S02]  /*2580*/  IADD3.X R25, PT, PT, R25, R29, R31, P3, P4 ;  /* 0x0000001d19197210 */ /* 0x000fe40001fe841f */
[----:B----4-:R-:W-:Y:S02]  /*2590*/  IADD3 R3, P3, P4, R16, R3, R22 ;  /* 0x0000000310037210 */ /* 0x010fe40007c7e016 */
[----:B------:R-:W-:-:S02]  /*25a0*/  IADD3.X R21, PT, PT, R21, R25, R27, P1, P2 ;  /* 0x0000001915157210 */ /* 0x000fc40000fe441b */
[----:B-----5:R-:W-:Y:S02]  /*25b0*/  IADD3 R3, P1, P2, R12, R3, R18 ;  /* 0x000000030c037210 */ /* 0x020fe40007a3e012 */
[----:B------:R-:W-:Y:S02]  /*25c0*/  IADD3.X R17, PT, PT, R17, R21, R23, P3, P4 ;  /* 0x0000001511117210 */ /* 0x000fe40001fe8417 */
[----:B0-----:R-:W-:Y:S02]  /*25d0*/  IADD3 R3, P3, P4, R8, R3, R14 ;  /* 0x0000000308037210 */ /* 0x001fe40007c7e00e */
[----:B------:R-:W-:Y:S02]  /*25e0*/  IADD3.X R13, PT, PT, R13, R17, R19, P1, P2 ;  /* 0x000000110d0d7210 */ /* 0x000fe40000fe4413 */
[----:B------:R-:W-:Y:S02]  /*25f0*/  IADD3 R3, P1, P2, R4, R3, R10 ;  /* 0x0000000304037210 */ /* 0x000fe40007a3e00a */
[----:B------:R-:W-:-:S02]  /*2600*/  IADD3.X R9, PT, PT, R9, R13, R15, P3, P4 ;  /* 0x0000000d09097210 */ /* 0x000fc40001fe840f */
[----:B------:R-:W-:Y:S02]  /*2610*/  IADD3 R2, P3, PT, R3, R6, RZ ;  /* 0x0000000603027210 */ /* 0x000fe40007f7e0ff */
[----:B------:R-:W-:-:S05]  /*2620*/  IADD3.X R3, PT, PT, R5, R9, R11, P1, P2 ;  /* 0x0000000905037210 */ /* 0x000fca0000fe440b */
[----:B------:R-:W-:-:S07]  /*2630*/  IMAD.X R3, R3, 0x1, R7, P3 ;  /* 0x0000000103037824 */ /* 0x000fce00018e0607 */
.L_x_238:
[----:B------:R-:W-:Y:S05]  /*2640*/  BSYNC.RECONVERGENT B0 ;  /* 0x0000000000007941 */ /* 0x000fea0003800200 */
.L_x_223:
[----:B------:R-:W-:Y:S05]  /*2650*/  @P0 EXIT ;  /* 0x000000000000094d */ /* 0x000fea0003800000 */
[----:B------:R-:W0:Y:S01]  /*2660*/  LDCU.64 UR4, c[0x0][0x398] ;  /* 0x00007300ff0477ac */ /* 0x000e220008000a00 */
[----:B------:R-:W3:Y:S01]  /*2670*/  LDC.64 R4, c[0x0][0x388] ;  /* 0x0000e200ff047b82 */ /* 0x000ee20000000a00 */
[----:B012---:R-:W-:-:S04]  /*2680*/  IADD3 R2, P0, PT, R2, UR4, RZ ;  /* 0x0000000402027c10 */ /* 0x007fc8000ff1e0ff */
[----:B------:R-:W-:-:S05]  /*2690*/  IADD3.X R3, PT, PT, R3, UR5, RZ, P0, !PT ;  /* 0x0000000503037c10 */ /* 0x000fca00087fe4ff */
[----:B---3--:R-:W-:Y:S01]  /*26a0*/  STG.E.64 desc[UR6][R4.64], R2 ;  /* 0x0000000204007986 */ /* 0x008fe2000c101b06 */
[----:B------:R-:W-:Y:S05]  /*26b0*/  EXIT ;  /* 0x000000000000794d */ /* 0x000fea0003800000 */
.L_x_251:
        /* <DEDUP_REMOVED lines=12> */
.L_x_775:


//--------------------- .text._ZN3cub18CUB_300001_SM_10006detail6reduce18DeviceReduceKernelINS2_10policy_hubIlyN4cuda3std3__44plusIlEEE10Policy1000EN6thrust24THRUST_300001_SM_1000_NS18transform_iteratorI12even_functorNSD_6detail15normal_iteratorINSD_10device_ptrIiEEEEllEEyS9_lNS7_10__identityEEEvT0_PT3_T1_NS0_13GridEvenShareISQ_EET2_T4_ --------------------------
	.section	.text._ZN3cub18CUB_300001_SM_10006detail6reduce18DeviceReduceKernelINS2_10policy_hubIlyN4cuda3std3__44plusIlEEE10Policy1000EN6thrust24THRUST_300001_SM_1000_NS18transform_iteratorI12even_functorNSD_6detail15normal_iteratorINSD_10device_ptrIiEEEEllEEyS9_lNS7_10__identityEEEvT0_PT3_T1_NS0_13GridEvenShareISQ_EET2_T4_,"ax",@progbits
	.align	128
        .global         _ZN3cub18CUB_300001_SM_10006detail6reduce18DeviceReduceKernelINS2_10policy_hubIlyN4cuda3std3__44plusIlEEE10Policy1000EN6thrust24THRUST_300001_SM_1000_NS18transform_iteratorI12even_functorNSD_6detail15normal_iteratorINSD_10device_ptrIiEEEEllEEyS9_lNS7_10__identityEEEvT0_PT3_T1_NS0_13GridEvenShareISQ_EET2_T4_
        .type           _ZN3cub18CUB_300001_SM_10006detail6reduce18DeviceReduceKernelINS2_10policy_hubIlyN4cuda3std3__44plusIlEEE10Policy1000EN6thrust24THRUST_300001_SM_1000_NS18transform_iteratorI12even_functorNSD_6detail15normal_iteratorINSD_10device_ptrIiEEEEllEEyS9_lNS7_10__identityEEEvT0_PT3_T1_NS0_13GridEvenShareISQ_EET2_T4_,@function
        .size           _ZN3cub18CUB_300001_SM_10006detail6reduce18DeviceReduceKernelINS2_10policy_hubIlyN4cuda3std3__44plusIlEEE10Policy1000EN6thrust24THRUST_300001_SM_1000_NS18transform_iteratorI12even_functorNSD_6detail15normal_iteratorINSD_10device_ptrIiEEEEllEEyS9_lNS7_10__identityEEEvT0_PT3_T1_NS0_13GridEvenShareISQ_EET2_T4_,(.L_x_776 - _ZN3cub18CUB_300001_SM_10006detail6reduce18DeviceReduceKernelINS2_10policy_hubIlyN4cuda3std3__44plusIlEEE10Policy1000EN6thrust24THRUST_300001_SM_1000_NS18transform_iteratorI12even_functorNSD_6detail15normal_iteratorINSD_10device_ptrIiEEEEllEEyS9_lNS7_10__identityEEEvT0_PT3_T1_NS0_13GridEvenShareISQ_EET2_T4_)
        .other          _ZN3cub18CUB_300001_SM_10006detail6reduce18DeviceReduceKernelINS2_10policy_hubIlyN4cuda3std3__44plusIlEEE10Policy1000EN6thrust24THRUST_300001_SM_1000_NS18transform_iteratorI12even_functorNSD_6detail15normal_iteratorINSD_10device_ptrIiEEEEllEEyS9_lNS7_10__identityEEEvT0_PT3_T1_NS0_13GridEvenShareISQ_EET2_T4_,@"STO_CUDA_ENTRY STV_DEFAULT"
_ZN3cub18CUB_300001_SM_10006detail6reduce18DeviceReduceKernelINS2_10policy_hubIlyN4cuda3std3__44plusIlEEE10Policy1000EN6thrust24THRUST_300001_SM_1000_NS18transform_iteratorI12even_functorNSD_6detail15normal_iteratorINSD_10device_ptrIiEEEEllEEyS9_lNS7_10__identityEEEvT0_PT3_T1_NS0_13GridEvenShareISQ_EET2_T4_:
.text._ZN3cub18CUB_300001_SM_10006detail6reduce18DeviceReduceKernelINS2_10policy_hubIlyN4cuda3std3__44plusIlEEE10Policy1000EN6thrust24THRUST_300001_SM_1000_NS18transform_iteratorI12even_functorNSD_6detail15normal_iteratorINSD_10device_ptrIiEEEEllEEyS9_lNS7_10__identityEEEvT0_PT3_T1_NS0_13GridEvenShareISQ_EET2_T4_:
[----:B------:R-:W-:Y:S01]  /*0000*/  LDC R1, c[0x0][0x37c] ;  /* 0x0000df00ff017b82 */ /* 0x000fe20000000800 */
[----:B------:R-:W0:Y:S01]  /*0010*/  S2R R0, SR_CTAID.X ;  /* 0x0000000000007919 */ /* 0x000e220000002500 */
[----:B------:R-:W1:Y:S01]  /*0020*/  LDCU.64 UR6, c[0x0][0x3c0] ;  /* 0x00007800ff0677ac */ /* 0x000e620008000a00 */
[----:B------:R-:W-:Y:S01]  /*0030*/  BSSY.RECONVERGENT B0, `(.L_x_252) ;  /* 0x00002d0000007945 */ /* 0x000fe20003800200 */
[----:B------:R-:W2:Y:S01]  /*0040*/  LDCU UR4, c[0x0][0x3c8] ;  /* 0x00007900ff0477ac */ /* 0x000ea20008000800 */
[----:B------:R-:W3:Y:S01]  /*0050*/  LDCU.64 UR8, c[0x0][0x358] ;  /* 0x00006b00ff0877ac */ /* 0x000ee20008000a00 */
[----:B-1----:R-:W-:Y:S02]  /*0060*/  IMAD.U32 R2, RZ, RZ, UR6 ;  /* 0x00000006ff027e24 */ /* 0x002fe4000f8e00ff */
[----:B------:R-:W-:Y:S02]  /*0070*/  IMAD.U32 R3, RZ, RZ, UR7 ;  /* 0x00000007ff037e24 */ /* 0x000fe4000f8e00ff */
[----:B--2---:R-:W-:-:S04]  /*0080*/  IMAD.U32 R11, RZ, RZ, UR4 ;  /* 0x00000004ff0b7e24 */ /* 0x004fc8000f8e00ff */
[----:B------:R-:W-:Y:S02]  /*0090*/  IMAD R9, R11, 0xe00, RZ ;  /* 0x00000e000b097824 */ /* 0x000fe400078e02ff */
[----:B0-----:R-:W-:-:S03]  /*00a0*/  IMAD R4, R0, 0xe00, RZ ;  /* 0x00000e0000047824 */ /* 0x001fc600078e02ff */
[----:B------:R-:W-:Y:S02]  /*00b0*/  SHF.R.S32.HI R10, RZ, 0x1f, R9 ;  /* 0x0000001fff0a7819 */ /* 0x000fe40000011409 */
[----:B------:R-:W-:-:S04]  /*00c0*/  IADD3 R12, P1, PT, -R4, R2, RZ ;  /* 0x00000002040c7210 */ /* 0x000fc80007f3e1ff */
[----:B------:R-:W-:Y:S02]  /*00d0*/  ISETP.GT.U32.AND P0, PT, R12, 0xdff, PT ;  /* 0x00000dff0c00780c */ /* 0x000fe40003f04070 */
[----:B------:R-:W-:-:S04]  /*00e0*/  IADD3.X R5, PT, PT, R3, -0x1, RZ, P1, !PT ;  /* 0xffffffff03057810 */ /* 0x000fc80000ffe4ff */
[----:B------:R-:W-:-:S13]  /*00f0*/  ISETP.GT.U32.AND.EX P0, PT, R5, RZ, PT, P0 ;  /* 0x000000ff0500720c */ /* 0x000fda0003f04100 */
[----:B---3--:R-:W-:Y:S05]  /*0100*/  @P0 BRA `(.L_x_253) ;  /* 0x0000001400d00947 */ /* 0x008fea0003800000 */
[----:B------:R-:W0:Y:S01]  /*0110*/  S2R R5, SR_TID.X ;  /* 0x0000000000057919 */ /* 0x000e220000002100 */
[----:B------:R-:W-:Y:S01]  /*0120*/  IMAD.IADD R28, R2, 0x1, -R4 ;  /* 0x00000001021c7824 */ /* 0x000fe200078e0a04 */
[----:B------:R-:W-:Y:S01]  /*0130*/  BSSY.RECONVERGENT B1, `(.L_x_254) ;  /* 0x000000c000017945 */ /* 0x000fe20003800200 */
[----:B------:R-:W-:-:S03]  /*0140*/  CS2R R6, SRZ ;  /* 0x0000000000067805 */ /* 0x000fc6000001ff00 */
[----:B0-----:R-:W-:Y:S01]  /*0150*/  ISETP.GE.AND P0, PT, R5, R28, PT ;  /* 0x0000001c0500720c */ /* 0x001fe20003f06270 */
[----:B------:R-:W-:-:S12]  /*0160*/  IMAD.MOV.U32 R9, RZ, RZ, R5 ;  /* 0x000000ffff097224 */ /* 0x000fd800078e0005 */
[----:B------:R-:W-:Y:S05]  /*0170*/  @P0 BRA `(.L_x_255) ;  /* 0x00000000001c0947 */ /* 0x000fea0003800000 */
[----:B------:R-:W0:Y:S01]  /*0180*/  LDC.64 R10, c[0x0][0x380] ;  /* 0x0000e000ff0a7b82 */ /* 0x000e220000000a00 */
[----:B------:R-:W-:-:S04]  /*0190*/  IMAD.IADD R3, R4, 0x1, R5 ;  /* 0x0000000104037824 */ /* 0x000fc800078e0205 */
[----:B0-----:R-:W-:-:S06]  /*01a0*/  IMAD.WIDE.U32 R10, R3, 0x4, R10 ;  /* 0x00000004030a7825 */ /* 0x001fcc00078e000a */
[----:B------:R-:W2:Y:S01]  /*01b0*/  LDG.E R10, desc[UR8][R10.64] ;  /* 0x000000080a0a7981 */ /* 0x000ea2000c1e1900 */
[----:B------:R-:W-:Y:S02]  /*01c0*/  VIADD R9, R5, 0x200 ;  /* 0x0000020005097836 */ /* 0x000fe40000000000 */
[----:B------:R-:W-:Y:S01]  /*01d0*/  IMAD.MOV.U32 R6, RZ, RZ, RZ ;  /* 0x000000ffff067224 */ /* 0x000fe200078e00ff */
[----:B--2---:R-:W-:-:S07]  /*01e0*/  LOP3.LUT R7, R10, 0x1, RZ, 0xc, !PT ;  /* 0x000000010a077812 */ /* 0x004fce00078e0cff */
.L_x_255:
[----:B------:R-:W-:Y:S05]  /*01f0*/  BSYNC.RECONVERGENT B1 ;  /* 0x0000000000017941 */ /* 0x000fea0003800200 */
.L_x_254:
[----:B------:R-:W-:Y:S01]  /*0200*/  ISETP.GE.AND P0, PT, R9, R28, PT ;  /* 0x0000001c0900720c */ /* 0x000fe20003f06270 */
[----:B------:R-:W-:-:S12]  /*0210*/  BSSY.RECONVERGENT B1, `(.L_x_256) ;  /* 0x0000094000017945 */ /* 0x000fd80003800200 */
[----:B------:R-:W-:Y:S05]  /*0220*/  @P0 BRA `(.L_x_257) ;  /* 0x0000000800480947 */ /* 0x000fea0003800000 */
[----:B------:R-:W-:Y:S01]  /*0230*/  LOP3.LUT R3, RZ, R9, RZ, 0x33, !PT ;  /* 0x00000009ff037212 */ /* 0x000fe200078e33ff */
[----:B------:R-:W-:Y:S03]  /*0240*/  BSSY.RECONVERGENT B2, `(.L_x_258) ;  /* 0x0000045000027945 */ /* 0x000fe60003800200 */
[----:B------:R-:W-:-:S04]  /*0250*/  IADD3 R3, PT, PT, -R4, R2, R3 ;  /* 0x0000000204037210 */ /* 0x000fc80007ffe103 */
[C---:B------:R-:W-:Y:S02]  /*0260*/  ISETP.GE.U32.AND P1, PT, R3.reuse, 0x1e00, PT ;  /* 0x00001e000300780c */ /* 0x040fe40003f26070 */
[----:B------:R-:W-:-:S04]  /*0270*/  LEA.HI R8, R3, 0x1, RZ, 0x17 ;  /* 0x0000000103087811 */ /* 0x000fc800078fb8ff */
[----:B------:R-:W-:-:S04]  /*0280*/  LOP3.LUT R24, R8, 0xf, RZ, 0xc0, !PT ;  /* 0x0000000f08187812 */ /* 0x000fc800078ec0ff */
[----:B------:R-:W-:-:S03]  /*0290*/  ISETP.NE.AND P0, PT, R24, RZ, PT ;  /* 0x000000ff1800720c */ /* 0x000fc60003f05270 */
[----:B------:R-:W-:Y:S10]  /*02a0*/  @!P1 BRA `(.L_x_259) ;  /* 0x0000000000f89947 */ /* 0x000ff40003800000 */
[----:B------:R-:W0:Y:S01]  /*02b0*/  LDCU.64 UR4, c[0x0][0x380] ;  /* 0x00007000ff0477ac */ /* 0x000e220008000a00 */
[----:B------:R-:W-:Y:S01]  /*02c0*/  IMAD.WIDE.U32 R2, R9, 0x4, RZ ;  /* 0x0000000409027825 */ /* 0x000fe200078e00ff */
[----:B------:R-:W-:-:S03]  /*02d0*/  LOP3.LUT R10, R8, 0xfffff0, RZ, 0xc0, !PT ;  /* 0x00fffff0080a7812 */ /* 0x000fc600078ec0ff */
[----:B------:R-:W-:-:S04]  /*02e0*/  IMAD.WIDE.U32 R2, R0, 0x3800, R2 ;  /* 0x0000380000027825 */ /* 0x000fc800078e0002 */
[----:B------:R-:W-:Y:S01]  /*02f0*/  IMAD.MOV R10, RZ, RZ, -R10 ;  /* 0x000000ffff0a7224 */ /* 0x000fe200078e0a0a */
[----:B0-----:R-:W-:-:S04]  /*0300*/  IADD3 R2, P1, PT, R2, UR4, RZ ;  /* 0x0000000402027c10 */ /* 0x001fc8000ff3e0ff */
[----:B------:R-:W-:-:S04]  /*0310*/  IADD3 R2, P2, PT, R2, 0x4000, RZ ;  /* 0x0000400002027810 */ /* 0x000fc80007f5e0ff */
[----:B------:R-:W-:-:S09]  /*0320*/  IADD3.X R3, PT, PT, RZ, UR5, R3, P2, P1 ;  /* 0x00000005ff037c10 */ /* 0x000fd200097e2403 */
.L_x_260:
[----:B------:R-:W2:Y:S04]  /*0330*/  LDG.E R21, desc[UR8][R2.64+-0x4000] ;  /* 0xffc0000802157981 */ /* 0x000ea8000c1e1900 */
[----:B------:R-:W3:Y:S04]  /*0340*/  LDG.E R22, desc[UR8][R2.64+-0x3800] ;  /* 0xffc8000802167981 */ /* 0x000ee8000c1e1900 */
[----:B------:R-:W4:Y:S04]  /*0350*/  LDG.E R12, desc[UR8][R2.64+-0x3000] ;  /* 0xffd00008020c7981 */ /* 0x000f28000c1e1900 */
[----:B------:R-:W5:Y:S04]  /*0360*/  LDG.E R11, desc[UR8][R2.64+-0x2800] ;  /* 0xffd80008020b7981 */ /* 0x000f68000c1e1900 */
[----:B------:R-:W5:Y:S04]  /*0370*/  LDG.E R20, desc[UR8][R2.64+-0x2000] ;  /* 0xffe0000802147981 */ /* 0x000f68000c1e1900 */
[----:B------:R-:W5:Y:S04]  /*0380*/  LDG.E R19, desc[UR8][R2.64+-0x1800] ;  /* 0xffe8000802137981 */ /* 0x000f68000c1e1900 */
[----:B------:R-:W5:Y:S04]  /*0390*/  LDG.E R18, desc[UR8][R2.64+-0x1000] ;  /* 0xfff0000802127981 */ /* 0x000f68000c1e1900 */
[----:B------:R-:W5:Y:S04]  /*03a0*/  LDG.E R16, desc[UR8][R2.64+-0x800] ;  /* 0xfff8000802107981 */ /* 0x000f68000c1e1900 */
[----:B------:R-:W5:Y:S04]  /*03b0*/  LDG.E R17, desc[UR8][R2.64] ;  /* 0x0000000802117981 */ /* 0x000f68000c1e1900 */
[----:B------:R-:W5:Y:S04]  /*03c0*/  LDG.E R14, desc[UR8][R2.64+0x800] ;  /* 0x00080008020e7981 */ /* 0x000f68000c1e1900 */
[----:B------:R-:W5:Y:S04]  /*03d0*/  LDG.E R15, desc[UR8][R2.64+0x1000] ;  /* 0x00100008020f7981 */ /* 0x000f68000c1e1900 */
[----:B------:R-:W5:Y:S01]  /*03e0*/  LDG.E R13, desc[UR8][R2.64+0x1800] ;  /* 0x00180008020d7981 */ /* 0x000f62000c1e1900 */
[----:B--2---:R-:W-:-:S03]  /*03f0*/  LOP3.LUT R26, R21, 0x1, RZ, 0xc, !PT ;  /* 0x00000001151a7812 */ /* 0x004fc600078e0cff */
[----:B------:R-:W2:Y:S01]  /*0400*/  LDG.E R21, desc[UR8][R2.64+0x2800] ;  /* 0x0028000802157981 */ /* 0x000ea2000c1e1900 */
[----:B---3--:R-:W-:-:S03]  /*0410*/  LOP3.LUT R23, R22, 0x1, RZ, 0xc, !PT ;  /* 0x0000000116177812 */ /* 0x008fc600078e0cff */
[----:B------:R-:W3:Y:S01]  /*0420*/  LDG.E R22, desc[UR8][R2.64+0x2000] ;  /* 0x0020000802167981 */ /* 0x000ee2000c1e1900 */
[----:B------:R-:W-:-:S03]  /*0430*/  IADD3 R26, P1, P2, R23, R7, R26 ;  /* 0x00000007171a7210 */ /* 0x000fc60007a3e01a */
[----:B------:R-:W3:Y:S04]  /*0440*/  LDG.E R7, desc[UR8][R2.64+0x3000] ;  /* 0x0030000802077981 */ /* 0x000ee8000c1e1900 */
[----:B------:R0:W3:Y:S01]  /*0450*/  LDG.E R23, desc[UR8][R2.64+0x3800] ;  /* 0x0038000802177981 */ /* 0x0000e2000c1e1900 */
[----:B----4-:R-:W-:Y:S02]  /*0460*/  LOP3.LUT R12, R12, 0x1, RZ, 0xc, !PT ;  /* 0x000000010c0c7812 */ /* 0x010fe400078e0cff */
[----:B-----5:R-:W-:Y:S02]  /*0470*/  LOP3.LUT R11, R11, 0x1, RZ, 0xc, !PT ;  /* 0x000000010b0b7812 */ /* 0x020fe400078e0cff */
[----:B------:R-:W-:Y:S02]  /*0480*/  LOP3.LUT R20, R20, 0x1, RZ, 0xc, !PT ;  /* 0x0000000114147812 */ /* 0x000fe400078e0cff */
[----:B------:R-:W-:-:S02]  /*0490*/  IADD3 R11, P3, P4, R11, R26, R12 ;  /* 0x0000001a0b0b7210 */ /* 0x000fc40007c7e00c */
[----:B------:R-:W-:Y:S02]  /*04a0*/  LOP3.LUT R19, R19, 0x1, RZ, 0xc, !PT ;  /* 0x0000000113137812 */ /* 0x000fe400078e0cff */
[----:B------:R-:W-:Y:S02]  /*04b0*/  LOP3.LUT R18, R18, 0x1, RZ, 0xc, !PT ;  /* 0x0000000112127812 */ /* 0x000fe400078e0cff */
[----:B------:R-:W-:Y:S02]  /*04c0*/  IADD3 R19, P5, P6, R19, R11, R20 ;  /* 0x0000000b13137210 */ /* 0x000fe40007ebe014 */
[----:B------:R-:W-:Y:S02]  /*04d0*/  LOP3.LUT R11, R16, 0x1, RZ, 0xc, !PT ;  /* 0x00000001100b7812 */ /* 0x000fe400078e0cff */
[----:B------:R-:W-:Y:S02]  /*04e0*/  IADD3.X R12, PT, PT, RZ, R6, RZ, P1, P2 ;  /* 0x00000006ff0c7210 */ /* 0x000fe40000fe44ff */
[----:B------:R-:W-:-:S02]  /*04f0*/  IADD3 R11, P1, P2, R11, R19, R18 ;  /* 0x000000130b0b7210 */ /* 0x000fc40007a3e012 */
[----:B------:R-:W-:Y:S02]  /*0500*/  LOP3.LUT R17, R17, 0x1, RZ, 0xc, !PT ;  /* 0x0000000111117812 */ /* 0x000fe400078e0cff */
[----:B------:R-:W-:Y:S02]  /*0510*/  LOP3.LUT R14, R14, 0x1, RZ, 0xc, !PT ;  /* 0x000000010e0e7812 */ /* 0x000fe400078e0cff */
[----:B------:R-:W-:Y:S02]  /*0520*/  IADD3.X R12, PT, PT, RZ, R12, RZ, P3, P4 ;  /* 0x0000000cff0c7210 */ /* 0x000fe40001fe84ff */
[----:B------:R-:W-:Y:S02]  /*0530*/  IADD3 R14, P3, P4, R14, R11, R17 ;  /* 0x0000000b0e0e7210 */ /* 0x000fe40007c7e011 */
[----:B------:R-:W-:Y:S01]  /*0540*/  IADD3.X R11, PT, PT, RZ, R12, RZ, P5, P6 ;  /* 0x0000000cff0b7210 */ /* 0x000fe20002fec4ff */
[----:B------:R-:W-:Y:S01]  /*0550*/  VIADD R10, R10, 0x10 ;  /* 0x000000100a0a7836 */ /* 0x000fe20000000000 */
[----:B------:R-:W-:-:S02]  /*0560*/  LOP3.LUT R15, R15, 0x1, RZ, 0xc, !PT ;  /* 0x000000010f0f7812 */ /* 0x000fc400078e0cff */
[----:B------:R-:W-:Y:S02]  /*0570*/  IADD3.X R11, PT, PT, RZ, R11, RZ, P1, P2 ;  /* 0x0000000bff0b7210 */ /* 0x000fe40000fe44ff */
[----:B------:R-:W-:Y:S02]  /*0580*/  LOP3.LUT R6, R13, 0x1, RZ, 0xc, !PT ;  /* 0x000000010d067812 */ /* 0x000fe400078e0cff */
[----:B------:R-:W-:Y:S02]  /*0590*/  IADD3.X R11, PT, PT, RZ, R11, RZ, P3, P4 ;  /* 0x0000000bff0b7210 */ /* 0x000fe40001fe84ff */
[----:B------:R-:W-:Y:S02]  /*05a0*/  ISETP.NE.AND P3, PT, R10, RZ, PT ;  /* 0x000000ff0a00720c */ /* 0x000fe40003f65270 */
[----:B------:R-:W-:-:S04]  /*05b0*/  IADD3 R6, P6, P5, R6, R14, R15 ;  /* 0x0000000e06067210 */ /* 0x000fc80007dde00f */
[----:B------:R-:W-:Y:S02]  /*05c0*/  IADD3.X R11, PT, PT, RZ, R11, RZ, P6, P5 ;  /* 0x0000000bff0b7210 */ /* 0x000fe400037ea4ff */
[----:B0-----:R-:W-:Y:S01]  /*05d0*/  IADD3 R2, P6, PT, R2, 0x8000, RZ ;  /* 0x0000800002027810 */ /* 0x001fe20007fde0ff */
[----:B------:R-:W-:-:S04]  /*05e0*/  VIADD R9, R9, 0x2000 ;  /* 0x0000200009097836 */ /* 0x000fc80000000000 */
[----:B------:R-:W-:Y:S01]  /*05f0*/  IMAD.X R3, RZ, RZ, R3, P6 ;  /* 0x000000ffff037224 */ /* 0x000fe200030e0603 */
[----:B--2---:R-:W-:Y:S02]  /*0600*/  LOP3.LUT R21, R21, 0x1, RZ, 0xc, !PT ;  /* 0x0000000115157812 */ /* 0x004fe400078e0cff */
[----:B---3--:R-:W-:-:S04]  /*0610*/  LOP3.LUT R22, R22, 0x1, RZ, 0xc, !PT ;  /* 0x0000000116167812 */ /* 0x008fc800078e0cff */
[----:B------:R-:W-:Y:S02]  /*0620*/  IADD3 R21, P1, P2, R21, R6, R22 ;  /* 0x0000000615157210 */ /* 0x000fe40007a3e016 */
[----:B------:R-:W-:Y:S02]  /*0630*/  LOP3.LUT R7, R7, 0x1, RZ, 0xc, !PT ;  /* 0x0000000107077812 */ /* 0x000fe400078e0cff */
[----:B------:R-:W-:-:S04]  /*0640*/  LOP3.LUT R6, R23, 0x1, RZ, 0xc, !PT ;  /* 0x0000000117067812 */ /* 0x000fc800078e0cff */
[----:B------:R-:W-:Y:S02]  /*0650*/  IADD3 R7, P4, P5, R6, R21, R7 ;  /* 0x0000001506077210 */ /* 0x000fe40007d9e007 */
[----:B------:R-:W-:-:S04]  /*0660*/  IADD3.X R6, PT, PT, RZ, R11, RZ, P1, P2 ;  /* 0x0000000bff067210 */ /* 0x000fc80000fe44ff */
[----:B------:R-:W-:Y:S01]  /*0670*/  IADD3.X R6, PT, PT, RZ, R6, RZ, P4, P5 ;  /* 0x00000006ff067210 */ /* 0x000fe200027ea4ff */
[----:B------:R-:W-:Y:S06]  /*0680*/  @P3 BRA `(.L_x_260) ;  /* 0xfffffffc00283947 */ /* 0x000fec000383ffff */
.L_x_259:
[----:B------:R-:W-:Y:S05]  /*0690*/  BSYNC.RECONVERGENT B2 ;  /* 0x0000000000027941 */ /* 0x000fea0003800200 */
.L_x_258:
[----:B------:R-:W-:Y:S05]  /*06a0*/  @!P0 BRA `(.L_x_257) ;  /* 0x0000000400288947 */ /* 0x000fea0003800000 */
[----:B------:R-:W-:Y:S01]  /*06b0*/  ISETP.GE.U32.AND P1, PT, R24, 0x8, PT ;  /* 0x000000081800780c */ /* 0x000fe20003f26070 */
[----:B------:R-:W-:Y:S01]  /*06c0*/  BSSY.RECONVERGENT B2, `(.L_x_261) ;  /* 0x0000022000027945 */ /* 0x000fe20003800200 */
[----:B------:R-:W-:-:S04]  /*06d0*/  LOP3.LUT R18, R8, 0x7, RZ, 0xc0, !PT ;  /* 0x0000000708127812 */ /* 0x000fc800078ec0ff */
[----:B------:R-:W-:-:S07]  /*06e0*/  ISETP.NE.AND P0, PT, R18, RZ, PT ;  /* 0x000000ff1200720c */ /* 0x000fce0003f05270 */
[----:B------:R-:W-:Y:S06]  /*06f0*/  @!P1 BRA `(.L_x_262) ;  /* 0x0000000000789947 */ /* 0x000fec0003800000 */
[----:B------:R-:W0:Y:S01]  /*0700*/  LDCU.64 UR4, c[0x0][0x380] ;  /* 0x00007000ff0477ac */ /* 0x000e220008000a00 */
[----:B------:R-:W-:-:S04]  /*0710*/  IADD3 R3, P1, PT, R4, R9, RZ ;  /* 0x0000000904037210 */ /* 0x000fc80007f3e0ff */
[----:B------:R-:W-:Y:S02]  /*0720*/  LEA.HI.X.SX32 R10, R9, RZ, 0x1, P1 ;  /* 0x000000ff090a7211 */ /* 0x000fe400008f0eff */
[----:B0-----:R-:W-:-:S04]  /*0730*/  LEA R2, P1, R3, UR4, 0x2 ;  /* 0x0000000403027c11 */ /* 0x001fc8000f8210ff */
[----:B------:R-:W-:-:S05]  /*0740*/  LEA.HI.X R3, R3, UR5, R10, 0x2, P1 ;  /* 0x0000000503037c11 */ /* 0x000fca00088f140a */
[----:B------:R-:W2:Y:S04]  /*0750*/  LDG.E R10, desc[UR8][R2.64] ;  /* 0x00000008020a7981 */ /* 0x000ea8000c1e1900 */
[----:B------:R-:W3:Y:S04]  /*0760*/  LDG.E R11, desc[UR8][R2.64+0x800] ;  /* 0x00080008020b7981 */ /* 0x000ee8000c1e1900 */
[----:B------:R-:W4:Y:S04]  /*0770*/  LDG.E R12, desc[UR8][R2.64+0x1000] ;  /* 0x00100008020c7981 */ /* 0x000f28000c1e1900 */
[----:B------:R-:W5:Y:S04]  /*0780*/  LDG.E R13, desc[UR8][R2.64+0x1800] ;  /* 0x00180008020d7981 */ /* 0x000f68000c1e1900 */
[----:B------:R-:W5:Y:S04]  /*0790*/  LDG.E R14, desc[UR8][R2.64+0x2000] ;  /* 0x00200008020e7981 */ /* 0x000f68000c1e1900 */
[----:B------:R-:W5:Y:S04]  /*07a0*/  LDG.E R15, desc[UR8][R2.64+0x2800] ;  /* 0x00280008020f7981 */ /* 0x000f68000c1e1900 */
[----:B------:R-:W5:Y:S04]  /*07b0*/  LDG.E R16, desc[UR8][R2.64+0x3000] ;  /* 0x0030000802107981 */ /* 0x000f68000c1e1900 */
[----:B------:R-:W5:Y:S01]  /*07c0*/  LDG.E R17, desc[UR8][R2.64+0x3800] ;  /* 0x0038000802117981 */ /* 0x000f62000c1e1900 */
[----:B------:R-:W-:Y:S01]  /*07d0*/  VIADD R9, R9, 0x1000 ;  /* 0x0000100009097836 */ /* 0x000fe20000000000 */
[----:B--2---:R-:W-:-:S02]  /*07e0*/  LOP3.LUT R10, R10, 0x1, RZ, 0xc, !PT ;  /* 0x000000010a0a7812 */ /* 0x004fc400078e0cff */
[----:B---3--:R-:W-:-:S04]  /*07f0*/  LOP3.LUT R11, R11, 0x1, RZ, 0xc, !PT ;  /* 0x000000010b0b7812 */ /* 0x008fc800078e0cff */
[----:B------:R-:W-:Y:S02]  /*0800*/  IADD3 R10, P3, P4, R11, R7, R10 ;  /* 0x000000070b0a7210 */ /* 0x000fe40007c7e00a */
[----:B----4-:R-:W-:Y:S02]  /*0810*/  LOP3.LUT R12, R12, 0x1, RZ, 0xc, !PT ;  /* 0x000000010c0c7812 */ /* 0x010fe400078e0cff */
[----:B-----5:R-:W-:Y:S02]  /*0820*/  LOP3.LUT R13, R13, 0x1, RZ, 0xc, !PT ;  /* 0x000000010d0d7812 */ /* 0x020fe400078e0cff */
[----:B------:R-:W-:Y:S02]  /*0830*/  IADD3.X R6, PT, PT, RZ, R6, RZ, P3, P4 ;  /* 0x00000006ff067210 */ /* 0x000fe40001fe84ff */
[----:B------:R-:W-:Y:S02]  /*0840*/  IADD3 R12, P5, P6, R13, R10, R12 ;  /* 0x0000000a0d0c7210 */ /* 0x000fe40007ebe00c */
[----:B------:R-:W-:-:S02]  /*0850*/  LOP3.LUT R14, R14, 0x1, RZ, 0xc, !PT ;  /* 0x000000010e0e7812 */ /* 0x000fc400078e0cff */
[----:B------:R-:W-:Y:S02]  /*0860*/  LOP3.LUT R15, R15, 0x1, RZ, 0xc, !PT ;  /* 0x000000010f0f7812 */ /* 0x000fe400078e0cff */
[----:B------:R-:W-:Y:S02]  /*0870*/  IADD3.X R6, PT, PT, RZ, R6, RZ, P5, P6 ;  /* 0x00000006ff067210 */ /* 0x000fe40002fec4ff */
[----:B------:R-:W-:Y:S02]  /*0880*/  IADD3 R14, P1, P2, R15, R12, R14 ;  /* 0x0000000c0f0e7210 */ /* 0x000fe40007a3e00e */
[----:B------:R-:W-:Y:S02]  /*0890*/  LOP3.LUT R16, R16, 0x1, RZ, 0xc, !PT ;  /* 0x0000000110107812 */ /* 0x000fe400078e0cff */
[----:B------:R-:W-:Y:S02]  /*08a0*/  LOP3.LUT R17, R17, 0x1, RZ, 0xc, !PT ;  /* 0x0000000111117812 */ /* 0x000fe400078e0cff */
[----:B------:R-:W-:-:S02]  /*08b0*/  IADD3.X R6, PT, PT, RZ, R6, RZ, P1, P2 ;  /* 0x00000006ff067210 */ /* 0x000fc40000fe44ff */
[----:B------:R-:W-:-:S04]  /*08c0*/  IADD3 R7, P3, P4, R17, R14, R16 ;  /* 0x0000000e11077210 */ /* 0x000fc80007c7e010 */
[----:B------:R-:W-:-:S09]  /*08d0*/  IADD3.X R6, PT, PT, RZ, R6, RZ, P3, P4 ;  /* 0x00000006ff067210 */ /* 0x000fd20001fe84ff */
.L_x_262:
[----:B------:R-:W-:Y:S05]  /*08e0*/  BSYNC.RECONVERGENT B2 ;  /* 0x0000000000027941 */ /* 0x000fea0003800200 */
.L_x_261:
        /* <DEDUP_REMOVED lines=14> */
[----:B------:R-:W5:Y:S01]  /*09d0*/  LDG.E R12, desc[UR8][R2.64+0x1800] ;  /* 0x00180008020c7981 */ /* 0x000f62000c1e1900 */
[----:B------:R-:W-:Y:S01]  /*09e0*/  VIADD R9, R9, 0x800 ;  /* 0x0000080009097836 */ /* 0x000fe20000000000 */
[----:B--2---:R-:W-:-:S02]  /*09f0*/  LOP3.LUT R4, R4, 0x1, RZ, 0xc, !PT ;  /* 0x0000000104047812 */ /* 0x004fc400078e0cff */
[----:B---3--:R-:W-:Y:S02]  /*0a00*/  LOP3.LUT R10, R10, 0x1, RZ, 0xc, !PT ;  /* 0x000000010a0a7812 */ /* 0x008fe400078e0cff */
[----:B----4-:R-:W-:Y:S02]  /*0a10*/  LOP3.LUT R11, R11, 0x1, RZ, 0xc, !PT ;  /* 0x000000010b0b7812 */ /* 0x010fe400078e0cff */
[----:B------:R-:W-:Y:S02]  /*0a20*/  IADD3 R4, P1, P2, R10, R7, R4 ;  /* 0x000000070a047210 */ /* 0x000fe40007a3e004 */
[----:B-----5:R-:W-:Y:S02]  /*0a30*/  LOP3.LUT R12, R12, 0x1, RZ, 0xc, !PT ;  /* 0x000000010c0c7812 */ /* 0x020fe400078e0cff */
[----:B------:R-:W-:Y:S02]  /*0a40*/  IADD3.X R6, PT, PT, RZ, R6, RZ, P1, P2 ;  /* 0x00000006ff067210 */ /* 0x000fe40000fe44ff */
[----:B------:R-:W-:-:S04]  /*0a50*/  IADD3 R7, P3, P4, R12, R4, R11 ;  /* 0x000000040c077210 */ /* 0x000fc80007c7e00b */
[----:B------:R-:W-:-:S09]  /*0a60*/  IADD3.X R6, PT, PT, RZ, R6, RZ, P3, P4 ;  /* 0x00000006ff067210 */ /* 0x000fd20001fe84ff */
.L_x_264:
[----:B------:R-:W-:Y:S05]  /*0a70*/  BSYNC.RECONVERGENT B2 ;  /* 0x0000000000027941 */ /* 0x000fea0003800200 */
.L_x_263:
[----:B------:R-:W-:Y:S05]  /*0a80*/  @!P0 BRA `(.L_x_257) ;  /* 0x0000000000308947 */ /* 0x000fea0003800000 */
[----:B------:R-:W0:Y:S01]  /*0a90*/  LDC.64 R2, c[0x0][0x380] ;  /* 0x0000e000ff027b82 */ /* 0x000e220000000a00 */
[----:B------:R-:W-:Y:S02]  /*0aa0*/  IMAD.MOV R4, RZ, RZ, -R8 ;  /* 0x000000ffff047224 */ /* 0x000fe400078e0a08 */
[----:B0-----:R-:W-:-:S07]  /*0ab0*/  IMAD.WIDE.U32 R2, R0, 0x3800, R2 ;  /* 0x0000380000027825 */ /* 0x001fce00078e0002 */
.L_x_265:
[----:B------:R-:W-:-:S06]  /*0ac0*/  IMAD.WIDE R10, R9, 0x4, R2 ;  /* 0x00000004090a7825 */ /* 0x000fcc00078e0202 */
[----:B------:R-:W2:Y:S01]  /*0ad0*/  LDG.E R10, desc[UR8][R10.64] ;  /* 0x000000080a0a7981 */ /* 0x000ea2000c1e1900 */
[----:B------:R-:W-:Y:S02]  /*0ae0*/  VIADD R4, R4, 0x1 ;  /* 0x0000000104047836 */ /* 0x000fe40000000000 */
[----:B------:R-:W-:-:S03]  /*0af0*/  VIADD R9, R9, 0x200 ;  /* 0x0000020009097836 */ /* 0x000fc60000000000 */
[----:B------:R-:W-:Y:S02]  /*0b00*/  ISETP.NE.AND P0, PT, R4, RZ, PT ;  /* 0x000000ff0400720c */ /* 0x000fe40003f05270 */
[----:B--2---:R-:W-:-:S04]  /*0b10*/  LOP3.LUT R8, R10, 0x1, RZ, 0xc, !PT ;  /* 0x000000010a087812 */ /* 0x004fc800078e0cff */
[----:B------:R-:W-:-:S05]  /*0b20*/  IADD3 R7, P1, PT, R8, R7, RZ ;  /* 0x0000000708077210 */ /* 0x000fca0007f3e0ff */
[----:B------:R-:W-:Y:S02]  /*0b30*/  IMAD.X R6, RZ, RZ, R6, P1 ;  /* 0x000000ffff067224 */ /* 0x000fe400008e0606 */
[----:B------:R-:W-:Y:S06]  /*0b40*/  @P0 BRA `(.L_x_265) ;  /* 0xfffffffc00dc0947 */ /* 0x000fec000383ffff */
.L_x_257:
[----:B------:R-:W-:Y:S05]  /*0b50*/  BSYNC.RECONVERGENT B1 ;  /* 0x0000000000017941 */ /* 0x000fea0003800200 */
.L_x_256:
[----:B------:R-:W-:-:S13]  /*0b60*/  ISETP.GE.AND P0, PT, R28, 0x200, PT ;  /* 0x000002001c00780c */ /* 0x000fda0003f06270 */
[----:B------:R-:W-:Y:S05]  /*0b70*/  @!P0 BRA `(.L_x_266) ;  /* 0x00000004002c8947 */ /* 0x000fea0003800000 */
[----:B------:R-:W0:Y:S01]  /*0b80*/  S2R R10, SR_LANEID ;  /* 0x00000000000a7919 */ /* 0x000e220000000000 */
[----:B------:R-:W1:Y:S04]  /*0b90*/  SHFL.DOWN PT, R2, R7, 0x1, 0x1f ;  /* 0x08201f0007027f89 */ /* 0x000e6800000e0000 */
        /* <DEDUP_REMOVED lines=20> */
[C---:B------:R-:W-:Y:S01]  /*0ce0*/  ISETP.GT.AND P0, PT, R10.reuse, 0x17, PT ;  /* 0x000000170a00780c */ /* 0x040fe20003f04270 */
[----:B------:R-:W-:Y:S01]  /*0cf0*/  IMAD.X R4, R3, 0x1, R6, P1 ;  /* 0x0000000103047824 */ /* 0x000fe200008e0606 */
[----:B------:R-:W-:-:S04]  /*0d00*/  ISETP.NE.AND P1, PT, R10, RZ, PT ;  /* 0x000000ff0a00720c */ /* 0x000fc80003f25270 */
[----:B------:R-:W1:Y:S09]  /*0d10*/  SHFL.DOWN PT, R3, R4, 0x8, 0x1f ;  /* 0x09001f0004037f89 */ /* 0x000e7200000e0000 */
[----:B------:R-:W2:Y:S01]  /*0d20*/  @!P1 S2R R7, SR_CgaCtaId ;  /* 0x0000000000079919 */ /* 0x000ea20000008800 */
[----:B------:R-:W-:-:S02]  /*0d30*/  @!P1 MOV R6, 0x400 ;  /* 0x0000040000069802 */ /* 0x000fc40000000f00 */
[----:B0-----:R-:W-:-:S04]  /*0d40*/  SEL R2, R2, RZ, !P0 ;  /* 0x000000ff02027207 */ /* 0x001fc80004000000 */
[----:B------:R-:W-:Y:S02]  /*0d50*/  IADD3 R9, P2, PT, R2, R11, RZ ;  /* 0x0000000b02097210 */ /* 0x000fe40007f5e0ff */
[----:B-1----:R-:W-:-:S03]  /*0d60*/  SEL R3, R3, RZ, !P0 ;  /* 0x000000ff03037207 */ /* 0x002fc60004000000 */
[----:B------:R-:W0:Y:S01]  /*0d70*/  SHFL.DOWN PT, R2, R9, 0x10, 0x1f ;  /* 0x0a001f0009027f89 */ /* 0x000e2200000e0000 */
[----:B------:R-:W-:Y:S01]  /*0d80*/  ISETP.GT.AND P0, PT, R10, 0xf, PT ;  /* 0x0000000f0a00780c */ /* 0x000fe20003f04270 */
[----:B------:R-:W-:Y:S01]  /*0d90*/  IMAD.X R8, R3, 0x1, R4, P2 ;  /* 0x0000000103087824 */ /* 0x000fe200010e0604 */
[----:B------:R-:W-:-:S04]  /*0da0*/  @!P1 SHF.R.U32.HI R4, RZ, 0x2, R5 ;  /* 0x00000002ff049819 */ /* 0x000fc80000011605 */
[----:B------:R-:W1:Y:S01]  /*0db0*/  SHFL.DOWN PT, R3, R8, 0x10, 0x1f ;  /* 0x0a001f0008037f89 */ /* 0x000e6200000e0000 */
[----:B------:R-:W-:Y:S02]  /*0dc0*/  @!P1 LOP3.LUT R4, R4, 0xf8, RZ, 0xc0, !PT ;  /* 0x000000f804049812 */ /* 0x000fe400078ec0ff */
[----:B--2---:R-:W-:-:S05]  /*0dd0*/  @!P1 LEA R7, R7, R6, 0x18 ;  /* 0x0000000607079211 */ /* 0x004fca00078ec0ff */
[----:B------:R-:W-:Y:S01]  /*0de0*/  @!P1 IMAD.IADD R7, R4, 0x1, R7 ;  /* 0x0000000104079824 */ /* 0x000fe200078e0207 */
[----:B0-----:R-:W-:-:S04]  /*0df0*/  SEL R2, R2, RZ, !P0 ;  /* 0x000000ff02027207 */ /* 0x001fc80004000000 */
[----:B------:R-:W-:Y:S02]  /*0e00*/  IADD3 R2, P2, PT, R2, R9, RZ ;  /* 0x0000000902027210 */ /* 0x000fe40007f5e0ff */
[----:B-1----:R-:W-:Y:S02]  /*0e10*/  SEL R3, R3, RZ, !P0 ;  /* 0x000000ff03037207 */ /* 0x002fe40004000000 */
[----:B------:R-:W-:-:S03]  /*0e20*/  ISETP.NE.AND P0, PT, R5, RZ, PT ;  /* 0x000000ff0500720c */ /* 0x000fc60003f05270 */
        /* <DEDUP_REMOVED lines=9> */
[----:B--2---:R-:W1:Y:S04]  /*0ec0*/  LDS.128 R4, [UR4+0x30] ;  /* 0x00003004ff047984 */ /* 0x004e680008000c00 */
[----:B------:R-:W2:Y:S04]  /*0ed0*/  LDS.128 R20, [UR4+0x40] ;  /* 0x00004004ff147984 */ /* 0x000ea80008000c00 */
[----:B------:R-:W3:Y:S04]  /*0ee0*/  LDS.128 R16, [UR4+0x50] ;  /* 0x00005004ff107984 */ /* 0x000ee80008000c00 */
[----:B------:R-:W4:Y:S01]  /*0ef0*/  LDS.128 R12, [UR4+0x60] ;  /* 0x00006004ff0c7984 */ /* 0x000f220008000c00 */
[----:B0-----:R-:W-:-:S04]  /*0f00*/  IADD3 R11, P1, P2, R24, R8, R2 ;  /* 0x00000008180b7210 */ /* 0x001fc80007a3e002 */
[----:B------:R-:W-:Y:S02]  /*0f10*/  IADD3.X R25, PT, PT, R25, R9, R3, P1, P2 ;  /* 0x0000000919197210 */ /* 0x000fe40000fe4403 */
[----:B-1----:R-:W-:Y:S02]  /*0f20*/  IADD3 R3, P1, P2, R4, R11, R26 ;  /* 0x0000000b04037210 */ /* 0x002fe40007a3e01a */
[----:B------:R-:W0:Y:S02]  /*0f30*/  LDS.128 R8, [UR4+0x70] ;  /* 0x00007004ff087984 */ /* 0x000e240008000c00 */
[----:B------:R-:W-:Y:S02]  /*0f40*/  IADD3.X R5, PT, PT, R5, R25, R27, P1, P2 ;  /* 0x0000001905057210 */ /* 0x000fe40000fe441b */
[----:B------:R-:W1:Y:S01]  /*0f50*/  LDS.128 R24, [UR4+0x80] ;  /* 0x00008004ff187984 */ /* 0x000e620008000c00 */
[----:B--2---:R-:W-:-:S04]  /*0f60*/  IADD3 R3, P1, P2, R20, R3, R6 ;  /* 0x0000000314037210 */ /* 0x004fc80007a3e006 */
[----:B---3--:R-:W-:Y:S02]  /*0f70*/  IADD3 R3, P3, P4, R16, R3, R22 ;  /* 0x0000000310037210 */ /* 0x008fe40007c7e016 */
[----:B------:R-:W-:Y:S02]  /*0f80*/  IADD3.X R7, PT, PT, R21, R5, R7, P1, P2 ;  /* 0x0000000515077210 */ /* 0x000fe40000fe4407 */
[----:B----4-:R-:W-:Y:S02]  /*0f90*/  IADD3 R3, P1, P2, R12, R3, R18 ;  /* 0x000000030c037210 */ /* 0x010fe40007a3e012 */
[----:B------:R-:W-:-:S04]  /*0fa0*/  IADD3.X R17, PT, PT, R17, R7, R23, P3, P4 ;  /* 0x0000000711117210 */ /* 0x000fc80001fe8417 */
[----:B------:R-:W-:Y:S02]  /*0fb0*/  IADD3.X R13, PT, PT, R13, R17, R19, P1, P2 ;  /* 0x000000110d0d7210 */ /* 0x000fe40000fe4413 */
[----:B0-----:R-:W-:-:S04]  /*0fc0*/  IADD3 R3, P3, P4, R8, R3, R14 ;  /* 0x0000000308037210 */ /* 0x001fc80007c7e00e */
[----:B-1----:R-:W-:Y:S02]  /*0fd0*/  IADD3 R3, P1, P2, R24, R3, R10 ;  /* 0x0000000318037210 */ /* 0x002fe40007a3e00a */
[----:B------:R-:W-:Y:S02]  /*0fe0*/  IADD3.X R9, PT, PT, R9, R13, R15, P3, P4 ;  /* 0x0000000d09097210 */ /* 0x000fe40001fe840f */
[----:B------:R-:W-:Y:S02]  /*0ff0*/  IADD3 R2, P3, PT, R3, R26, RZ ;  /* 0x0000001a03027210 */ /* 0x000fe40007f7e0ff */
[----:B------:R-:W-:-:S05]  /*1000*/  IADD3.X R3, PT, PT, R25, R9, R11, P1, P2 ;  /* 0x0000000919037210 */ /* 0x000fca0000fe440b */
[----:B------:R-:W-:Y:S01]  /*1010*/  IMAD.X R3, R3, 0x1, R27, P3 ;  /* 0x0000000103037824 */ /* 0x000fe200018e061b */
[----:B------:R-:W-:Y:S06]  /*1020*/  BRA `(.L_x_267) ;  /* 0x0000001c00407947 */ /* 0x000fec0003800000 */
.L_x_266:
[----:B------:R-:W-:-:S04]  /*1030*/  LOP3.LUT R2, R5, 0x3e0, RZ, 0xc0, !PT ;  /* 0x000003e005027812 */ /* 0x000fc800078ec0ff */
[----:B------:R-:W-:Y:S01]  /*1040*/  LOP3.LUT R9, RZ, R2, RZ, 0x33, !PT ;  /* 0x00000002ff097212 */ /* 0x000fe200078e33ff */
[----:B------:R-:W-:Y:S02]  /*1050*/  VIADD R3, R2, 0x20 ;  /* 0x0000002002037836 */ /* 0x000fe40000000000 */
[----:B------:R-:W0:Y:S02]  /*1060*/  S2R R2, SR_LANEID ;  /* 0x0000000000027919 */ /* 0x000e240000000000 */
[----:B------:R-:W-:Y:S01]  /*1070*/  IMAD.IADD R9, R28, 0x1, R9 ;  /* 0x000000011c097824 */ /* 0x000fe200078e0209 */
[----:B------:R-:W-:-:S04]  /*1080*/  ISETP.GT.AND P0, PT, R3, R28, PT ;  /* 0x0000001c0300720c */ /* 0x000fc80003f04270 */
[----:B------:R-:W-:-:S05]  /*1090*/  SEL R9, R9, 0x1f, P0 ;  /* 0x0000001f09097807 */ /* 0x000fca0000000000 */
[----:B------:R-:W1:Y:S04]  /*10a0*/  SHFL.DOWN PT, R3, R7, 0x1, R9 ;  /* 0x0820000007037989 */ /* 0x000e6800000e0009 */
        /* <DEDUP_REMOVED lines=9> */
[----:B------:R-:W-:Y:S01]  /*1140*/  ISETP.GT.AND P0, PT, R8, R9, PT ;  /* 0x000000090800720c */ /* 0x000fe20003f04270 */
[----:B------:R-:W-:Y:S02]  /*1150*/  VIADD R6, R2, 0x4 ;  /* 0x0000000402067836 */ /* 0x000fe40000000000 */
[----:B------:R-:W1:Y:S01]  /*1160*/  SHFL.DOWN PT, R4, R11, 0x2, R9 ;  /* 0x084000000b047989 */ /* 0x000e6200000e0009 */
[----:B0-----:R-:W-:-:S04]  /*1170*/  SEL R3, R3, RZ, !P0 ;  /* 0x000000ff03037207 */ /* 0x001fc80004000000 */
[----:B------:R-:W-:Y:S02]  /*1180*/  IADD3 R12, P1, PT, R3, R10, RZ ;  /* 0x0000000a030c7210 */ /* 0x000fe40007f3e0ff */
[----:B-1----:R-:W-:Y:S02]  /*1190*/  SEL R4, R4, RZ, !P0 ;  /* 0x000000ff04047207 */ /* 0x002fe40004000000 */
[----:B------:R-:W-:Y:S01]  /*11a0*/  ISETP.GT.AND P0, PT, R6, R9, PT ;  /* 0x000000090600720c */ /* 0x000fe20003f04270 */
[----:B------:R-:W0:Y:S01]  /*11b0*/  SHFL.DOWN PT, R3, R12, 0x4, R9 ;  /* 0x088000000c037989 */ /* 0x000e2200000e0009 */
[----:B------:R-:W-:Y:S02]  /*11c0*/  VIADD R6, R2, 0x8 ;  /* 0x0000000802067836 */ /* 0x000fe40000000000 */
[----:B------:R-:W-:Y:S02]  /*11d0*/  IMAD.X R7, R4, 0x1, R11, P1 ;  /* 0x0000000104077824 */ /* 0x000fe400008e060b */
[----:B------:R-:W1:Y:S01]  /*11e0*/  @!P2 S2R R11, SR_CgaCtaId ;  /* 0x00000000000ba919 */ /* 0x000e620000008800 */
[----:B------:R-:W-:-:S02]  /*11f0*/  VIADD R2, R2, 0x10 ;  /* 0x0000001002027836 */ /* 0x000fc40000000000 */
[----:B------:R-:W2:Y:S01]  /*1200*/  SHFL.DOWN PT, R4, R7, 0x4, R9 ;  /* 0x0880000007047989 */ /* 0x000ea200000e0009 */
        /* <DEDUP_REMOVED lines=9> */
[----:B------:R-:W-:Y:S02]  /*12a0*/  @!P2 SHF.R.U32.HI R8, RZ, 0x2, R5 ;  /* 0x00000002ff08a819 */ /* 0x000fe40000011605 */
[----:B--2---:R-:W-:Y:S01]  /*12b0*/  SEL R4, R4, RZ, !P0 ;  /* 0x000000ff04047207 */ /* 0x004fe20004000000 */
[----:B------:R-:W0:Y:S01]  /*12c0*/  SHFL.DOWN PT, R3, R6, 0x10, R9 ;  /* 0x0a00000006037989 */ /* 0x000e2200000e0009 */
[----:B------:R-:W-:Y:S02]  /*12d0*/  ISETP.GT.AND P0, PT, R2, R9, PT ;  /* 0x000000090200720c */ /* 0x000fe40003f04270 */
[----:B------:R-:W-:Y:S01]  /*12e0*/  @!P2 MOV R2, 0x400 ;  /* 0x000004000002a802 */ /* 0x000fe20000000f00 */
[----:B------:R-:W-:Y:S01]  /*12f0*/  IMAD.X R7, R4, 0x1, R10, P1 ;  /* 0x0000000104077824 */ /* 0x000fe200008e060a */
[----:B------:R-:W-:-:S02]  /*1300*/  @!P2 LOP3.LUT R8, R8, 0xf8, RZ, 0xc0, !PT ;  /* 0x000000f80808a812 */ /* 0x000fc400078ec0ff */
[----:B-1----:R-:W-:Y:S02]  /*1310*/  @!P2 LEA R11, R11, R2, 0x18 ;  /* 0x000000020b0ba211 */ /* 0x002fe400078ec0ff */
[----:B------:R-:W1:Y:S03]  /*1320*/  SHFL.DOWN PT, R4, R7, 0x10, R9 ;  /* 0x0a00000007047989 */ /* 0x000e6600000e0009 */
        /* <DEDUP_REMOVED lines=14> */
[C---:B------:R-:W-:Y:S02]  /*1410*/  ISETP.GT.AND P5, PT, R28.reuse, 0x180, PT ;  /* 0x000001801c00780c */ /* 0x040fe40003fa4270 */
[----:B------:R-:W-:Y:S01]  /*1420*/  ISETP.GT.AND P6, PT, R28, 0x1a0, PT ;  /* 0x000001a01c00780c */ /* 0x000fe20003fc4270 */
[----:B0-----:R-:W-:-:S09]  /*1430*/  ULEA UR4, UR5, UR4, 0x18 ;  /* 0x0000000405047291 */ /* 0x001fd2000f8ec0ff */
[----:B------:R-:W0:Y:S04]  /*1440*/  LDS.64 R12, [UR4+0x18] ;  /* 0x00001804ff0c7984 */ /* 0x000e280008000a00 */
[----:B------:R-:W2:Y:S04]  /*1450*/  LDS.128 R16, [UR4+0x20] ;  /* 0x00002004ff107984 */ /* 0x000ea80008000c00 */
[----:B------:R-:W3:Y:S04]  /*1460*/  LDS.128 R4, [UR4+0x30] ;  /* 0x00003004ff047984 */ /* 0x000ee80008000c00 */
[----:B-1----:R-:W1:Y:S04]  /*1470*/  LDS.128 R8, [UR4+0x40] ;  /* 0x00004004ff087984 */ /* 0x002e680008000c00 */
[----:B------:R-:W-:Y:S01]  /*1480*/  LDS.128 R24, [UR4+0x80] ;  /* 0x00008004ff187984 */ /* 0x000fe20008000c00 */
[----:B0-----:R-:W-:-:S02]  /*1490*/  SEL R22, R12, RZ, P1 ;  /* 0x000000ff0c167207 */ /* 0x001fc40000800000 */
[----:B------:R-:W-:Y:S02]  /*14a0*/  SEL R23, R13, RZ, P1 ;  /* 0x000000ff0d177207 */ /* 0x000fe40000800000 */
[----:B--2---:R-:W-:Y:S01]  /*14b0*/  SEL R21, R16, RZ, P2 ;  /* 0x000000ff10157207 */ /* 0x004fe20001000000 */
[----:B------:R-:W0:Y:S01]  /*14c0*/  LDS.128 R12, [UR4+0x50] ;  /* 0x00005004ff0c7984 */ /* 0x000e220008000c00 */
[----:B------:R-:W-:Y:S02]  /*14d0*/  ISETP.GT.AND P1, PT, R28, 0x60, PT ;  /* 0x000000601c00780c */ /* 0x000fe40003f24270 */
[----:B------:R-:W-:Y:S02]  /*14e0*/  SEL R20, R17, RZ, P2 ;  /* 0x000000ff11147207 */ /* 0x000fe40001000000 */
[----:B------:R-:W-:Y:S02]  /*14f0*/  IADD3 R16, P2, P4, R21, R22, R2 ;  /* 0x0000001615107210 */ /* 0x000fe40007c5e002 */
[----:B------:R-:W-:-:S02]  /*1500*/  SEL R17, R18, RZ, P1 ;  /* 0x000000ff12117207 */ /* 0x000fc40000800000 */
[----:B---3--:R-:W-:Y:S02]  /*1510*/  SEL R4, R4, RZ, P3 ;  /* 0x000000ff04047207 */ /* 0x008fe40001800000 */
[----:B------:R-:W-:Y:S02]  /*1520*/  IADD3.X R20, PT, PT, R20, R23, R3, P2, P4 ;  /* 0x0000001714147210 */ /* 0x000fe400017e8403 */
[----:B------:R-:W-:Y:S02]  /*1530*/  SEL R3, R5, RZ, P3 ;  /* 0x000000ff05037207 */ /* 0x000fe40001800000 */
[----:B------:R-:W-:Y:S02]  /*1540*/  SEL R2, R19, RZ, P1 ;  /* 0x000000ff13027207 */ /* 0x000fe40000800000 */
[----:B------:R-:W-:Y:S02]  /*1550*/  IADD3 R4, P3, P4, R4, R16, R17 ;  /* 0x0000001004047210 */ /* 0x000fe40007c7e011 */
[----:B------:R-:W2:Y:S01]  /*1560*/  LDS.128 R16, [UR4+0x60] ;  /* 0x00006004ff107984 */ /* 0x000ea20008000c00 */
[----:B------:R-:W-:-:S02]  /*1570*/  ISETP.GT.AND P1, PT, R28, 0xa0, PT ;  /* 0x000000a01c00780c */ /* 0x000fc40003f24270 */
[----:B------:R-:W-:Y:S02]  /*1580*/  IADD3.X R3, PT, PT, R3, R20, R2, P3, P4 ;  /* 0x0000001403037210 */ /* 0x000fe40001fe8402 */
[----:B------:R-:W3:Y:S01]  /*1590*/  LDS.128 R20, [UR4+0x70] ;  /* 0x00007004ff147984 */ /* 0x000ee20008000c00 */
[----:B------:R-:W-:Y:S02]  /*15a0*/  ISETP.GT.AND P2, PT, R28, 0xc0, PT ;  /* 0x000000c01c00780c */ /* 0x000fe40003f44270 */
[----:B------:R-:W-:Y:S02]  /*15b0*/  SEL R5, R6, RZ, P1 ;  /* 0x000000ff06057207 */ /* 0x000fe40000800000 */
[----:B-1----:R-:W-:Y:S02]  /*15c0*/  SEL R2, R8, RZ, P2 ;  /* 0x000000ff08027207 */ /* 0x002fe40001000000 */
[----:B------:R-:W-:Y:S02]  /*15d0*/  SEL R7, R7, RZ, P1 ;  /* 0x000000ff07077207 */ /* 0x000fe40000800000 */
[----:B------:R-:W-:-:S02]  /*15e0*/  ISETP.GT.AND P1, PT, R28, 0xe0, PT ;  /* 0x000000e01c00780c */ /* 0x000fc40003f24270 */
[----:B------:R-:W-:Y:S02]  /*15f0*/  IADD3 R2, P3, P4, R2, R4, R5 ;  /* 0x0000000402027210 */ /* 0x000fe40007c7e005 */
[----:B------:R-:W-:Y:S02]  /*1600*/  SEL R6, R9, RZ, P2 ;  /* 0x000000ff09067207 */ /* 0x000fe40001000000 */
[----:B------:R-:W-:Y:S02]  /*1610*/  ISETP.GT.AND P2, PT, R28, 0x100, PT ;  /* 0x000001001c00780c */ /* 0x000fe40003f44270 */
[----:B------:R-:W-:Y:S02]  /*1620*/  SEL R4, R10, RZ, P1 ;  /* 0x000000ff0a047207 */ /* 0x000fe40000800000 */
[----:B------:R-:W-:Y:S02]  /*1630*/  SEL R10, R11, RZ, P1 ;  /* 0x000000ff0b0a7207 */ /* 0x000fe40000800000 */
[----:B------:R-:W-:-:S02]  /*1640*/  ISETP.GT.AND P1, PT, R28, 0x120, PT ;  /* 0x000001201c00780c */ /* 0x000fc40003f24270 */
[----:B------:R-:W-:Y:S02]  /*1650*/  IADD3.X R6, PT, PT, R6, R3, R7, P3, P4 ;  /* 0x0000000306067210 */ /* 0x000fe40001fe8407 */
[----:B0-----:R-:W-:Y:S02]  /*1660*/  SEL R3, R12, RZ, P2 ;  /* 0x000000ff0c037207 */ /* 0x001fe40001000000 */
[----:B------:R-:W-:Y:S02]  /*1670*/  SEL R7, R13, RZ, P2 ;  /* 0x000000ff0d077207 */ /* 0x000fe40001000000 */
[----:B------:R-:W-:Y:S02]  /*1680*/  ISETP.GT.AND P2, PT, R28, 0x140, PT ;  /* 0x000001401c00780c */ /* 0x000fe40003f44270 */
[----:B------:R-:W-:Y:S02]  /*1690*/  SEL R5, R14, RZ, P1 ;  /* 0x000000ff0e057207 */ /* 0x000fe40000800000 */
[----:B------:R-:W-:-:S02]  /*16a0*/  SEL R15, R15, RZ, P1 ;  /* 0x000000ff0f0f7207 */ /* 0x000fc40000800000 */
[----:B------:R-:W-:Y:S02]  /*16b0*/  ISETP.GT.AND P1, PT, R28, 0x160, PT ;  /* 0x000001601c00780c */ /* 0x000fe40003f24270 */
[----:B------:R-:W-:Y:S02]  /*16c0*/  IADD3 R4, P3, P4, R3, R2, R4 ;  /* 0x0000000203047210 */ /* 0x000fe40007c7e004 */
[----:B--2---:R-:W-:Y:S02]  /*16d0*/  SEL R2, R16, RZ, P2 ;  /* 0x000000ff10027207 */ /* 0x004fe40001000000 */
[----:B------:R-:W-:Y:S02]  /*16e0*/  SEL R3, R18, RZ, P1 ;  /* 0x000000ff12037207 */ /* 0x000fe40000800000 */
[----:B------:R-:W-:Y:S02]  /*16f0*/  IADD3.X R7, PT, PT, R7, R6, R10, P3, P4 ;  /* 0x0000000607077210 */ /* 0x000fe40001fe840a */
[----:B------:R-:W-:-:S02]  /*1700*/  SEL R18, R19, RZ, P1 ;  /* 0x000000ff13127207 */ /* 0x000fc40000800000 */
[----:B------:R-:W-:Y:S02]  /*1710*/  SEL R6, R17, RZ, P2 ;  /* 0x000000ff11067207 */ /* 0x000fe40001000000 */
[----:B------:R-:W-:Y:S02]  /*1720*/  IADD3 R2, P1, P3, R2, R4, R5 ;  /* 0x0000000402027210 */ /* 0x000fe40007b3e005 */
[----:B---3--:R-:W-:Y:S02]  /*1730*/  SEL R4, R20, RZ, P5 ;  /* 0x000000ff14047207 */ /* 0x008fe40002800000 */
[----:B------:R-:W-:Y:S02]  /*1740*/  ISETP.GT.AND P2, PT, R28, 0x1c0, PT ;  /* 0x000001c01c00780c */ /* 0x000fe40003f44270 */
[----:B------:R-:W-:Y:S02]  /*1750*/  IADD3.X R6, PT, PT, R6, R7, R15, P1, P3 ;  /* 0x0000000706067210 */ /* 0x000fe40000fe640f */
[----:B------:R-:W-:-:S02]  /*1760*/  IADD3 R4, P3, P4, R4, R2, R3 ;  /* 0x0000000204047210 */ /* 0x000fc40007c7e003 */
[----:B------:R-:W-:Y:S02]  /*1770*/  SEL R2, R22, RZ, P6 ;  /* 0x000000ff16027207 */ /* 0x000fe40003000000 */
[----:B------:R-:W-:Y:S02]  /*1780*/  SEL R3, R24, RZ, P2 ;  /* 0x000000ff18037207 */ /* 0x000fe40001000000 */
[----:B------:R-:W-:Y:S02]  /*1790*/  ISETP.GT.AND P1, PT, R28, 0x1e0, PT ;  /* 0x000001e01c00780c */ /* 0x000fe40003f24270 */
[----:B------:R-:W-:Y:S02]  /*17a0*/  SEL R5, R21, RZ, P5 ;  /* 0x000000ff15057207 */ /* 0x000fe40002800000 */
[----:B------:R-:W-:Y:S02]  /*17b0*/  SEL R23, R23, RZ, P6 ;  /* 0x000000ff17177207 */ /* 0x000fe40003000000 */
[----:B------:R-:W-:-:S02]  /*17c0*/  IADD3 R3, P5, P6, R3, R4, R2 ;  /* 0x0000000403037210 */ /* 0x000fc40007ebe002 */
[----:B------:R-:W-:Y:S02]  /*17d0*/  SEL R2, R26, RZ, P1 ;  /* 0x000000ff1a027207 */ /* 0x000fe40000800000 */
[----:B------:R-:W-:Y:S02]  /*17e0*/  IADD3.X R5, PT, PT, R5, R6, R18, P3, P4 ;  /* 0x0000000605057210 */ /* 0x000fe40001fe8412 */
[----:B------:R-:W-:Y:S02]  /*17f0*/  SEL R4, R25, RZ, P2 ;  /* 0x000000ff19047207 */ /* 0x000fe40001000000 */
[----:B------:R-:W-:Y:S02]  /*1800*/  IADD3 R2, P2, PT, R2, R3, RZ ;  /* 0x0000000302027210 */ /* 0x000fe40007f5e0ff */
[----:B------:R-:W-:Y:S02]  /*1810*/  SEL R3, R27, RZ, P1 ;  /* 0x000000ff1b037207 */ /* 0x000fe40000800000 */
[----:B------:R-:W-:-:S05]  /*1820*/  IADD3.X R4, PT, PT, R4, R5, R23, P5, P6 ;  /* 0x0000000504047210 */ /* 0x000fca0002fec417 */
[----:B------:R-:W-:Y:S01]  /*1830*/  IMAD.X R3, R3, 0x1, R4, P2 ;  /* 0x0000000103037824 */ /* 0x000fe200010e0604 */
[----:B------:R-:W-:Y:S06]  /*1840*/  BRA `(.L_x_267) ;  /* 0x0000001400387947 */ /* 0x000fec0003800000 */
.L_x_253:
[----:B------:R-:W0:Y:S01]  /*1850*/  S2R R8, SR_TID.X ;  /* 0x0000000000087919 */ /* 0x000e220000002100 */
[----:B------:R-:W1:Y:S01]  /*1860*/  LDC.64 R6, c[0x0][0x380] ;  /* 0x0000e000ff067b82 */ /* 0x000e620000000a00 */
[----:B0-----:R-:W-:-:S04]  /*1870*/  IMAD.IADD R13, R4, 0x1, R8 ;  /* 0x00000001040d7824 */ /* 0x001fc800078e0208 */
[----:B-1----:R-:W-:-:S05]  /*1880*/  IMAD.WIDE.U32 R6, R13, 0x4, R6 ;  /* 0x000000040d067825 */ /* 0x002fca00078e0006 */
[----:B------:R-:W2:Y:S04]  /*1890*/  LDG.E R13, desc[UR8][R6.64] ;  /* 0x00000008060d7981 */ /* 0x000ea8000c1e1900 */
[----:B------:R-:W3:Y:S04]  /*18a0*/  LDG.E R14, desc[UR8][R6.64+0x800] ;  /* 0x00080008060e7981 */ /* 0x000ee8000c1e1900 */
[----:B------:R-:W4:Y:S04]  /*18b0*/  LDG.E R15, desc[UR8][R6.64+0x1000] ;  /* 0x00100008060f7981 */ /* 0x000f28000c1e1900 */
[----:B------:R-:W5:Y:S04]  /*18c0*/  LDG.E R16, desc[UR8][R6.64+0x1800] ;  /* 0x0018000806107981 */ /* 0x000f68000c1e1900 */
[----:B------:R-:W5:Y:S04]  /*18d0*/  LDG.E R17, desc[UR8][R6.64+0x2000] ;  /* 0x0020000806117981 */ /* 0x000f68000c1e1900 */
[----:B------:R-:W5:Y:S04]  /*18e0*/  LDG.E R18, desc[UR8][R6.64+0x2800] ;  /* 0x0028000806127981 */ /* 0x000f68000c1e1900 */
[----:B------:R-:W5:Y:S01]  /*18f0*/  LDG.E R19, desc[UR8][R6.64+0x3000] ;  /* 0x0030000806137981 */ /* 0x000f62000c1e1900 */
[----:B------:R-:W-:-:S04]  /*1900*/  ISETP.GE.U32.AND P0, PT, R12, R9, PT ;  /* 0x000000090c00720c */ /* 0x000fc80003f06070 */
[----:B------:R-:W-:Y:S02]  /*1910*/  ISETP.GE.U32.AND.EX P0, PT, R5, R10, PT, P0 ;  /* 0x0000000a0500720c */ /* 0x000fe40003f06100 */
[----:B--2---:R-:W-:Y:S02]  /*1920*/  LOP3.LUT R13, R13, 0x1, RZ, 0xc, !PT ;  /* 0x000000010d0d7812 */ /* 0x004fe400078e0cff */
[----:B---3--:R-:W-:Y:S02]  /*1930*/  LOP3.LUT R14, R14, 0x1, RZ, 0xc, !PT ;  /* 0x000000010e0e7812 */ /* 0x008fe400078e0cff */
[----:B----4-:R-:W-:-:S04]  /*1940*/  LOP3.LUT R15, R15, 0x1, RZ, 0xc, !PT ;  /* 0x000000010f0f7812 */ /* 0x010fc800078e0cff */
[----:B------:R-:W-:Y:S02]  /*1950*/  IADD3 R13, PT, PT, R15, R14, R13 ;  /* 0x0000000e0f0d7210 */ /* 0x000fe40007ffe00d */
[----:B-----5:R-:W-:Y:S02]  /*1960*/  LOP3.LUT R16, R16, 0x1, RZ, 0xc, !PT ;  /* 0x0000000110107812 */ /* 0x020fe400078e0cff */
[----:B------:R-:W-:Y:S02]  /*1970*/  LOP3.LUT R17, R17, 0x1, RZ, 0xc, !PT ;  /* 0x0000000111117812 */ /* 0x000fe400078e0cff */
[----:B------:R-:W-:Y:S02]  /*1980*/  LOP3.LUT R18, R18, 0x1, RZ, 0xc, !PT ;  /* 0x0000000112127812 */ /* 0x000fe400078e0cff */
[----:B------:R-:W-:Y:S02]  /*1990*/  IADD3 R13, PT, PT, R17, R16, R13 ;  /* 0x00000010110d7210 */ /* 0x000fe40007ffe00d */
[----:B------:R-:W-:-:S03]  /*19a0*/  LOP3.LUT R19, R19, 0x1, RZ, 0xc, !PT ;  /* 0x0000000113137812 */ /* 0x000fc600078e0cff */
[----:B------:R-:W-:-:S05]  /*19b0*/  IMAD.IADD R18, R18, 0x1, R13 ;  /* 0x0000000112127824 */ /* 0x000fca00078e020d */
[----:B------:R-:W-:-:S05]  /*19c0*/  IADD3 R7, P1, PT, R19, R18, RZ ;  /* 0x0000001213077210 */ /* 0x000fca0007f3e0ff */
[----:B------:R-:W-:Y:S01]  /*19d0*/  IMAD.X R6, RZ, RZ, RZ, P1 ;  /* 0x000000ffff067224 */ /* 0x000fe200008e06ff */
[----:B------:R-:W-:Y:S07]  /*19e0*/  @!P0 BRA `(.L_x_268) ;  /* 0x0000000c00a48947 */ /* 0x000fee0003800000 */
[----:B------:R-:W0:Y:S01]  /*19f0*/  LDCU.64 UR6, c[0x0][0x380] ;  /* 0x00007000ff0677ac */ /* 0x000e220008000a00 */
[----:B------:R-:W-:Y:S02]  /*1a00*/  IADD3 R5, P0, PT, R9, R4, RZ ;  /* 0x0000000409057210 */ /* 0x000fe40007f1e0ff */
[----:B------:R-:W-:Y:S01]  /*1a10*/  IADD3 R12, P2, PT, R2, -0xe00, RZ ;  /* 0xfffff200020c7810 */ /* 0x000fe20007f5e0ff */
[----:B------:R-:W-:Y:S01]  /*1a20*/  UMOV UR4, URZ ;  /* 0x000000ff00047c82 */ /* 0x000fe20008000000 */
[----:B------:R-:W-:Y:S01]  /*1a30*/  IADD3 R17, P1, PT, R8, R5, RZ ;  /* 0x0000000508117210 */ /* 0x000fe20007f3e0ff */
[----:B------:R-:W-:Y:S01]  /*1a40*/  IMAD.X R10, RZ, RZ, R10, P0 ;  /* 0x000000ffff0a7224 */ /* 0x000fe200000e060a */
[----:B------:R-:W-:Y:S02]  /*1a50*/  ISETP.GT.U32.AND P0, PT, R5, R12, PT ;  /* 0x0000000c0500720c */ /* 0x000fe40003f04070 */
[----:B------:R-:W-:Y:S01]  /*1a60*/  IADD3.X R13, PT, PT, R3, -0x1, RZ, P2, !PT ;  /* 0xffffffff030d7810 */ /* 0x000fe200017fe4ff */
[----:B------:R-:W-:Y:S01]  /*1a70*/  IMAD.X R16, RZ, RZ, R10, P1 ;  /* 0x000000ffff107224 */ /* 0x000fe200008e060a */
[----:B------:R-:W-:-:S02]  /*1a80*/  LOP3.LUT R14, RZ, R8, RZ, 0x33, !PT ;  /* 0x00000008ff0e7212 */ /* 0x000fc400078e33ff */
[----:B------:R-:W-:Y:S02]  /*1a90*/  ISETP.GT.U32.AND.EX P0, PT, R10, R13, PT, P0 ;  /* 0x0000000d0a00720c */ /* 0x000fe40003f04100 */
[----:B------:R-:W-:Y:S02]  /*1aa0*/  IADD3 R15, PT, PT, -R9, R2, R14 ;  /* 0x00000002090f7210 */ /* 0x000fe40007ffe10e */
[----:B0-----:R-:W-:-:S03]  /*1ab0*/  LEA R8, P2, R17, UR6, 0x2 ;  /* 0x0000000611087c11 */ /* 0x001fc6000f8410ff */
[----:B------:R-:W-:Y:S01]  /*1ac0*/  IMAD.IADD R4, R15, 0x1, -R4 ;  /* 0x000000010f047824 */ /* 0x000fe200078e0a04 */
[----:B------:R-:W-:Y:S01]  /*1ad0*/  IADD3 R14, P1, PT, R8, 0x4000, RZ ;  /* 0x00004000080e7810 */ /* 0x000fe20007f3e0ff */
[----:B------:R-:W-:Y:S01]  /*1ae0*/  IMAD.MOV.U32 R15, RZ, RZ, R5 ;  /* 0x000000ffff0f7224 */ /* 0x000fe200078e0005 */
[----:B------:R-:W-:Y:S01]  /*1af0*/  LEA.HI.X R17, R17, UR7, R16, 0x2, P2 ;  /* 0x0000000711117c11 */ /* 0x000fe200090f1410 */
[----:B------:R-:W-:-:S04]  /*1b00*/  IMAD.MOV.U32 R16, RZ, RZ, R10 ;  /* 0x000000ffff107224 */ /* 0x000fc800078e000a */
[----:B------:R-:W-:Y:S01]  /*1b10*/  IMAD.X R17, RZ, RZ, R17, P1 ;  /* 0x000000ffff117224 */ /* 0x000fe200008e0611 */
[----:B------:R-:W-:Y:S06]  /*1b20*/  @P0 BRA `(.L_x_269) ;  /* 0x0000000000d00947 */ /* 0x000fec0003800000 */
[----:B------:R-:W0:Y:S01]  /*1b30*/  LDC R11, c[0x0][0x3c8] ;  /* 0x0000f200ff0b7b82 */ /* 0x000e220000000800 */
[----:B------:R-:W1:Y:S07]  /*1b40*/  LDCU.64 UR6, c[0x0][0x380] ;  /* 0x00007000ff0677ac */ /* 0x000e6e0008000a00 */
[----:B------:R-:W2:Y:S02]  /*1b50*/  LDC.64 R2, c[0x0][0x3c0] ;  /* 0x0000f000ff027b82 */ /* 0x000ea40000000a00 */
.L_x_270:
[----:B------:R-:W3:Y:S02]  /*1b60*/  S2R R8, SR_TID.X ;  /* 0x0000000000087919 */ /* 0x000ee40000002100 */
[----:B---3--:R-:W-:-:S05]  /*1b70*/  IADD3 R9, P0, PT, R8, R5, RZ ;  /* 0x0000000508097210 */ /* 0x008fca0007f1e0ff */
[----:B------:R-:W-:Y:S01]  /*1b80*/  IMAD.X R18, RZ, RZ, R10, P0 ;  /* 0x000000ffff127224 */ /* 0x000fe200000e060a */
[----:B-1----:R-:W-:-:S04]  /*1b90*/  LEA R8, P0, R9, UR6, 0x2 ;  /* 0x0000000609087c11 */ /* 0x002fc8000f8010ff */
[----:B------:R-:W-:-:S05]  /*1ba0*/  LEA.HI.X R9, R9, UR7, R18, 0x2, P0 ;  /* 0x0000000709097c11 */ /* 0x000fca00080f1412 */
[----:B------:R-:W3:Y:S04]  /*1bb0*/  LDG.E R21, desc[UR8][R8.64] ;  /* 0x0000000808157981 */ /* 0x000ee8000c1e1900 */
[----:B------:R-:W4:Y:S04]  /*1bc0*/  LDG.E R23, desc[UR8][R8.64+0x800] ;  /* 0x0008000808177981 */ /* 0x000f28000c1e1900 */
[----:B------:R-:W5:Y:S04]  /*1bd0*/  LDG.E R24, desc[UR8][R8.64+0x1000] ;  /* 0x0010000808187981 */ /* 0x000f68000c1e1900 */
[----:B------:R-:W5:Y:S04]  /*1be0*/  LDG.E R25, desc[UR8][R8.64+0x1800] ;  /* 0x0018000808197981 */ /* 0x000f68000c1e1900 */
[----:B------:R-:W5:Y:S04]  /*1bf0*/  LDG.E R18, desc[UR8][R8.64+0x2000] ;  /* 0x0020000808127981 */ /* 0x000f68000c1e1900 */
[----:B------:R-:W5:Y:S04]  /*1c00*/  LDG.E R19, desc[UR8][R8.64+0x2800] ;  /* 0x0028000808137981 */ /* 0x000f68000c1e1900 */
[----:B------:R2:W5:Y:S02]  /*1c10*/  LDG.E R20, desc[UR8][R8.64+0x3000] ;  /* 0x0030000808147981 */ /* 0x000564000c1e1900 */
[----:B--2---:R-:W-:-:S02]  /*1c20*/  IADD3 R8, P3, PT, -R5, R2, RZ ;  /* 0x0000000205087210 */ /* 0x004fc40007f7e1ff */
[----:B---3--:R-:W-:Y:S01]  /*1c30*/  LOP3.LUT R22, R21, 0x1, RZ, 0xc, !PT ;  /* 0x0000000115167812 */ /* 0x008fe200078e0cff */
[----:B0-----:R-:W-:Y:S01]  /*1c40*/  IMAD R21, R11, 0xe00, RZ ;  /* 0x00000e000b157824 */ /* 0x001fe200078e02ff */
[----:B----4-:R-:W-:-:S04]  /*1c50*/  LOP3.LUT R23, R23, 0x1, RZ, 0xc, !PT ;  /* 0x0000000117177812 */ /* 0x010fc800078e0cff */
[----:B------:R-:W-:Y:S01]  /*1c60*/  ISETP.GE.U32.AND P0, PT, R8, R21, PT ;  /* 0x000000150800720c */ /* 0x000fe20003f06070 */
[----:B------:R-:W-:Y:S01]  /*1c70*/  IMAD.X R8, R3, 0x1, ~R10, P3 ;  /* 0x0000000103087824 */ /* 0x000fe200018e0e0a */
[----:B------:R-:W-:Y:S02]  /*1c80*/  SHF.R.S32.HI R9, RZ, 0x1f, R21 ;  /* 0x0000001fff097819 */ /* 0x000fe40000011415 */
[----:B------:R-:W-:Y:S02]  /*1c90*/  IADD3 R22, P6, P5, R23, R7, R22 ;  /* 0x0000000717167210 */ /* 0x000fe40007dde016 */
[----:B-----5:R-:W-:Y:S02]  /*1ca0*/  LOP3.LUT R24, R24, 0x1, RZ, 0xc, !PT ;  /* 0x0000000118187812 */ /* 0x020fe400078e0cff */
[----:B------:R-:W-:Y:S02]  /*1cb0*/  LOP3.LUT R25, R25, 0x1, RZ, 0xc, !PT ;  /* 0x0000000119197812 */ /* 0x000fe400078e0cff */
[----:B------:R-:W-:-:S02]  /*1cc0*/  ISETP.GE.U32.AND.EX P0, PT, R8, R9, PT, P0 ;  /* 0x000000090800720c */ /* 0x000fc40003f06100 */
[----:B------:R-:W-:Y:S02]  /*1cd0*/  IADD3 R24, P1, P2, R25, R22, R24 ;  /* 0x0000001619187210 */ /* 0x000fe40007a3e018 */
[----:B------:R-:W-:Y:S02]  /*1ce0*/  LOP3.LUT R18, R18, 0x1, RZ, 0xc, !PT ;  /* 0x0000000112127812 */ /* 0x000fe400078e0cff */
[----:B------:R-:W-:Y:S02]  /*1cf0*/  LOP3.LUT R19, R19, 0x1, RZ, 0xc, !PT ;  /* 0x0000000113137812 */ /* 0x000fe400078e0cff */
[----:B------:R-:W-:Y:S02]  /*1d00*/  IADD3.X R6, PT, PT, RZ, R6, RZ, P6, P5 ;  /* 0x00000006ff067210 */ /* 0x000fe400037ea4ff */
[----:B------:R-:W-:Y:S02]  /*1d10*/  IADD3 R19, P3, P4, R19, R24, R18 ;  /* 0x0000001813137210 */ /* 0x000fe40007c7e012 */
[----:B------:R-:W-:-:S02]  /*1d20*/  LOP3.LUT R20, R20, 0x1, RZ, 0xc, !PT ;  /* 0x0000000114147812 */ /* 0x000fc400078e0cff */
[----:B------:R-:W-:Y:S02]  /*1d30*/  IADD3.X R6, PT, PT, RZ, R6, RZ, P1, P2 ;  /* 0x00000006ff067210 */ /* 0x000fe40000fe44ff */
[----:B------:R-:W-:Y:S02]  /*1d40*/  IADD3 R7, P1, PT, R20, R19, RZ ;  /* 0x0000001314077210 */ /* 0x000fe40007f3e0ff */
[----:B------:R-:W-:Y:S02]  /*1d50*/  IADD3 R18, P2, PT, R21, R15, RZ ;  /* 0x0000000f15127210 */ /* 0x000fe40007f5e0ff */
[----:B------:R-:W-:-:S03]  /*1d60*/  IADD3.X R6, PT, PT, RZ, R6, RZ, P3, P4 ;  /* 0x00000006ff067210 */ /* 0x000fc60001fe84ff */
[----:B------:R-:W-:Y:S02]  /*1d70*/  IMAD.X R16, R9, 0x1, R16, P2 ;  /* 0x0000000109107824 */ /* 0x000fe400010e0610 */
[----:B------:R-:W-:Y:S01]  /*1d80*/  IMAD.X R6, RZ, RZ, R6, P1 ;  /* 0x000000ffff067224 */ /* 0x000fe200008e0606 */
[----:B------:R-:W-:Y:S06]  /*1d90*/  @!P0 BRA `(.L_x_268) ;  /* 0x0000000800b88947 */ /* 0x000fec0003800000 */
[----:B------:R-:W-:Y:S01]  /*1da0*/  IADD3 R5, P0, PT, R21, R5, RZ ;  /* 0x0000000515057210 */ /* 0x000fe20007f1e0ff */
[----:B------:R-:W-:Y:S01]  /*1db0*/  IMAD.MOV.U32 R15, RZ, RZ, R17 ;  /* 0x000000ffff0f7224 */ /* 0x000fe200078e0011 */
[----:B------:R-:W-:Y:S01]  /*1dc0*/  UIADD3 UR4, UPT, UPT, UR4, 0x1, URZ ;  /* 0x0000000104047890 */ /* 0x000fe2000fffe0ff */
[----:B------:R-:W-:Y:S02]  /*1dd0*/  IMAD.IADD R4, R4, 0x1, -R21 ;  /* 0x0000000104047824 */ /* 0x000fe400078e0a15 */
[----:B------:R-:W-:Y:S01]  /*1de0*/  IMAD.X R10, R9, 0x1, R10, P0 ;  /* 0x00000001090a7824 */ /* 0x000fe200000e060a */
[----:B------:R-:W-:Y:S01]  /*1df0*/  ISETP.GT.U32.AND P0, PT, R5, R12, PT ;  /* 0x0000000c0500720c */ /* 0x000fe20003f04070 */
[----:B------:R-:W-:-:S03]  /*1e00*/  IMAD.WIDE R8, R21, 0x4, R14 ;  /* 0x0000000415087825 */ /* 0x000fc600078e020e */
[----:B------:R-:W-:Y:S01]  /*1e10*/  ISETP.GT.U32.AND.EX P0, PT, R10, R13, PT, P0 ;  /* 0x0000000d0a00720c */ /* 0x000fe20003f04100 */
[----:B------:R-:W-:Y:S02]  /*1e20*/  IMAD.MOV.U32 R14, RZ, RZ, R8 ;  /* 0x000000ffff0e7224 */ /* 0x000fe400078e0008 */
[----:B------:R-:W-:Y:S02]  /*1e30*/  IMAD.MOV.U32 R17, RZ, RZ, R9 ;  /* 0x000000ffff117224 */ /* 0x000fe400078e0009 */
[----:B------:R-:W-:-:S08]  /*1e40*/  IMAD.MOV.U32 R15, RZ, RZ, R18 ;  /* 0x000000ffff0f7224 */ /* 0x000fd000078e0012 */
[----:B------:R-:W-:Y:S05]  /*1e50*/  @!P0 BRA `(.L_x_270) ;  /* 0xfffffffc00408947 */ /* 0x000fea000383ffff */
[----:B------:R-:W-:-:S07]  /*1e60*/  IMAD.MOV.U32 R9, RZ, RZ, R21 ;  /* 0x000000ffff097224 */ /* 0x000fce00078e0015 */
.L_x_269:
[----:B------:R-:W0:Y:S01]  /*1e70*/  S2R R13, SR_TID.X ;  /* 0x00000000000d7919 */ /* 0x000e220000002100 */
[----:B------:R-:W-:Y:S01]  /*1e80*/  IMAD.IADD R8, R2, 0x1, -R5 ;  /* 0x0000000102087824 */ /* 0x000fe200078e0a05 */
[----:B------:R-:W-:Y:S01]  /*1e90*/  ISETP.GE.U32.AND P1, PT, R5, R2, PT ;  /* 0x000000020500720c */ /* 0x000fe20003f26070 */
[----:B------:R-:W-:Y:S03]  /*1ea0*/  BSSY.RECONVERGENT B1, `(.L_x_268) ;  /* 0x000009d000017945 */ /* 0x000fe60003800200 */
[----:B0-----:R-:W-:-:S04]  /*1eb0*/  ISETP.GE.AND P0, PT, R13, R8, PT ;  /* 0x000000080d00720c */ /* 0x001fc80003f06270 */
[----:B------:R-:W-:-:S13]  /*1ec0*/  ISETP.GE.U32.OR.EX P0, PT, R10, R3, P0, P1 ;  /* 0x000000030a00720c */ /* 0x000fda0000706510 */
[----:B------:R-:W-:Y:S05]  /*1ed0*/  @P0 BRA `(.L_x_271) ;  /* 0x0000000800640947 */ /* 0x000fea0003800000 */
[----:B------:R-:W-:Y:S01]  /*1ee0*/  IMAD R12, R0, 0xe00, RZ ;  /* 0x00000e00000c7824 */ /* 0x000fe200078e02ff */
[----:B------:R-:W-:Y:S01]  /*1ef0*/  LOP3.LUT R8, RZ, R13, RZ, 0x33, !PT ;  /* 0x0000000dff087212 */ /* 0x000fe200078e33ff */
[----:B------:R-:W-:Y:S02]  /*1f00*/  BSSY.RECONVERGENT B2, `(.L_x_272) ;  /* 0x0000047000027945 */ /* 0x000fe40003800200 */
[----:B------:R-:W-:-:S05]  /*1f10*/  IMAD.IADD R3, R12, 0x1, R9 ;  /* 0x000000010c037824 */ /* 0x000fca00078e0209 */
[----:B------:R-:W-:Y:S01]  /*1f20*/  IADD3 R3, PT, PT, -R3, R2, R8 ;  /* 0x0000000203037210 */ /* 0x000fe20007ffe108 */
[----:B------:R-:W-:Y:S02]  /*1f30*/  IMAD R2, R11, UR4, RZ ;  /* 0x000000040b027c24 */ /* 0x000fe4000f8e02ff */
[----:B------:R-:W-:Y:S02]  /*1f40*/  IMAD.MOV.U32 R8, RZ, RZ, R13 ;  /* 0x000000ffff087224 */ /* 0x000fe400078e000d */
[----:B------:R-:W-:-:S05]  /*1f50*/  IMAD R2, R2, -0xe00, R3 ;  /* 0xfffff20002027824 */ /* 0x000fca00078e0203 */
[C---:B------:R-:W-:Y:S02]  /*1f60*/  ISETP.GE.U32.AND P1, PT, R2.reuse, 0x1e00, PT ;  /* 0x00001e000200780c */ /* 0x040fe40003f26070 */
[----:B------:R-:W-:-:S04]  /*1f70*/  LEA.HI R24, R2, 0x1, RZ, 0x17 ;  /* 0x0000000102187811 */ /* 0x000fc800078fb8ff */
[----:B------:R-:W-:-:S04]  /*1f80*/  LOP3.LUT R25, R24, 0xf, RZ, 0xc0, !PT ;  /* 0x0000000f18197812 */ /* 0x000fc800078ec0ff */
[----:B------:R-:W-:-:S03]  /*1f90*/  ISETP.NE.AND P0, PT, R25, RZ, PT ;  /* 0x000000ff1900720c */ /* 0x000fc60003f05270 */
[----:B------:R-:W-:Y:S10]  /*1fa0*/  @!P1 BRA `(.L_x_273) ;  /* 0x0000000000f09947 */ /* 0x000ff40003800000 */
[----:B------:R-:W-:Y:S01]  /*1fb0*/  LEA.HI R2, R4, 0x1, RZ, 0x17 ;  /* 0x0000000104027811 */ /* 0x000fe200078fb8ff */
[----:B------:R-:W-:-:S03]  /*1fc0*/  IMAD.MOV.U32 R8, RZ, RZ, R13 ;  /* 0x000000ffff087224 */ /* 0x000fc600078e000d */
[----:B------:R-:W-:-:S05]  /*1fd0*/  LOP3.LUT R2, R2, 0xfffff0, RZ, 0xc0, !PT ;  /* 0x00fffff002027812 */ /* 0x000fca00078ec0ff */
[----:B------:R-:W-:-:S07]  /*1fe0*/  IMAD.MOV R9, RZ, RZ, -R2 ;  /* 0x000000ffff097224 */ /* 0x000fce00078e0a02 */
.L_x_274:
[----:B------:R-:W-:Y:S02]  /*1ff0*/  IMAD.MOV.U32 R2, RZ, RZ, R14 ;  /* 0x000000ffff027224 */ /* 0x000fe400078e000e */
[----:B------:R-:W-:-:S05]  /*2000*/  IMAD.MOV.U32 R3, RZ, RZ, R17 ;  /* 0x000000ffff037224 */ /* 0x000fca00078e0011 */
        /* <DEDUP_REMOVED lines=12> */
[----:B---3--:R-:W-:-:S04]  /*20d0*/  LOP3.LUT R21, R21, 0x1, RZ, 0xc, !PT ;  /* 0x0000000115157812 */ /* 0x008fc800078e0cff */
[----:B------:R-:W-:Y:S02]  /*20e0*/  IADD3 R26, P1, P2, R21, R7, R22 ;  /* 0x00000007151a7210 */ /* 0x000fe40007a3e016 */
[----:B------:R-:W3:Y:S01]  /*20f0*/  LDG.E R7, desc[UR8][R2.64+0x1800] ;  /* 0x0018000802077981 */ /* 0x000ee2000c1e1900 */
[----:B----4-:R-:W-:-:S03]  /*2100*/  LOP3.LUT R22, R20, 0x1, RZ, 0xc, !PT ;  /* 0x0000000114167812 */ /* 0x010fc600078e0cff */
[----:B------:R-:W4:Y:S04]  /*2110*/  LDG.E R21, desc[UR8][R2.64+0x2000] ;  /* 0x0020000802157981 */ /* 0x000f28000c1e1900 */
[----:B------:R-:W4:Y:S01]  /*2120*/  LDG.E R20, desc[UR8][R2.64+0x2800] ;  /* 0x0028000802147981 */ /* 0x000f22000c1e1900 */
[----:B-----5:R-:W-:-:S04]  /*2130*/  LOP3.LUT R23, R23, 0x1, RZ, 0xc, !PT ;  /* 0x0000000117177812 */ /* 0x020fc800078e0cff */
[----:B------:R-:W-:Y:S02]  /*2140*/  IADD3 R26, P3, P4, R22, R26, R23 ;  /* 0x0000001a161a7210 */ /* 0x000fe40007c7e017 */
[----:B------:R-:W5:Y:S04]  /*2150*/  LDG.E R22, desc[UR8][R2.64+0x3000] ;  /* 0x0030000802167981 */ /* 0x000f68000c1e1900 */
[----:B------:R-:W5:Y:S01]  /*2160*/  LDG.E R23, desc[UR8][R2.64+0x3800] ;  /* 0x0038000802177981 */ /* 0x000f62000c1e1900 */
[----:B------:R-:W-:Y:S02]  /*2170*/  LOP3.LUT R11, R11, 0x1, RZ, 0xc, !PT ;  /* 0x000000010b0b7812 */ /* 0x000fe400078e0cff */
[----:B------:R-:W-:Y:S02]  /*2180*/  LOP3.LUT R12, R12, 0x1, RZ, 0xc, !PT ;  /* 0x000000010c0c7812 */ /* 0x000fe400078e0cff */
[----:B------:R-:W-:-:S02]  /*2190*/  LOP3.LUT R13, R13, 0x1, RZ, 0xc, !PT ;  /* 0x000000010d0d7812 */ /* 0x000fc400078e0cff */
[----:B------:R-:W-:Y:S02]  /*21a0*/  IADD3 R11, P5, P6, R12, R26, R11 ;  /* 0x0000001a0c0b7210 */ /* 0x000fe40007ebe00b */
[----:B------:R-:W-:Y:S02]  /*21b0*/  LOP3.LUT R14, R14, 0x1, RZ, 0xc, !PT ;  /* 0x000000010e0e7812 */ /* 0x000fe400078e0cff */
[----:B------:R-:W-:Y:S02]  /*21c0*/  IADD3.X R6, PT, PT, RZ, R6, RZ, P1, P2 ;  /* 0x00000006ff067210 */ /* 0x000fe40000fe44ff */
[----:B------:R-:W-:Y:S02]  /*21d0*/  IADD3 R13, P1, P2, R14, R11, R13 ;  /* 0x0000000b0e0d7210 */ /* 0x000fe40007a3e00d */
[----:B------:R-:W-:Y:S02]  /*21e0*/  LOP3.LUT R17, R17, 0x1, RZ, 0xc, !PT ;  /* 0x0000000111117812 */ /* 0x000fe400078e0cff */
[----:B------:R-:W-:-:S02]  /*21f0*/  LOP3.LUT R18, R18, 0x1, RZ, 0xc, !PT ;  /* 0x0000000112127812 */ /* 0x000fc400078e0cff */
[----:B------:R-:W-:Y:S02]  /*2200*/  IADD3.X R11, PT, PT, RZ, R6, RZ, P3, P4 ;  /* 0x00000006ff0b7210 */ /* 0x000fe40001fe84ff */
[----:B------:R-:W-:Y:S01]  /*2210*/  IADD3 R17, P3, P4, R18, R13, R17 ;  /* 0x0000000d12117210 */ /* 0x000fe20007c7e011 */
[----:B------:R-:W-:Y:S02]  /*2220*/  VIADD R9, R9, 0x10 ;  /* 0x0000001009097836 */ /* 0x000fe40000000000 */
[----:B------:R-:W-:Y:S01]  /*2230*/  VIADD R8, R8, 0x2000 ;  /* 0x0000200008087836 */ /* 0x000fe20000000000 */
[----:B--2---:R-:W-:Y:S02]  /*2240*/  LOP3.LUT R19, R19, 0x1, RZ, 0xc, !PT ;  /* 0x0000000113137812 */ /* 0x004fe400078e0cff */
[----:B---3--:R-:W-:Y:S02]  /*2250*/  LOP3.LUT R6, R7, 0x1, RZ, 0xc, !PT ;  /* 0x0000000107067812 */ /* 0x008fe400078e0cff */
[----:B------:R-:W-:-:S02]  /*2260*/  IADD3.X R7, PT, PT, RZ, R11, RZ, P5, P6 ;  /* 0x0000000bff077210 */ /* 0x000fc40002fec4ff */
[----:B------:R-:W-:Y:S02]  /*2270*/  IADD3 R6, P6, P5, R6, R17, R19 ;  /* 0x0000001106067210 */ /* 0x000fe40007dde013 */
[----:B----4-:R-:W-:Y:S02]  /*2280*/  LOP3.LUT R21, R21, 0x1, RZ, 0xc, !PT ;  /* 0x0000000115157812 */ /* 0x010fe400078e0cff */
[----:B------:R-:W-:Y:S02]  /*2290*/  LOP3.LUT R20, R20, 0x1, RZ, 0xc, !PT ;  /* 0x0000000114147812 */ /* 0x000fe400078e0cff */
[----:B------:R-:W-:Y:S02]  /*22a0*/  IADD3.X R7, PT, PT, RZ, R7, RZ, P1, P2 ;  /* 0x00000007ff077210 */ /* 0x000fe40000fe44ff */
[----:B------:R-:W-:Y:S02]  /*22b0*/  IADD3 R20, P1, P2, R20, R6, R21 ;  /* 0x0000000614147210 */ /* 0x000fe40007a3e015 */
[----:B------:R-:W-:-:S02]  /*22c0*/  IADD3.X R6, PT, PT, RZ, R7, RZ, P3, P4 ;  /* 0x00000007ff067210 */ /* 0x000fc40001fe84ff */
[----:B------:R-:W-:Y:S02]  /*22d0*/  ISETP.NE.AND P3, PT, R9, RZ, PT ;  /* 0x000000ff0900720c */ /* 0x000fe40003f65270 */
[----:B-----5:R-:W-:Y:S02]  /*22e0*/  LOP3.LUT R22, R22, 0x1, RZ, 0xc, !PT ;  /* 0x0000000116167812 */ /* 0x020fe400078e0cff */
[----:B------:R-:W-:Y:S02]  /*22f0*/  LOP3.LUT R23, R23, 0x1, RZ, 0xc, !PT ;  /* 0x0000000117177812 */ /* 0x000fe400078e0cff */
[----:B------:R-:W-:Y:S02]  /*2300*/  IADD3.X R6, PT, PT, RZ, R6, RZ, P6, P5 ;  /* 0x00000006ff067210 */ /* 0x000fe400037ea4ff */
[----:B------:R-:W-:Y:S02]  /*2310*/  IADD3 R14, P6, PT, R2, 0x8000, RZ ;  /* 0x00008000020e7810 */ /* 0x000fe40007fde0ff */
[----:B------:R-:W-:-:S02]  /*2320*/  IADD3 R7, P4, P5, R23, R20, R22 ;  /* 0x0000001417077210 */ /* 0x000fc40007d9e016 */
[----:B------:R-:W-:Y:S01]  /*2330*/  IADD3.X R6, PT, PT, RZ, R6, RZ, P1, P2 ;  /* 0x00000006ff067210 */ /* 0x000fe20000fe44ff */
[----:B------:R-:W-:-:S03]  /*2340*/  IMAD.X R17, RZ, RZ, R3, P6 ;  /* 0x000000ffff117224 */ /* 0x000fc600030e0603 */
[----:B------:R-:W-:Y:S01]  /*2350*/  IADD3.X R6, PT, PT, RZ, R6, RZ, P4, P5 ;  /* 0x00000006ff067210 */ /* 0x000fe200027ea4ff */
[----:B------:R-:W-:Y:S06]  /*2360*/  @P3 BRA `(.L_x_274) ;  /* 0xfffffffc00203947 */ /* 0x000fec000383ffff */
.L_x_273:
[----:B------:R-:W-:Y:S05]  /*2370*/  BSYNC.RECONVERGENT B2 ;  /* 0x0000000000027941 */ /* 0x000fea0003800200 */
.L_x_272:
[----:B------:R-:W-:Y:S05]  /*2380*/  @!P0 BRA `(.L_x_271) ;  /* 0x0000000400388947 */ /* 0x000fea0003800000 */
[----:B------:R-:W-:Y:S01]  /*2390*/  ISETP.GE.U32.AND P1, PT, R25, 0x8, PT ;  /* 0x000000081900780c */ /* 0x000fe20003f26070 */
[----:B------:R-:W-:Y:S01]  /*23a0*/  BSSY.RECONVERGENT B2, `(.L_x_275) ;  /* 0x0000021000027945 */ /* 0x000fe20003800200 */
[----:B------:R-:W-:-:S04]  /*23b0*/  LOP3.LUT R20, R24, 0x7, RZ, 0xc0, !PT ;  /* 0x0000000718147812 */ /* 0x000fc800078ec0ff */
[----:B------:R-:W-:-:S07]  /*23c0*/  ISETP.NE.AND P0, PT, R20, RZ, PT ;  /* 0x000000ff1400720c */ /* 0x000fce0003f05270 */
[----:B------:R-:W-:Y:S06]  /*23d0*/  @!P1 BRA `(.L_x_276) ;  /* 0x0000000000749947 */ /* 0x000fec0003800000 */
[----:B------:R-:W-:-:S05]  /*23e0*/  IADD3 R3, P1, PT, R8, R5, RZ ;  /* 0x0000000508037210 */ /* 0x000fca0007f3e0ff */
[----:B------:R-:W-:Y:S01]  /*23f0*/  IMAD.X R12, RZ, RZ, R10, P1 ;  /* 0x000000ffff0c7224 */ /* 0x000fe200008e060a */
[----:B------:R-:W-:-:S04]  /*2400*/  LEA R2, P1, R3, UR6, 0x2 ;  /* 0x0000000603027c11 */ /* 0x000fc8000f8210ff */
        /* <DEDUP_REMOVED lines=26> */
.L_x_276:
[----:B------:R-:W-:Y:S05]  /*25b0*/  BSYNC.RECONVERGENT B2 ;  /* 0x0000000000027941 */ /* 0x000fea0003800200 */
.L_x_275:
[----:B------:R-:W-:Y:S05]  /*25c0*/  @!P0 BRA `(.L_x_271) ;  /* 0x0000000000a88947 */ /* 0x000fea0003800000 */
[----:B------:R-:W-:Y:S01]  /*25d0*/  ISETP.GE.U32.AND P1, PT, R20, 0x4, PT ;  /* 0x000000041400780c */ /* 0x000fe20003f26070 */
[----:B------:R-:W-:Y:S01]  /*25e0*/  BSSY.RECONVERGENT B2, `(.L_x_277) ;  /* 0x0000014000027945 */ /* 0x000fe20003800200 */
[----:B------:R-:W-:-:S11]  /*25f0*/  LOP3.LUT P0, RZ, R24, 0x3, RZ, 0xc0, !PT ;  /* 0x0000000318ff7812 */ /* 0x000fd6000780c0ff */
[----:B------:R-:W-:Y:S05]  /*2600*/  @!P1 BRA `(.L_x_278) ;  /* 0x0000000000449947 */ /* 0x000fea0003800000 */
[----:B------:R-:W-:-:S05]  /*2610*/  IADD3 R3, P1, PT, R8, R5, RZ ;  /* 0x0000000508037210 */ /* 0x000fca0007f3e0ff */
[----:B------:R-:W-:Y:S01]  /*2620*/  IMAD.X R10, RZ, RZ, R10, P1 ;  /* 0x000000ffff0a7224 */ /* 0x000fe200008e060a */
[----:B------:R-:W-:-:S04]  /*2630*/  LEA R2, P1, R3, UR6, 0x2 ;  /* 0x0000000603027c11 */ /* 0x000fc8000f8210ff */
        /* <DEDUP_REMOVED lines=14> */
.L_x_278:
[----:B------:R-:W-:Y:S05]  /*2720*/  BSYNC.RECONVERGENT B2 ;  /* 0x0000000000027941 */ /* 0x000fea0003800200 */
.L_x_277:
[----:B------:R-:W-:Y:S05]  /*2730*/  @!P0 BRA `(.L_x_271) ;  /* 0x00000000004c8947 */ /* 0x000fea0003800000 */
[----:B------:R-:W-:Y:S02]  /*2740*/  LOP3.LUT R2, R4, 0xffff, RZ, 0xc0, !PT ;  /* 0x0000ffff04027812 */ /* 0x000fe400078ec0ff */
[----:B------:R-:W-:Y:S02]  /*2750*/  IADD3 R8, P0, PT, R8, R15, RZ ;  /* 0x0000000f08087210 */ /* 0x000fe40007f1e0ff */
[----:B------:R-:W-:Y:S02]  /*2760*/  LEA.HI R2, R2, 0x1, RZ, 0x17 ;  /* 0x0000000102027811 */ /* 0x000fe400078fb8ff */
[----:B------:R-:W-:Y:S01]  /*2770*/  LEA R5, P1, R8, UR6, 0x2 ;  /* 0x0000000608057c11 */ /* 0x000fe2000f8210ff */
[----:B------:R-:W-:Y:S01]  /*2780*/  IMAD.X R3, RZ, RZ, R16, P0 ;  /* 0x000000ffff037224 */ /* 0x000fe200000e0610 */
[----:B------:R-:W-:-:S04]  /*2790*/  LOP3.LUT R2, R2, 0x3, RZ, 0xc0, !PT ;  /* 0x0000000302027812 */ /* 0x000fc800078ec0ff */
[----:B------:R-:W-:Y:S01]  /*27a0*/  LEA.HI.X R10, R8, UR7, R3, 0x2, P1 ;  /* 0x00000007080a7c11 */ /* 0x000fe200088f1403 */
[----:B------:R-:W-:-:S07]  /*27b0*/  IMAD.MOV R4, RZ, RZ, -R2 ;  /* 0x000000ffff047224 */ /* 0x000fce00078e0a02 */
.L_x_279:
[----:B------:R-:W-:Y:S02]  /*27c0*/  IMAD.MOV.U32 R2, RZ, RZ, R5 ;  /* 0x000000ffff027224 */ /* 0x000fe400078e0005 */
[----:B------:R-:W-:-:S05]  /*27d0*/  IMAD.MOV.U32 R3, RZ, RZ, R10 ;  /* 0x000000ffff037224 */ /* 0x000fca00078e000a */
[----:B------:R-:W2:Y:S01]  /*27e0*/  LDG.E R2, desc[UR8][R2.64] ;  /* 0x0000000802027981 */ /* 0x000ea2000c1e1900 */
[----:B------:R-:W-:Y:S01]  /*27f0*/  VIADD R4, R4, 0x1 ;  /* 0x0000000104047836 */ /* 0x000fe20000000000 */
[----:B------:R-:W-:-:S04]  /*2800*/  IADD3 R5, P2, PT, R5, 0x800, RZ ;  /* 0x0000080005057810 */ /* 0x000fc80007f5e0ff */
[----:B------:R-:W-:Y:S01]  /*2810*/  ISETP.NE.AND P0, PT, R4, RZ, PT ;  /* 0x000000ff0400720c */ /* 0x000fe20003f05270 */
[----:B------:R-:W-:Y:S01]  /*2820*/  IMAD.X R10, RZ, RZ, R10, P2 ;  /* 0x000000ffff0a7224 */ /* 0x000fe200010e060a */
[----:B--2---:R-:W-:-:S04]  /*2830*/  LOP3.LUT R8, R2, 0x1, RZ, 0xc, !PT ;  /* 0x0000000102087812 */ /* 0x004fc800078e0cff */
[----:B------:R-:W-:-:S05]  /*2840*/  IADD3 R7, P1, PT, R8, R7, RZ ;  /* 0x0000000708077210 */ /* 0x000fca0007f3e0ff */
[----:B------:R-:W-:Y:S02]  /*2850*/  IMAD.X R6, RZ, RZ, R6, P1 ;  /* 0x000000ffff067224 */ /* 0x000fe400008e0606 */
[----:B------:R-:W-:Y:S06]  /*2860*/  @P0 BRA `(.L_x_279) ;  /* 0xfffffffc00d40947 */ /* 0x000fec000383ffff */
.L_x_271:
[----:B------:R-:W-:Y:S05]  /*2870*/  BSYNC.RECONVERGENT B1 ;  /* 0x0000000000017941 */ /* 0x000fea0003800200 */
.L_x_268:
[----:B------:R-:W0:Y:S01]  /*2880*/  S2R R10, SR_LANEID ;  /* 0x00000000000a7919 */ /* 0x000e220000000000 */
[----:B------:R-:W1:Y:S04]  /*2890*/  SHFL.DOWN PT, R2, R7, 0x1, 0x1f ;  /* 0x08201f0007027f89 */ /* 0x000e6800000e0000 */
[----:B------:R-:W2:Y:S01]  /*28a0*/  SHFL.DOWN PT, R3, R6, 0x1, 0x1f ;  /* 0x08201f0006037f89 */ /* 0x000ea200000e0000 */
[C---:B0-----:R-:W-:Y:S02]  /*28b0*/  ISETP.GT.AND P1, PT, R10.reuse, 0x1e, PT ;  /* 0x0000001e0a00780c */ /* 0x041fe40003f24270 */
[----:B------:R-:W-:Y:S02]  /*28c0*/  ISETP.NE.AND P2, PT, R10, RZ, PT ;  /* 0x000000ff0a00720c */ /* 0x000fe40003f45270 */
[----:B-1----:R-:W-:-:S02]  /*28d0*/  SEL R2, R2, RZ, !P1 ;  /* 0x000000ff02027207 */ /* 0x002fc40004800000 */
[----:B--2---:R-:W-:Y:S02]  /*28e0*/  SEL R3, R3, RZ, !P1 ;  /* 0x000000ff03037207 */ /* 0x004fe40004800000 */
[----:B------:R-:W-:Y:S02]  /*28f0*/  IADD3 R9, P0, PT, R7, R2, RZ ;  /* 0x0000000207097210 */ /* 0x000fe40007f1e0ff */
[----:B------:R-:W-:-:S03]  /*2900*/  ISETP.GT.AND P1, PT, R10, 0x1d, PT ;  /* 0x0000001d0a00780c */ /* 0x000fc60003f24270 */
[----:B------:R-:W-:Y:S01]  /*2910*/  IMAD.X R8, R6, 0x1, R3, P0 ;  /* 0x0000000106087824 */ /* 0x000fe200000e0603 */
[----:B------:R-:W0:Y:S04]  /*2920*/  SHFL.DOWN PT, R2, R9, 0x2, 0x1f ;  /* 0x08401f0009027f89 */ /* 0x000e2800000e0000 */
[----:B------:R-:W1:Y:S01]  /*2930*/  SHFL.DOWN PT, R3, R8, 0x2, 0x1f ;  /* 0x08401f0008037f89 */ /* 0x000e6200000e0000 */
[----:B0-----:R-:W-:-:S04]  /*2940*/  SEL R2, R2, RZ, !P1 ;  /* 0x000000ff02027207 */ /* 0x001fc80004800000 */
[----:B------:R-:W-:Y:S02]  /*2950*/  IADD3 R5, P0, PT, R2, R9, RZ ;  /* 0x0000000902057210 */ /* 0x000fe40007f1e0ff */
[----:B-1----:R-:W-:Y:S01]  /*2960*/  SEL R3, R3, RZ, !P1 ;  /* 0x000000ff03037207 */ /* 0x002fe20004800000 */
[----:B------:R-:W0:Y:S01]  /*2970*/  S2R R9, SR_TID.X ;  /* 0x0000000000097919 */ /* 0x000e220000002100 */
[----:B------:R-:W-:-:S03]  /*2980*/  ISETP.GT.AND P1, PT, R10, 0x1b, PT ;  /* 0x0000001b0a00780c */ /* 0x000fc60003f24270 */
[----:B------:R-:W-:Y:S01]  /*2990*/  IMAD.X R4, R3, 0x1, R8, P0 ;  /* 0x0000000103047824 */ /* 0x000fe200000e0608 */
[----:B------:R-:W1:Y:S04]  /*29a0*/  SHFL.DOWN PT, R2, R5, 0x4, 0x1f ;  /* 0x08801f0005027f89 */ /* 0x000e6800000e0000 */
[----:B------:R-:W2:Y:S01]  /*29b0*/  SHFL.DOWN PT, R3, R4, 0x4, 0x1f ;  /* 0x08801f0004037f89 */ /* 0x000ea200000e0000 */
[----:B------:R-:W3:Y:S01]  /*29c0*/  @!P2 S2R R8, SR_CgaCtaId ;  /* 0x000000000008a919 */ /* 0x000ee20000008800 */
[----:B-1----:R-:W-:-:S04]  /*29d0*/  SEL R2, R2, RZ, !P1 ;  /* 0x000000ff02027207 */ /* 0x002fc80004800000 */
[----:B------:R-:W-:Y:S02]  /*29e0*/  IADD3 R7, P0, PT, R2, R5, RZ ;  /* 0x0000000502077210 */ /* 0x000fe40007f1e0ff */
[----:B--2---:R-:W-:Y:S02]  /*29f0*/  SEL R3, R3, RZ, !P1 ;  /* 0x000000ff03037207 */ /* 0x004fe40004800000 */
[----:B------:R-:W-:Y:S01]  /*2a00*/  ISETP.GT.AND P1, PT, R10, 0x17, PT ;  /* 0x000000170a00780c */ /* 0x000fe20003f24270 */
[----:B------:R-:W1:Y:S02]  /*2a10*/  SHFL.DOWN PT, R2, R7, 0x8, 0x1f ;  /* 0x09001f0007027f89 */ /* 0x000e6400000e0000 */
[----:B------:R-:W-:-:S05]  /*2a20*/  IMAD.X R6, R3, 0x1, R4, P0 ;  /* 0x0000000103067824 */ /* 0x000fca00000e0604 */
[----:B------:R-:W2:Y:S01]  /*2a30*/  SHFL.DOWN PT, R3, R6, 0x8, 0x1f ;  /* 0x09001f0006037f89 */ /* 0x000ea200000e0000 */
[----:B-1----:R-:W-:-:S04]  /*2a40*/  SEL R2, R2, RZ, !P1 ;  /* 0x000000ff02027207 */ /* 0x002fc80004800000 */
[----:B------:R-:W-:Y:S02]  /*2a50*/  IADD3 R5, P0, PT, R2, R7, RZ ;  /* 0x0000000702057210 */ /* 0x000fe40007f1e0ff */
[----:B------:R-:W-:Y:S02]  /*2a60*/  @!P2 MOV R7, 0x400 ;  /* 0x000004000007a802 */ /* 0x000fe40000000f00 */
[----:B--2---:R-:W-:Y:S01]  /*2a70*/  SEL R3, R3, RZ, !P1 ;  /* 0x000000ff03037207 */ /* 0x004fe20004800000 */
[----:B------:R-:W1:Y:S01]  /*2a80*/  SHFL.DOWN PT, R2, R5, 0x10, 0x1f ;  /* 0x0a001f0005027f89 */ /* 0x000e6200000e0000 */
[----:B------:R-:W-:Y:S02]  /*2a90*/  ISETP.GT.AND P1, PT, R10, 0xf, PT ;  /* 0x0000000f0a00780c */ /* 0x000fe40003f24270 */
[----:B---3--:R-:W-:Y:S01]  /*2aa0*/  @!P2 LEA R7, R8, R7, 0x18 ;  /* 0x000000070807a211 */ /* 0x008fe200078ec0ff */
[----:B------:R-:W-:Y:S01]  /*2ab0*/  IMAD.X R4, R3, 0x1, R6, P0 ;  /* 0x0000000103047824 */ /* 0x000fe200000e0606 */
[----:B0-----:R-:W-:-:S04]  /*2ac0*/  @!P2 SHF.R.U32.HI R6, RZ, 0x2, R9 ;  /* 0x00000002ff06a819 */ /* 0x001fc80000011609 */
[----:B------:R-:W0:Y:S01]  /*2ad0*/  SHFL.DOWN PT, R3, R4, 0x10, 0x1f ;  /* 0x0a001f0004037f89 */ /* 0x000e2200000e0000 */
[----:B------:R-:W-:-:S05]  /*2ae0*/  @!P2 LOP3.LUT R6, R6, 0xf8, RZ, 0xc0, !PT ;  /* 0x000000f80606a812 */ /* 0x000fca00078ec0ff */
[----:B------:R-:W-:Y:S01]  /*2af0*/  @!P2 IMAD.IADD R7, R6, 0x1, R7 ;  /* 0x000000010607a824 */ /* 0x000fe200078e0207 */
[----:B-1----:R-:W-:-:S04]  /*2b00*/  SEL R2, R2, RZ, !P1 ;  /* 0x000000ff02027207 */ /* 0x002fc80004800000 */
[----:B------:R-:W-:Y:S02]  /*2b10*/  IADD3 R2, P0, PT, R2, R5, RZ ;  /* 0x0000000502027210 */ /* 0x000fe40007f1e0ff */
[----:B0-----:R-:W-:-:S05]  /*2b20*/  SEL R3, R3, RZ, !P1 ;  /* 0x000000ff03037207 */ /* 0x001fca0004800000 */
        /* <DEDUP_REMOVED lines=10> */
[----:B0-----:R-:W0:Y:S04]  /*2bd0*/  LDS.128 R4, [UR4+0x30] ;  /* 0x00003004ff047984 */ /* 0x001e280008000c00 */
[----:B------:R-:W2:Y:S04]  /*2be0*/  LDS.128 R20, [UR4+0x40] ;  /* 0x00004004ff147984 */ /* 0x000ea80008000c00 */
[----:B------:R-:W3:Y:S04]  /*2bf0*/  LDS.128 R16, [UR4+0x50] ;  /* 0x00005004ff107984 */ /* 0x000ee80008000c00 */
[----:B------:R-:W4:Y:S01]  /*2c00*/  LDS.128 R12, [UR4+0x60] ;  /* 0x00006004ff0c7984 */ /* 0x000f220008000c00 */
[----:B-1----:R-:W-:-:S04]  /*2c10*/  IADD3 R11, P1, P2, R24, R8, R2 ;  /* 0x00000008180b7210 */ /* 0x002fc80007a3e002 */
[----:B------:R-:W-:Y:S02]  /*2c20*/  IADD3.X R25, PT, PT, R25, R9, R3, P1, P2 ;  /* 0x0000000919197210 */ /* 0x000fe40000fe4403 */
[----:B0-----:R-:W-:Y:S02]  /*2c30*/  IADD3 R3, P1, P2, R4, R11, R26 ;  /* 0x0000000b04037210 */ /* 0x001fe40007a3e01a */
        /* <DEDUP_REMOVED lines=14> */
[----:B------:R-:W-:-:S07]  /*2d20*/  IMAD.X R3, R3, 0x1, R27, P3 ;  /* 0x0000000103037824 */ /* 0x000fce00018e061b */
.L_x_267:
[----:B------:R-:W-:Y:S05]  /*2d30*/  BSYNC.RECONVERGENT B0 ;  /* 0x0000000000007941 */ /* 0x000fea0003800200 */
.L_x_252:
[----:B------:R-:W-:Y:S05]  /*2d40*/  @P0 EXIT ;  /* 0x000000000000094d */ /* 0x000fea0003800000 */
[----:B------:R-:W3:Y:S02]  /*2d50*/  LDC.64 R4, c[0x0][0x390] ;  /* 0x0000e400ff047b82 */ /* 0x000ee40000000a00 */
[----:B---3--:R-:W-:-:S05]  /*2d60*/  IMAD.WIDE.U32 R4, R0, 0x8, R4 ;  /* 0x0000000800047825 */ /* 0x008fca00078e0004 */
[----:B------:R-:W-:Y:S01]  /*2d70*/  STG.E.64 desc[UR8][R4.64], R2 ;  /* 0x0000000204007986 */ /* 0x000fe2000c101b08 */
[----:B------:R-:W-:Y:S05]  /*2d80*/  EXIT ;  /* 0x000000000000794d */ /* 0x000fea0003800000 */
.L_x_280:
        /* <DEDUP_REMOVED lines=15> */
.L_x_776:


//--------------------- .text._ZN3cub18CUB_300001_SM_10006detail6reduce28DeviceReduceSingleTileKernelINS2_10policy_hubIlyN4cuda3std3__44plusIlEEE10Policy1000EN6thrust24THRUST_300001_SM_1000_NS18transform_iteratorI12even_functorNSD_6detail15normal_iteratorINSD_10device_ptrIiEEEEllEEPlyS9_llNS7_10__identityEEEvT0_T1_T2_T3_T4_T6_ --------------------------
	.section	.text._ZN3cub18CUB_300001_SM_10006detail6reduce28DeviceReduceSingleTileKernelINS2_10policy_hubIlyN4cuda3std3__44plusIlEEE10Policy1000EN6thrust24THRUST_300001_SM_1000_NS18transform_iteratorI12even_functorNSD_6detail15normal_iteratorINSD_10device_ptrIiEEEEllEEPlyS9_llNS7_10__identityEEEvT0_T1_T2_T3_T4_T6_,"ax",@progbits
	.align	128
        .global         _ZN3cub18CUB_300001_SM_10006detail6reduce28DeviceReduceSingleTileKernelINS2_10policy_hubIlyN4cuda3std3__44plusIlEEE10Policy1000EN6thrust24THRUST_300001_SM_1000_NS18transform_iteratorI12even_functorNSD_6detail15normal_iteratorINSD_10device_ptrIiEEEEllEEPlyS9_llNS7_10__identityEEEvT0_T1_T2_T3_T4_T6_
        .type           _ZN3cub18CUB_300001_SM_10006detail6reduce28DeviceReduceSingleTileKernelINS2_10policy_hubIlyN4cuda3std3__44plusIlEEE10Policy1000EN6thrust24THRUST_300001_SM_1000_NS18transform_iteratorI12even_functorNSD_6detail15normal_iteratorINSD_10device_ptrIiEEEEllEEPlyS9_llNS7_10__identityEEEvT0_T1_T2_T3_T4_T6_,@function
        .size           _ZN3cub18CUB_300001_SM_10006detail6reduce28DeviceReduceSingleTileKernelINS2_10policy_hubIlyN4cuda3std3__44plusIlEEE10Policy1000EN6thrust24THRUST_300001_SM_1000_NS18transform_iteratorI12even_functorNSD_6detail15normal_iteratorINSD_10device_ptrIiEEEEllEEPlyS9_llNS7_10__identityEEEvT0_T1_T2_T3_T4_T6_,(.L_x_777 - _ZN3cub18CUB_300001_SM_10006detail6reduce28DeviceReduceSingleTileKernelINS2_10policy_hubIlyN4cuda3std3__44plusIlEEE10Policy1000EN6thrust24THRUST_300001_SM_1000_NS18transform_iteratorI12even_functorNSD_6detail15normal_iteratorINSD_10device_ptrIiEEEEllEEPlyS9_llNS7_10__identityEEEvT0_T1_T2_T3_T4_T6_)
        .other          _ZN3cub18CUB_300001_SM_10006detail6reduce28DeviceReduceSingleTileKernelINS2_10policy_hubIlyN4cuda3std3__44plusIlEEE10Policy1000EN6thrust24THRUST_300001_SM_1000_NS18transform_iteratorI12even_functorNSD_6detail15normal_iteratorINSD_10device_ptrIiEEEEllEEPlyS9_llNS7_10__identityEEEvT0_T1_T2_T3_T4_T6_,@"STO_CUDA_ENTRY STV_DEFAULT"
_ZN3cub18CUB_300001_SM_10006detail6reduce28DeviceReduceSingleTileKernelINS2_10policy_hubIlyN4cuda3std3__44plusIlEEE10Policy1000EN6thrust24THRUST_300001_SM_1000_NS18transform_iteratorI12even_functorNSD_6detail15normal_iteratorINSD_10device_ptrIiEEEEllEEPlyS9_llNS7_10__identityEEEvT0_T1_T2_T3_T4_T6_:
.text._ZN3cub18CUB_300001_SM_10006detail6reduce28DeviceReduceSingleTileKernelINS2_10policy_hubIlyN4cuda3std3__44plusIlEEE10Policy1000EN6thrust24THRUST_300001_SM_1000_NS18transform_iteratorI12even_functorNSD_6detail15normal_iteratorINSD_10device_ptrIiEEEEllEEPlyS9_llNS7_10__identityEEEvT0_T1_T2_T3_T4_T6_:
[----:B------:R-:W-:Y:S01]  /*0000*/  LDC R1, c[0x0][0x37c] ;  /* 0x0000df00ff017b82 */ /* 0x000fe20000000800 */
[----:B------:R-:W0:Y:S01]  /*0010*/  LDCU.64 UR4, c[0x0][0x398] ;  /* 0x00007300ff0477ac */ /* 0x000e220008000a00 */
[----:B------:R-:W1:Y:S01]  /*0020*/  LDCU.64 UR6, c[0x0][0x358] ;  /* 0x00006b00ff0677ac */ /* 0x000e620008000a00 */
[----:B0-----:R-:W-:Y:S02]  /*0030*/  IMAD.U32 R0, RZ, RZ, UR4 ;  /* 0x00000004ff007e24 */ /* 0x001fe4000f8e00ff */
[----:B------:R-:W-:-:S03]  /*0040*/  IMAD.U32 R16, RZ, RZ, UR5 ;  /* 0x00000005ff107e24 */ /* 0x000fc6000f8e00ff */
[----:B------:R-:W-:-:S04]  /*0050*/  ISETP.NE.U32.AND P0, PT, R0, RZ, PT ;  /* 0x000000ff0000720c */ /* 0x000fc80003f05070 */
[----:B------:R-:W-:-:S13]  /*0060*/  ISETP.NE.AND.EX P0, PT, R16, RZ, PT, P0 ;  /* 0x000000ff1000720c */ /* 0x000fda0003f05300 */
        /* <DEDUP_REMOVED lines=8> */
.L_x_281:
[----:B------:R-:W-:Y:S01]  /*00f0*/  ISETP.GT.U32.AND P0, PT, R0, 0xdff, PT ;  /* 0x00000dff0000780c */ /* 0x000fe20003f04070 */
[----:B------:R-:W-:Y:S03]  /*0100*/  BSSY.RECONVERGENT B0, `(.L_x_282) ;  /* 0x00002ab000007945 */ /* 0x000fe60003800200 */
[----:B------:R-:W-:-:S13]  /*0110*/  ISETP.GT.U32.AND.EX P0, PT, R16, RZ, PT, P0 ;  /* 0x000000ff1000720c */ /* 0x000fda0003f04100 */
[----:B------:R-:W-:Y:S05]  /*0120*/  @P0 BRA `(.L_x_283) ;  /* 0x0000001400e40947 */ /* 0x000fea0003800000 */
[----:B------:R-:W0:Y:S01]  /*0130*/  S2R R5, SR_TID.X ;  /* 0x0000000000057919 */ /* 0x000e220000002100 */
[----:B------:R-:W-:Y:S01]  /*0140*/  BSSY.RECONVERGENT B1, `(.L_x_284) ;  /* 0x000000b000017945 */ /* 0x000fe20003800200 */
[----:B------:R-:W-:Y:S02]  /*0150*/  CS2R R2, SRZ ;  /* 0x0000000000027805 */ /* 0x000fe4000001ff00 */
[----:B0-----:R-:W-:Y:S01]  /*0160*/  ISETP.GE.U32.AND P0, PT, R5, R0, PT ;  /* 0x000000000500720c */ /* 0x001fe20003f06070 */
[----:B------:R-:W-:-:S12]  /*0170*/  IMAD.MOV.U32 R7, RZ, RZ, R5 ;  /* 0x000000ffff077224 */ /* 0x000fd800078e0005 */
[----:B------:R-:W-:Y:S05]  /*0180*/  @P0 BRA `(.L_x_285) ;  /* 0x0000000000180947 */ /* 0x000fea0003800000 */
[----:B------:R-:W0:Y:S02]  /*0190*/  LDC.64 R8, c[0x0][0x380] ;  /* 0x0000e000ff087b82 */ /* 0x000e240000000a00 */
[----:B0-----:R-:W-:-:S06]  /*01a0*/  IMAD.WIDE.U32 R8, R5, 0x4, R8 ;  /* 0x0000000405087825 */ /* 0x001fcc00078e0008 */
[----:B------:R-:W2:Y:S01]  /*01b0*/  LDG.E R8, desc[UR6][R8.64] ;  /* 0x0000000608087981 */ /* 0x000ea2000c1e1900 */
[----:B------:R-:W-:Y:S02]  /*01c0*/  VIADD R7, R5, 0x200 ;  /* 0x0000020005077836 */ /* 0x000fe40000000000 */
[----:B------:R-:W-:Y:S01]  /*01d0*/  IMAD.MOV.U32 R2, RZ, RZ, RZ ;  /* 0x000000ffff027224 */ /* 0x000fe200078e00ff */
[----:B--2---:R-:W-:-:S07]  /*01e0*/  LOP3.LUT R3, R8, 0x1, RZ, 0xc, !PT ;  /* 0x0000000108037812 */ /* 0x004fce00078e0cff */
.L_x_285:
[----:B------:R-:W-:Y:S05]  /*01f0*/  BSYNC.RECONVERGENT B1 ;  /* 0x0000000000017941 */ /* 0x000fea0003800200 */
.L_x_284:
[----:B------:R-:W-:Y:S01]  /*0200*/  ISETP.GE.U32.AND P0, PT, R7, R0, PT ;  /* 0x000000000700720c */ /* 0x000fe20003f06070 */
[----:B------:R-:W-:-:S12]  /*0210*/  BSSY.RECONVERGENT B1, `(.L_x_286) ;  /* 0x000008b000017945 */ /* 0x000fd80003800200 */
[----:B------:R-:W-:Y:S05]  /*0220*/  @P0 BRA `(.L_x_287) ;  /* 0x0000000800240947 */ /* 0x000fea0003800000 */
[----:B------:R-:W-:Y:S01]  /*0230*/  LOP3.LUT R9, RZ, R7, RZ, 0x33, !PT ;  /* 0x00000007ff097212 */ /* 0x000fe200078e33ff */
[----:B------:R-:W-:Y:S04]  /*0240*/  BSSY.RECONVERGENT B2, `(.L_x_288) ;  /* 0x0000043000027945 */ /* 0x000fe80003800200 */
[----:B------:R-:W-:-:S05]  /*0250*/  IMAD.IADD R9, R9, 0x1, R0 ;  /* 0x0000000109097824 */ /* 0x000fca00078e0200 */
[C---:B------:R-:W-:Y:S02]  /*0260*/  ISETP.GE.U32.AND P1, PT, R9.reuse, 0x1e00, PT ;  /* 0x00001e000900780c */ /* 0x040fe40003f26070 */
[----:B------:R-:W-:-:S04]  /*0270*/  LEA.HI R4, R9, 0x1, RZ, 0x17 ;  /* 0x0000000109047811 */ /* 0x000fc800078fb8ff */
[----:B------:R-:W-:-:S04]  /*0280*/  LOP3.LUT R26, R4, 0xf, RZ, 0xc0, !PT ;  /* 0x0000000f041a7812 */ /* 0x000fc800078ec0ff */
[----:B------:R-:W-:-:S03]  /*0290*/  ISETP.NE.AND P0, PT, R26, RZ, PT ;  /* 0x000000ff1a00720c */ /* 0x000fc60003f05270 */
[----:B------:R-:W-:Y:S10]  /*02a0*/  @!P1 BRA `(.L_x_289) ;  /* 0x0000000000f09947 */ /* 0x000ff40003800000 */
[----:B------:R-:W0:Y:S01]  /*02b0*/  LDC.64 R8, c[0x0][0x380] ;  /* 0x0000e000ff087b82 */ /* 0x000e220000000a00 */
[----:B------:R-:W-:-:S05]  /*02c0*/  LOP3.LUT R6, R4, 0xfffff0, RZ, 0xc0, !PT ;  /* 0x00fffff004067812 */ /* 0x000fca00078ec0ff */
[----:B------:R-:W-:Y:S02]  /*02d0*/  IMAD.MOV R6, RZ, RZ, -R6 ;  /* 0x000000ffff067224 */ /* 0x000fe400078e0a06 */
[----:B0-----:R-:W-:-:S03]  /*02e0*/  IMAD.WIDE.U32 R8, R7, 0x4, R8 ;  /* 0x0000000407087825 */ /* 0x001fc600078e0008 */
[----:B------:R-:W-:-:S05]  /*02f0*/  IADD3 R8, P1, PT, R8, 0x4000, RZ ;  /* 0x0000400008087810 */ /* 0x000fca0007f3e0ff */
[----:B------:R-:W-:-:S08]  /*0300*/  IMAD.X R9, RZ, RZ, R9, P1 ;  /* 0x000000ffff097224 */ /* 0x000fd000008e0609 */
.L_x_290:
        /* <DEDUP_REMOVED lines=16> */
[----:B------:R-:W-:-:S02]  /*0410*/  VIADD R6, R6, 0x10 ;  /* 0x0000001006067836 */ /* 0x000fc40000000000 */
[----:B------:R-:W-:Y:S01]  /*0420*/  VIADD R7, R7, 0x2000 ;  /* 0x0000200007077836 */ /* 0x000fe20000000000 */
[----:B--2---:R-:W-:Y:S02]  /*0430*/  LOP3.LUT R20, R19, 0x1, RZ, 0xc, !PT ;  /* 0x0000000113147812 */ /* 0x004fe400078e0cff */
        /* <DEDUP_REMOVED lines=13> */
[----:B------:R-:W-:Y:S02]  /*0510*/  IADD3 R27, P1, P2, R28, R24, R27 ;  /* 0x000000181c1b7210 */ /* 0x000fe40007a3e01b */
[----:B------:R-:W-:Y:S02]  /*0520*/  LOP3.LUT R18, R18, 0x1, RZ, 0xc, !PT ;  /* 0x0000000112127812 */ /* 0x000fe400078e0cff */
[----:B------:R-:W-:Y:S02]  /*0530*/  LOP3.LUT R17, R17, 0x1, RZ, 0xc, !PT ;  /* 0x0000000111117812 */ /* 0x000fe400078e0cff */
[----:B------:R-:W-:Y:S02]  /*0540*/  LOP3.LUT R2, R11, 0x1, RZ, 0xc, !PT ;  /* 0x000000010b027812 */ /* 0x000fe400078e0cff */
[----:B------:R-:W-:Y:S02]  /*0550*/  IADD3 R17, P3, P4, R17, R27, R18 ;  /* 0x0000001b11117210 */ /* 0x000fe40007c7e012 */
[----:B------:R-:W-:-:S02]  /*0560*/  IADD3.X R11, PT, PT, RZ, R3, RZ, P1, P2 ;  /* 0x00000003ff0b7210 */ /* 0x000fc40000fe44ff */
[----:B------:R-:W-:Y:S02]  /*0570*/  LOP3.LUT R15, R15, 0x1, RZ, 0xc, !PT ;  /* 0x000000010f0f7812 */ /* 0x000fe400078e0cff */
[----:B------:R-:W-:Y:S02]  /*0580*/  LOP3.LUT R14, R14, 0x1, RZ, 0xc, !PT ;  /* 0x000000010e0e7812 */ /* 0x000fe400078e0cff */
[----:B------:R-:W-:Y:S02]  /*0590*/  IADD3.X R11, PT, PT, RZ, R11, RZ, P3, P4 ;  /* 0x0000000bff0b7210 */ /* 0x000fe40001fe84ff */
[----:B------:R-:W-:Y:S02]  /*05a0*/  ISETP.NE.AND P3, PT, R6, RZ, PT ;  /* 0x000000ff0600720c */ /* 0x000fe40003f65270 */
[----:B------:R-:W-:Y:S02]  /*05b0*/  IADD3 R14, P6, P5, R14, R17, R15 ;  /* 0x000000110e0e7210 */ /* 0x000fe40007dde00f */
[----:B------:R-:W-:-:S02]  /*05c0*/  LOP3.LUT R13, R13, 0x1, RZ, 0xc, !PT ;  /* 0x000000010d0d7812 */ /* 0x000fc400078e0cff */
[----:B------:R-:W-:Y:S02]  /*05d0*/  LOP3.LUT R10, R10, 0x1, RZ, 0xc, !PT ;  /* 0x000000010a0a7812 */ /* 0x000fe400078e0cff */
[----:B------:R-:W-:Y:S02]  /*05e0*/  IADD3 R2, P1, P2, R2, R14, R13 ;  /* 0x0000000e02027210 */ /* 0x000fe40007a3e00d */
[----:B------:R-:W-:Y:S02]  /*05f0*/  LOP3.LUT R3, R12, 0x1, RZ, 0xc, !PT ;  /* 0x000000010c037812 */ /* 0x000fe400078e0cff */
[----:B------:R-:W-:Y:S02]  /*0600*/  IADD3.X R11, PT, PT, RZ, R11, RZ, P6, P5 ;  /* 0x0000000bff0b7210 */ /* 0x000fe400037ea4ff */
[----:B------:R-:W-:Y:S02]  /*0610*/  IADD3 R3, P4, P5, R3, R2, R10 ;  /* 0x0000000203037210 */ /* 0x000fe40007d9e00a */
[----:B------:R-:W-:-:S02]  /*0620*/  IADD3 R8, P6, PT, R8, 0x8000, RZ ;  /* 0x0000800008087810 */ /* 0x000fc40007fde0ff */
[----:B------:R-:W-:-:S03]  /*0630*/  IADD3.X R2, PT, PT, RZ, R11, RZ, P1, P2 ;  /* 0x0000000bff027210 */ /* 0x000fc60000fe44ff */
[----:B------:R-:W-:Y:S01]  /*0640*/  IMAD.X R9, RZ, RZ, R9, P6 ;  /* 0x000000ffff097224 */ /* 0x000fe200030e0609 */
[----:B------:R-:W-:Y:S01]  /*0650*/  IADD3.X R2, PT, PT, RZ, R2, RZ, P4, P5 ;  /* 0x00000002ff027210 */ /* 0x000fe200027ea4ff */
[----:B------:R-:W-:Y:S06]  /*0660*/  @P3 BRA `(.L_x_290) ;  /* 0xfffffffc00283947 */ /* 0x000fec000383ffff */
.L_x_289:
[----:B------:R-:W-:Y:S05]  /*0670*/  BSYNC.RECONVERGENT B2 ;  /* 0x0000000000027941 */ /* 0x000fea0003800200 */
.L_x_288:
[----:B------:R-:W-:Y:S05]  /*0680*/  @!P0 BRA `(.L_x_287) ;  /* 0x00000004000c8947 */ /* 0x000fea0003800000 */
[----:B------:R-:W-:Y:S01]  /*0690*/  ISETP.GE.U32.AND P1, PT, R26, 0x8, PT ;  /* 0x000000081a00780c */ /* 0x000fe20003f26070 */
[----:B------:R-:W-:Y:S01]  /*06a0*/  BSSY.RECONVERGENT B2, `(.L_x_291) ;  /* 0x000001f000027945 */ /* 0x000fe20003800200 */
[----:B------:R-:W-:-:S04]  /*06b0*/  LOP3.LUT R18, R4, 0x7, RZ, 0xc0, !PT ;  /* 0x0000000704127812 */ /* 0x000fc800078ec0ff */
[----:B------:R-:W-:-:S07]  /*06c0*/  ISETP.NE.AND P0, PT, R18, RZ, PT ;  /* 0x000000ff1200720c */ /* 0x000fce0003f05270 */
[----:B------:R-:W-:Y:S06]  /*06d0*/  @!P1 BRA `(.L_x_292) ;  /* 0x00000000006c9947 */ /* 0x000fec0003800000 */
[----:B------:R-:W0:Y:S02]  /*06e0*/  LDC.64 R8, c[0x0][0x380] ;  /* 0x0000e000ff087b82 */ /* 0x000e240000000a00 */
[----:B0-----:R-:W-:-:S05]  /*06f0*/  IMAD.WIDE R8, R7, 0x4, R8 ;  /* 0x0000000407087825 */ /* 0x001fca00078e0208 */
        /* <DEDUP_REMOVED lines=13> */
[----:B-----5:R-:W-:-:S04]  /*07d0*/  LOP3.LUT R12, R12, 0x1, RZ, 0xc, !PT ;  /* 0x000000010c0c7812 */ /* 0x020fc800078e0cff */
[----:B------:R-:W-:Y:S02]  /*07e0*/  IADD3 R11, P5, P6, R12, R6, R11 ;  /* 0x000000060c0b7210 */ /* 0x000fe40007ebe00b */
[----:B------:R-:W-:Y:S02]  /*07f0*/  LOP3.LUT R13, R13, 0x1, RZ, 0xc, !PT ;  /* 0x000000010d0d7812 */ /* 0x000fe400078e0cff */
[----:B------:R-:W-:Y:S02]  /*0800*/  LOP3.LUT R14, R14, 0x1, RZ, 0xc, !PT ;  /* 0x000000010e0e7812 */ /* 0x000fe400078e0cff */
[----:B------:R-:W-:Y:S02]  /*0810*/  IADD3.X R6, PT, PT, RZ, R2, RZ, P3, P4 ;  /* 0x00000002ff067210 */ /* 0x000fe40001fe84ff */
[----:B------:R-:W-:Y:S02]  /*0820*/  IADD3 R13, P1, P2, R14, R11, R13 ;  /* 0x0000000b0e0d7210 */ /* 0x000fe40007a3e00d */
[----:B------:R-:W-:-:S02]  /*0830*/  LOP3.LUT R15, R15, 0x1, RZ, 0xc, !PT ;  /* 0x000000010f0f7812 */ /* 0x000fc400078e0cff */
[----:B------:R-:W-:Y:S02]  /*0840*/  LOP3.LUT R2, R17, 0x1, RZ, 0xc, !PT ;  /* 0x0000000111027812 */ /* 0x000fe400078e0cff */
[----:B------:R-:W-:Y:S02]  /*0850*/  IADD3.X R6, PT, PT, RZ, R6, RZ, P5, P6 ;  /* 0x00000006ff067210 */ /* 0x000fe40002fec4ff */
[----:B------:R-:W-:Y:S02]  /*0860*/  IADD3 R3, P3, P4, R2, R13, R15 ;  /* 0x0000000d02037210 */ /* 0x000fe40007c7e00f */
[----:B------:R-:W-:-:S04]  /*0870*/  IADD3.X R2, PT, PT, RZ, R6, RZ, P1, P2 ;  /* 0x00000006ff027210 */ /* 0x000fc80000fe44ff */
[----:B------:R-:W-:-:S07]  /*0880*/  IADD3.X R2, PT, PT, RZ, R2, RZ, P3, P4 ;  /* 0x00000002ff027210 */ /* 0x000fce0001fe84ff */
.L_x_292:
[----:B------:R-:W-:Y:S05]  /*0890*/  BSYNC.RECONVERGENT B2 ;  /* 0x0000000000027941 */ /* 0x000fea0003800200 */
.L_x_291:
        /* <DEDUP_REMOVED lines=21> */
.L_x_294:
[----:B------:R-:W-:Y:S05]  /*09f0*/  BSYNC.RECONVERGENT B2 ;  /* 0x0000000000027941 */ /* 0x000fea0003800200 */
.L_x_293:
[----:B------:R-:W-:Y:S05]  /*0a00*/  @!P1 BRA `(.L_x_287) ;  /* 0x00000000002c9947 */ /* 0x000fea0003800000 */
[----:B------:R-:W0:Y:S01]  /*0a10*/  LDC.64 R10, c[0x0][0x380] ;  /* 0x0000e000ff0a7b82 */ /* 0x000e220000000a00 */
[----:B------:R-:W-:-:S07]  /*0a20*/  IMAD.MOV R4, RZ, RZ, -R4 ;  /* 0x000000ffff047224 */ /* 0x000fce00078e0a04 */
.L_x_295:
[----:B0-----:R-:W-:-:S06]  /*0a30*/  IMAD.WIDE R8, R7, 0x4, R10 ;  /* 0x0000000407087825 */ /* 0x001fcc00078e020a */
        /* <DEDUP_REMOVED lines=8> */
.L_x_287:
[----:B------:R-:W-:Y:S05]  /*0ac0*/  BSYNC.RECONVERGENT B1 ;  /* 0x0000000000017941 */ /* 0x000fea0003800200 */
.L_x_286:
[----:B------:R-:W-:-:S04]  /*0ad0*/  ISETP.GE.U32.AND P0, PT, R0, 0x200, PT ;  /* 0x000002000000780c */ /* 0x000fc80003f06070 */
[----:B------:R-:W-:-:S13]  /*0ae0*/  ISETP.GE.U32.AND.EX P0, PT, R16, RZ, PT, P0 ;  /* 0x000000ff1000720c */ /* 0x000fda0003f06100 */
[----:B------:R-:W-:Y:S05]  /*0af0*/  @!P0 BRA `(.L_x_296) ;  /* 0x00000004002c8947 */ /* 0x000fea0003800000 */
[----:B------:R-:W0:Y:S01]  /*0b00*/  S2R R8, SR_LANEID ;  /* 0x0000000000087919 */ /* 0x000e220000000000 */
[----:B------:R-:W-:Y:S01]  /*0b10*/  ISETP.NE.AND P5, PT, R5, RZ, PT ;  /* 0x000000ff0500720c */ /* 0x000fe20003fa5270 */
        /* <DEDUP_REMOVED lines=39> */
[----:B-1----:R-:W-:-:S03]  /*0d90*/  SEL R3, R3, RZ, !P0 ;  /* 0x000000ff03037207 */ /* 0x002fc60004000000 */
        /* <DEDUP_REMOVED lines=9> */
[----:B-1----:R-:W0:Y:S04]  /*0e30*/  LDS.128 R4, [UR4+0x20] ;  /* 0x00002004ff047984 */ /* 0x002e280008000c00 */
[----:B------:R-:W1:Y:S04]  /*0e40*/  LDS.128 R8, [UR4+0x30] ;  /* 0x00003004ff087984 */ /* 0x000e680008000c00 */
[----:B------:R-:W2:Y:S04]  /*0e50*/  LDS.128 R12, [UR4+0x40] ;  /* 0x00004004ff0c7984 */ /* 0x000ea80008000c00 */
[----:B------:R-:W3:Y:S04]  /*0e60*/  LDS.128 R16, [UR4+0x50] ;  /* 0x00005004ff107984 */ /* 0x000ee80008000c00 */
[----:B------:R-:W4:Y:S04]  /*0e70*/  LDS.128 R20, [UR4+0x60] ;  /* 0x00006004ff147984 */ /* 0x000f280008000c00 */
[----:B------:R-:W5:Y:S04]  /*0e80*/  LDS.128 R24, [UR4+0x70] ;  /* 0x00007004ff187984 */ /* 0x000f680008000c00 */
[----:B------:R-:W5:Y:S01]  /*0e90*/  LDS.128 R28, [UR4+0x80] ;  /* 0x00008004ff1c7984 */ /* 0x000f620008000c00 */
[----:B0-----:R-:W-:-:S04]  /*0ea0*/  IADD3 R35, P0, P1, R4, R32, R2 ;  /* 0x0000002004237210 */ /* 0x001fc8000791e002 */
[----:B-1----:R-:W-:Y:S02]  /*0eb0*/  IADD3 R35, P2, P3, R8, R35, R6 ;  /* 0x0000002308237210 */ /* 0x002fe40007b5e006 */
[----:B------:R-:W-:Y:S02]  /*0ec0*/  IADD3.X R5, PT, PT, R5, R33, R3, P0, P1 ;  /* 0x0000002105057210 */ /* 0x000fe400007e2403 */
[----:B--2---:R-:W-:Y:S02]  /*0ed0*/  IADD3 R3, P0, P1, R12, R35, R10 ;  /* 0x000000230c037210 */ /* 0x004fe4000791e00a */
[----:B------:R-:W-:Y:S02]  /*0ee0*/  IADD3.X R7, PT, PT, R9, R5, R7, P2, P3 ;  /* 0x0000000509077210 */ /* 0x000fe400017e6407 */
[----:B---3--:R-:W-:Y:S02]  /*0ef0*/  IADD3 R3, P2, P3, R16, R3, R14 ;  /* 0x0000000310037210 */ /* 0x008fe40007b5e00e */
[----:B------:R-:W-:-:S02]  /*0f00*/  IADD3.X R11, PT, PT, R13, R7, R11, P0, P1 ;  /* 0x000000070d0b7210 */ /* 0x000fc400007e240b */
[----:B----4-:R-:W-:Y:S02]  /*0f10*/  IADD3 R3, P0, P1, R20, R3, R18 ;  /* 0x0000000314037210 */ /* 0x010fe4000791e012 */
[----:B------:R-:W-:Y:S02]  /*0f20*/  IADD3.X R15, PT, PT, R17, R11, R15, P2, P3 ;  /* 0x0000000b110f7210 */ /* 0x000fe400017e640f */
[----:B-----5:R-:W-:Y:S02]  /*0f30*/  IADD3 R3, P2, P3, R24, R3, R22 ;  /* 0x0000000318037210 */ /* 0x020fe40007b5e016 */
[----:B------:R-:W-:Y:S02]  /*0f40*/  IADD3.X R19, PT, PT, R21, R15, R19, P0, P1 ;  /* 0x0000000f15137210 */ /* 0x000fe400007e2413 */
[----:B------:R-:W-:Y:S02]  /*0f50*/  IADD3 R3, P0, P1, R28, R3, R26 ;  /* 0x000000031c037210 */ /* 0x000fe4000791e01a */
[----:B------:R-:W-:-:S02]  /*0f60*/  IADD3.X R23, PT, PT, R25, R19, R23, P2, P3 ;  /* 0x0000001319177210 */ /* 0x000fc400017e6417 */
[----:B------:R-:W-:Y:S02]  /*0f70*/  IADD3 R2, P2, PT, R3, R30, RZ ;  /* 0x0000001e03027210 */ /* 0x000fe40007f5e0ff */
[----:B------:R-:W-:-:S05]  /*0f80*/  IADD3.X R3, PT, PT, R29, R23, R27, P0, P1 ;  /* 0x000000171d037210 */ /* 0x000fca00007e241b */
[----:B------:R-:W-:Y:S01]  /*0f90*/  IMAD.X R3, R3, 0x1, R31, P2 ;  /* 0x0000000103037824 */ /* 0x000fe200010e061f */
[----:B------:R-:W-:Y:S06]  /*0fa0*/  BRA `(.L_x_297) ;  /* 0x0000001c00007947 */ /* 0x000fec0003800000 */
.L_x_296:
[C---:B------:R-:W-:Y:S02]  /*0fb0*/  LOP3.LUT R4, R5.reuse, 0x3e0, RZ, 0xc0, !PT ;  /* 0x000003e005047812 */ /* 0x040fe400078ec0ff */
[----:B------:R-:W-:Y:S02]  /*0fc0*/  ISETP.NE.AND P5, PT, R5, RZ, PT ;  /* 0x000000ff0500720c */ /* 0x000fe40003fa5270 */
[----:B------:R-:W-:Y:S01]  /*0fd0*/  LOP3.LUT R9, RZ, R4, RZ, 0x33, !PT ;  /* 0x00000004ff097212 */ /* 0x000fe200078e33ff */
[----:B------:R-:W-:Y:S02]  /*0fe0*/  VIADD R7, R4, 0x20 ;  /* 0x0000002004077836 */ /* 0x000fe40000000000 */
[----:B------:R-:W0:Y:S03]  /*0ff0*/  S2R R4, SR_LANEID ;  /* 0x0000000000047919 */ /* 0x000e260000000000 */
[----:B------:R-:W-:Y:S01]  /*1000*/  ISETP.GT.U32.AND P0, PT, R7, R0, PT ;  /* 0x000000000700720c */ /* 0x000fe20003f04070 */
[----:B------:R-:W-:-:S05]  /*1010*/  IMAD.IADD R7, R9, 0x1, R0 ;  /* 0x0000000109077824 */ /* 0x000fca00078e0200 */
        /* <DEDUP_REMOVED lines=14> */
[----:B------:R-:W-:Y:S01]  /*1100*/  IADD3 R11, P1, PT, R6, R9, RZ ;  /* 0x00000009060b7210 */ /* 0x000fe20007f3e0ff */
[----:B------:R-:W-:Y:S01]  /*1110*/  VIADD R6, R4, 0x4 ;  /* 0x0000000404067836 */ /* 0x000fe20000000000 */
[----:B-1----:R-:W-:-:S03]  /*1120*/  SEL R8, R8, RZ, !P0 ;  /* 0x000000ff08087207 */ /* 0x002fc60004000000 */
[----:B------:R-:W0:Y:S01]  /*1130*/  SHFL.DOWN PT, R2, R11, 0x4, R7 ;  /* 0x088000000b027989 */ /* 0x000e2200000e0007 */
[----:B------:R-:W-:Y:S01]  /*1140*/  ISETP.GT.AND P0, PT, R6, R7, PT ;  /* 0x000000070600720c */ /* 0x000fe20003f04270 */
[----:B------:R-:W-:Y:S02]  /*1150*/  IMAD.X R8, R8, 0x1, R12, P1 ;  /* 0x0000000108087824 */ /* 0x000fe400008e060c */
[C---:B------:R-:W-:Y:S01]  /*1160*/  VIADD R6, R4.reuse, 0x8 ;  /* 0x0000000804067836 */ /* 0x040fe20000000000 */
[----:B------:R-:W1:Y:S01]  /*1170*/  @!P2 S2R R12, SR_CgaCtaId ;  /* 0x00000000000ca919 */ /* 0x000e620000008800 */
[----:B------:R-:W-:Y:S01]  /*1180*/  VIADD R4, R4, 0x10 ;  /* 0x0000001004047836 */ /* 0x000fe20000000000 */
        /* <DEDUP_REMOVED lines=10> */
[----:B------:R-:W-:Y:S02]  /*1230*/  @!P2 MOV R9, 0x400 ;  /* 0x000004000009a802 */ /* 0x000fe40000000f00 */
[----:B--2---:R-:W-:Y:S01]  /*1240*/  SEL R3, R3, RZ, !P0 ;  /* 0x000000ff03037207 */ /* 0x004fe20004000000 */
[----:B------:R-:W0:Y:S01]  /*1250*/  SHFL.DOWN PT, R2, R6, 0x10, R7 ;  /* 0x0a00000006027989 */ /* 0x000e2200000e0007 */
[----:B------:R-:W-:Y:S02]  /*1260*/  ISETP.GT.AND P0, PT, R4, R7, PT ;  /* 0x000000070400720c */ /* 0x000fe40003f04270 */
[----:B------:R-:W-:Y:S01]  /*1270*/  @!P2 SHF.R.U32.HI R4, RZ, 0x2, R5 ;  /* 0x00000002ff04a819 */ /* 0x000fe20000011605 */
[----:B------:R-:W-:Y:S01]  /*1280*/  IMAD.X R8, R3, 0x1, R10, P1 ;  /* 0x0000000103087824 */ /* 0x000fe200008e060a */
[----:B-1----:R-:W-:-:S02]  /*1290*/  @!P2 LEA R9, R12, R9, 0x18 ;  /* 0x000000090c09a211 */ /* 0x002fc400078ec0ff */
[----:B------:R-:W-:Y:S02]  /*12a0*/  @!P2 LOP3.LUT R4, R4, 0xf8, RZ, 0xc0, !PT ;  /* 0x000000f80404a812 */ /* 0x000fe400078ec0ff */
[----:B------:R-:W1:Y:S03]  /*12b0*/  SHFL.DOWN PT, R3, R8, 0x10, R7 ;  /* 0x0a00000008037989 */ /* 0x000e6600000e0007 */
[----:B------:R-:W-:Y:S01]  /*12c0*/  @!P2 IMAD.IADD R9, R4, 0x1, R9 ;  /* 0x000000010409a824 */ /* 0x000fe200078e0209 */
[----:B0-----:R-:W-:-:S04]  /*12d0*/  SEL R2, R2, RZ, !P0 ;  /* 0x000000ff02027207 */ /* 0x001fc80004000000 */
[----:B------:R-:W-:Y:S02]  /*12e0*/  IADD3 R2, P1, PT, R2, R6, RZ ;  /* 0x0000000602027210 */ /* 0x000fe40007f3e0ff */
[----:B-1----:R-:W-:-:S05]  /*12f0*/  SEL R3, R3, RZ, !P0 ;  /* 0x000000ff03037207 */ /* 0x002fca0004000000 */
[----:B------:R-:W-:-:S05]  /*1300*/  IMAD.X R3, R3, 0x1, R8, P1 ;  /* 0x0000000103037824 */ /* 0x000fca00008e0608 */
[----:B------:R0:W-:Y:S01]  /*1310*/  @!P2 STS.64 [R9+0x10], R2 ;  /* 0x000010020900a388 */ /* 0x0001e20000000a00 */
[----:B------:R-:W-:Y:S06]  /*1320*/  BAR.SYNC.DEFER_BLOCKING 0x0 ;  /* 0x0000000000007b1d */ /* 0x000fec0000010000 */
[----:B------:R-:W-:Y:S05]  /*1330*/  @P5 BRA `(.L_x_297) ;  /* 0x00000018001c5947 */ /* 0x000fea0003800000 */
[----:B------:R-:W1:Y:S01]  /*1340*/  S2UR UR5, SR_CgaCtaId ;  /* 0x00000000000579c3 */ /* 0x000e620000008800 */
[----:B------:R-:W-:Y:S01]  /*1350*/  UMOV UR4, 0x400 ;  /* 0x0000040000047882 */ /* 0x000fe20000000000 */
[C---:B------:R-:W-:Y:S02]  /*1360*/  ISETP.GT.U32.AND P0, PT, R0.reuse, 0x20, PT ;  /* 0x000000200000780c */ /* 0x040fe40003f04070 */
[----:B------:R-:W-:Y:S02]  /*1370*/  ISETP.GT.U32.AND P1, PT, R0, 0x40, PT ;  /* 0x000000400000780c */ /* 0x000fe40003f24070 */
[----:B------:R-:W-:Y:S02]  /*1380*/  ISETP.GT.U32.AND.EX P0, PT, R16, RZ, PT, P0 ;  /* 0x000000ff1000720c */ /* 0x000fe40003f04100 */
[----:B------:R-:W-:Y:S02]  /*1390*/  ISETP.GT.U32.AND P2, PT, R0, 0x60, PT ;  /* 0x000000600000780c */ /* 0x000fe40003f44070 */
[----:B------:R-:W-:-:S02]  /*13a0*/  ISETP.GT.U32.AND.EX P1, PT, R16, RZ, PT, P1 ;  /* 0x000000ff1000720c */ /* 0x000fc40003f24110 */
[----:B------:R-:W-:-:S04]  /*13b0*/  ISETP.GT.U32.AND P6, PT, R0, 0x140, PT ;  /* 0x000001400000780c */ /* 0x000fc80003fc4070 */
[----:B------:R-:W-:Y:S01]  /*13c0*/  ISETP.GT.U32.AND.EX P6, PT, R16, RZ, PT, P6 ;  /* 0x000000ff1000720c */ /* 0x000fe20003fc4160 */
[----:B-1----:R-:W-:-:S09]  /*13d0*/  ULEA UR4, UR5, UR4, 0x18 ;  /* 0x0000000405047291 */ /* 0x002fd2000f8ec0ff */
[----:B------:R-:W1:Y:S04]  /*13e0*/  LDS.64 R18, [UR4+0x18] ;  /* 0x00001804ff127984 */ /* 0x000e680008000a00 */
[----:B------:R-:W2:Y:S04]  /*13f0*/  LDS.128 R20, [UR4+0x20] ;  /* 0x00002004ff147984 */ /* 0x000ea80008000c00 */
[----:B------:R-:W3:Y:S04]  /*1400*/  LDS.128 R4, [UR4+0x30] ;  /* 0x00003004ff047984 */ /* 0x000ee80008000c00 */
[----:B0-----:R-:W0:Y:S04]  /*1410*/  LDS.128 R8, [UR4+0x40] ;  /* 0x00004004ff087984 */ /* 0x001e280008000c00 */
[----:B------:R-:W4:Y:S01]  /*1420*/  LDS.128 R12, [UR4+0x50] ;  /* 0x00005004ff0c7984 */ /* 0x000f220008000c00 */
[----:B-1----:R-:W-:-:S02]  /*1430*/  SEL R18, R18, RZ, P0 ;  /* 0x000000ff12127207 */ /* 0x002fc40000000000 */
[----:B------:R-:W-:Y:S02]  /*1440*/  SEL R29, R19, RZ, P0 ;  /* 0x000000ff131d7207 */ /* 0x000fe40000000000 */
[----:B------:R-:W-:Y:S02]  /*1450*/  ISETP.GT.U32.AND.EX P0, PT, R16, RZ, PT, P2 ;  /* 0x000000ff1000720c */ /* 0x000fe40003f04120 */
[----:B--2---:R-:W-:Y:S02]  /*1460*/  SEL R17, R20, RZ, P1 ;  /* 0x000000ff14117207 */ /* 0x004fe40000800000 */
[----:B------:R-:W-:Y:S02]  /*1470*/  SEL R24, R21, RZ, P1 ;  /* 0x000000ff15187207 */ /* 0x000fe40000800000 */
[----:B------:R-:W-:Y:S02]  /*1480*/  ISETP.GT.U32.AND P1, PT, R0, 0x80, PT ;  /* 0x000000800000780c */ /* 0x000fe40003f24070 */
[----:B------:R-:W-:-:S02]  /*1490*/  SEL R19, R22, RZ, P0 ;  /* 0x000000ff16137207 */ /* 0x000fc40000000000 */
[----:B------:R-:W-:Y:S02]  /*14a0*/  SEL R28, R23, RZ, P0 ;  /* 0x000000ff171c7207 */ /* 0x000fe40000000000 */
[----:B------:R-:W-:Y:S01]  /*14b0*/  IADD3 R18, P2, P3, R17, R18, R2 ;  /* 0x0000001211127210 */ /* 0x000fe20007b5e002 */
[----:B------:R-:W1:Y:S01]  /*14c0*/  LDS.128 R20, [UR4+0x60] ;  /* 0x00006004ff147984 */ /* 0x000e620008000c00 */
[----:B------:R-:W-:Y:S02]  /*14d0*/  ISETP.GT.U32.AND.EX P0, PT, R16, RZ, PT, P1 ;  /* 0x000000ff1000720c */ /* 0x000fe40003f04110 */
[----:B------:R-:W-:Y:S02]  /*14e0*/  ISETP.GT.U32.AND P1, PT, R0, 0xa0, PT ;  /* 0x000000a00000780c */ /* 0x000fe40003f24070 */
[----:B------:R-:W-:Y:S02]  /*14f0*/  IADD3.X R29, PT, PT, R24, R29, R3, P2, P3 ;  /* 0x0000001d181d7210 */ /* 0x000fe400017e6403 */
[----:B---3--:R-:W-:Y:S01]  /*1500*/  SEL R2, R4, RZ, P0 ;  /* 0x000000ff04027207 */ /* 0x008fe20000000000 */
[----:B------:R-:W2:Y:S01]  /*1510*/  LDS.128 R24, [UR4+0x70] ;  /* 0x00007004ff187984 */ /* 0x000ea20008000c00 */
[----:B------:R-:W-:-:S02]  /*1520*/  SEL R17, R5, RZ, P0 ;  /* 0x000000ff05117207 */ /* 0x000fc40000000000 */
[----:B------:R-:W-:Y:S02]  /*1530*/  ISETP.GT.U32.AND.EX P0, PT, R16, RZ, PT, P1 ;  /* 0x000000ff1000720c */ /* 0x000fe40003f04110 */
[----:B------:R-:W-:Y:S02]  /*1540*/  IADD3 R2, P2, P3, R2, R18, R19 ;  /* 0x0000001202027210 */ /* 0x000fe40007b5e013 */
[----:B------:R-:W-:Y:S02]  /*1550*/  SEL R3, R6, RZ, P0 ;  /* 0x000000ff06037207 */ /* 0x000fe40000000000 */
[----:B------:R-:W-:Y:S02]  /*1560*/  SEL R18, R7, RZ, P0 ;  /* 0x000000ff07127207 */ /* 0x000fe40000000000 */
[----:B------:R-:W3:Y:S01]  /*1570*/  LDS.128 R4, [UR4+0x80] ;  /* 0x00008004ff047984 */ /* 0x000ee20008000c00 */
[----:B------:R-:W-:Y:S02]  /*1580*/  ISETP.GT.U32.AND P1, PT, R0, 0xc0, PT ;  /* 0x000000c00000780c */ /* 0x000fe40003f24070 */
[----:B------:R-:W-:-:S02]  /*1590*/  IADD3.X R17, PT, PT, R17, R29, R28, P2, P3 ;  /* 0x0000001d11117210 */ /* 0x000fc400017e641c */
[----:B------:R-:W-:Y:S02]  /*15a0*/  ISETP.GT.U32.AND.EX P0, PT, R16, RZ, PT, P1 ;  /* 0x000000ff1000720c */ /* 0x000fe40003f04110 */
[C---:B------:R-:W-:Y:S02]  /*15b0*/  ISETP.GT.U32.AND P1, PT, R0.reuse, 0xe0, PT ;  /* 0x000000e00000780c */ /* 0x040fe40003f24070 */
[----:B------:R-:W-:Y:S02]  /*15c0*/  ISETP.GT.U32.AND P2, PT, R0, 0x100, PT ;  /* 0x000001000000780c */ /* 0x000fe40003f44070 */
[----:B0-----:R-:W-:Y:S02]  /*15d0*/  SEL R8, R8, RZ, P0 ;  /* 0x000000ff08087207 */ /* 0x001fe40000000000 */
[----:B------:R-:W-:Y:S02]  /*15e0*/  SEL R9, R9, RZ, P0 ;  /* 0x000000ff09097207 */ /* 0x000fe40000000000 */
[----:B------:R-:W-:-:S02]  /*15f0*/  ISETP.GT.U32.AND.EX P0, PT, R16, RZ, PT, P1 ;  /* 0x000000ff1000720c */ /* 0x000fc40003f04110 */
[----:B------:R-:W-:Y:S02]  /*1600*/  ISETP.GT.U32.AND.EX P1, PT, R16, RZ, PT, P2 ;  /* 0x000000ff1000720c */ /* 0x000fe40003f24120 */
[----:B------:R-:W-:Y:S02]  /*1610*/  ISETP.GT.U32.AND P2, PT, R0, 0x120, PT ;  /* 0x000001200000780c */ /* 0x000fe40003f44070 */
[----:B------:R-:W-:Y:S02]  /*1620*/  IADD3 R8, P3, P4, R8, R2, R3 ;  /* 0x0000000208087210 */ /* 0x000fe40007c7e003 */
[----:B------:R-:W-:Y:S02]  /*1630*/  SEL R3, R10, RZ, P0 ;  /* 0x000000ff0a037207 */ /* 0x000fe40000000000 */
[----:B----4-:R-:W-:Y:S02]  /*1640*/  SEL R2, R12, RZ, P1 ;  /* 0x000000ff0c027207 */ /* 0x010fe40000800000 */
[----:B------:R-:W-:-:S02]  /*1650*/  SEL R11, R11, RZ, P0 ;  /* 0x000000ff0b0b7207 */ /* 0x000fc40000000000 */
[----:B------:R-:W-:Y:S02]  /*1660*/  ISETP.GT.U32.AND.EX P0, PT, R16, RZ, PT, P2 ;  /* 0x000000ff1000720c */ /* 0x000fe40003f04120 */
[----:B------:R-:W-:Y:S02]  /*1670*/  SEL R10, R13, RZ, P1 ;  /* 0x000000ff0d0a7207 */ /* 0x000fe40000800000 */
[----:B------:R-:W-:Y:S02]  /*1680*/  IADD3.X R12, PT, PT, R9, R17, R18, P3, P4 ;  /* 0x00000011090c7210 */ /* 0x000fe40001fe8412 */
[----:B------:R-:W-:Y:S02]  /*1690*/  IADD3 R2, P1, P2, R2, R8, R3 ;  /* 0x0000000802027210 */ /* 0x000fe40007a3e003 */
[----:B------:R-:W-:Y:S02]  /*16a0*/  ISETP.GT.U32.AND P4, PT, R0, 0x160, PT ;  /* 0x000001600000780c */ /* 0x000fe40003f84070 */
[----:B------:R-:W-:-:S02]  /*16b0*/  SEL R9, R14, RZ, P0 ;  /* 0x000000ff0e097207 */ /* 0x000fc40000000000 */
[----:B------:R-:W-:Y:S02]  /*16c0*/  SEL R15, R15, RZ, P0 ;  /* 0x000000ff0f0f7207 */ /* 0x000fe40000000000 */
[----:B------:R-:W-:Y:S02]  /*16d0*/  ISETP.GT.U32.AND P0, PT, R0, 0x180, PT ;  /* 0x000001800000780c */ /* 0x000fe40003f04070 */
[----:B------:R-:W-:Y:S02]  /*16e0*/  IADD3.X R10, PT, PT, R10, R12, R11, P1, P2 ;  /* 0x0000000c0a0a7210 */ /* 0x000fe40000fe440b */
[C---:B------:R-:W-:Y:S02]  /*16f0*/  ISETP.GT.U32.AND P3, PT, R0.reuse, 0x1a0, PT ;  /* 0x000001a00000780c */ /* 0x040fe40003f64070 */
[C---:B------:R-:W-:Y:S02]  /*1700*/  ISETP.GT.U32.AND P1, PT, R0.reuse, 0x1c0, PT ;  /* 0x000001c00000780c */ /* 0x040fe40003f24070 */
[----:B------:R-:W-:-:S02]  /*1710*/  ISETP.GT.U32.AND P2, PT, R0, 0x1e0, PT ;  /* 0x000001e00000780c */ /* 0x000fc40003f44070 */
[----:B------:R-:W-:Y:S02]  /*1720*/  ISETP.GT.U32.AND.EX P4, PT, R16, RZ, PT, P4 ;  /* 0x000000ff1000720c */ /* 0x000fe40003f84140 */
[----:B-1----:R-:W-:Y:S02]  /*1730*/  SEL R0, R20, RZ, P6 ;  /* 0x000000ff14007207 */ /* 0x002fe40003000000 */
[----:B------:R-:W-:Y:S02]  /*1740*/  ISETP.GT.U32.AND.EX P0, PT, R16, RZ, PT, P0 ;  /* 0x000000ff1000720c */ /* 0x000fe40003f04100 */
[----:B------:R-:W-:Y:S02]  /*1750*/  SEL R8, R21, RZ, P6 ;  /* 0x000000ff15087207 */ /* 0x000fe40003000000 */
[----:B------:R-:W-:Y:S02]  /*1760*/  SEL R3, R22, RZ, P4 ;  /* 0x000000ff16037207 */ /* 0x000fe40002000000 */
[----:B------:R-:W-:-:S02]  /*1770*/  SEL R23, R23, RZ, P4 ;  /* 0x000000ff17177207 */ /* 0x000fc40002000000 */
[----:B------:R-:W-:Y:S02]  /*1780*/  IADD3 R0, P6, P4, R0, R2, R9 ;  /* 0x0000000200007210 */ /* 0x000fe40007cde009 */
[----:B--2---:R-:W-:Y:S02]  /*1790*/  SEL R2, R24, RZ, P0 ;  /* 0x000000ff18027207 */ /* 0x004fe40000000000 */
[C---:B------:R-:W-:Y:S02]  /*17a0*/  ISETP.GT.U32.AND.EX P3, PT, R16.reuse, RZ, PT, P3 ;  /* 0x000000ff1000720c */ /* 0x040fe40003f64130 */
[----:B------:R-:W-:Y:S02]  /*17b0*/  ISETP.GT.U32.AND.EX P1, PT, R16, RZ, PT, P1 ;  /* 0x000000ff1000720c */ /* 0x000fe40003f24110 */
[----:B------:R-:W-:Y:S02]  /*17c0*/  IADD3.X R8, PT, PT, R8, R10, R15, P6, P4 ;  /* 0x0000000a08087210 */ /* 0x000fe400037e840f */
[----:B------:R-:W-:-:S02]  /*17d0*/  IADD3 R2, P6, P4, R2, R0, R3 ;  /* 0x0000000002027210 */ /* 0x000fc40007cde003 */
[----:B------:R-:W-:Y:S02]  /*17e0*/  SEL R0, R26, RZ, P3 ;  /* 0x000000ff1a007207 */ /* 0x000fe40001800000 */
[----:B---3--:R-:W-:Y:S02]  /*17f0*/  SEL R3, R4, RZ, P1 ;  /* 0x000000ff04037207 */ /* 0x008fe40000800000 */
[----:B------:R-:W-:Y:S02]  /*1800*/  ISETP.GT.U32.AND.EX P2, PT, R16, RZ, PT, P2 ;  /* 0x000000ff1000720c */ /* 0x000fe40003f44120 */
        /* <DEDUP_REMOVED lines=11> */
.L_x_283:
[----:B------:R-:W0:Y:S01]  /*18c0*/  S2R R4, SR_TID.X ;  /* 0x0000000000047919 */ /* 0x000e220000002100 */
[----:B------:R-:W0:Y:S02]  /*18d0*/  LDC.64 R2, c[0x0][0x380] ;  /* 0x0000e000ff027b82 */ /* 0x000e240000000a00 */
[----:B0-----:R-:W-:-:S05]  /*18e0*/  IMAD.WIDE.U32 R2, R4, 0x4, R2 ;  /* 0x0000000404027825 */ /* 0x001fca00078e0002 */
[----:B------:R-:W2:Y:S04]  /*18f0*/  LDG.E R5, desc[UR6][R2.64] ;  /* 0x0000000602057981 */ /* 0x000ea8000c1e1900 */
[----:B------:R-:W3:Y:S04]  /*1900*/  LDG.E R6, desc[UR6][R2.64+0x800] ;  /* 0x0008000602067981 */ /* 0x000ee8000c1e1900 */
[----:B------:R-:W4:Y:S04]  /*1910*/  LDG.E R7, desc[UR6][R2.64+0x1000] ;  /* 0x0010000602077981 */ /* 0x000f28000c1e1900 */
[----:B------:R-:W5:Y:S04]  /*1920*/  LDG.E R8, desc[UR6][R2.64+0x1800] ;  /* 0x0018000602087981 */ /* 0x000f68000c1e1900 */
[----:B------:R-:W5:Y:S04]  /*1930*/  LDG.E R9, desc[UR6][R2.64+0x2000] ;  /* 0x0020000602097981 */ /* 0x000f68000c1e1900 */
[----:B------:R-:W5:Y:S04]  /*1940*/  LDG.E R10, desc[UR6][R2.64+0x2800] ;  /* 0x00280006020a7981 */ /* 0x000f68000c1e1900 */
[----:B------:R-:W5:Y:S01]  /*1950*/  LDG.E R11, desc[UR6][R2.64+0x3000] ;  /* 0x00300006020b7981 */ /* 0x000f62000c1e1900 */
[----:B--2---:R-:W-:-:S02]  /*1960*/  LOP3.LUT R5, R5, 0x1, RZ, 0xc, !PT ;  /* 0x0000000105057812 */ /* 0x004fc400078e0cff */
[----:B---3--:R-:W-:Y:S02]  /*1970*/  LOP3.LUT R6, R6, 0x1, RZ, 0xc, !PT ;  /* 0x0000000106067812 */ /* 0x008fe400078e0cff */
[----:B----4-:R-:W-:-:S04]  /*1980*/  LOP3.LUT R7, R7, 0x1, RZ, 0xc, !PT ;  /* 0x0000000107077812 */ /* 0x010fc800078e0cff */
[----:B------:R-:W-:Y:S01]  /*1990*/  IADD3 R5, PT, PT, R7, R6, R5 ;  /* 0x0000000607057210 */ /* 0x000fe20007ffe005 */
[----:B------:R-:W-:Y:S01]  /*19a0*/  IMAD.MOV.U32 R7, RZ, RZ, 0xe00 ;  /* 0x00000e00ff077424 */ /* 0x000fe200078e00ff */
[----:B-----5:R-:W-:Y:S02]  /*19b0*/  LOP3.LUT R8, R8, 0x1, RZ, 0xc, !PT ;  /* 0x0000000108087812 */ /* 0x020fe400078e0cff */
[----:B------:R-:W-:-:S04]  /*19c0*/  LOP3.LUT R9, R9, 0x1, RZ, 0xc, !PT ;  /* 0x0000000109097812 */ /* 0x000fc800078e0cff */
[----:B------:R-:W-:Y:S01]  /*19d0*/  IADD3 R5, PT, PT, R9, R8, R5 ;  /* 0x0000000809057210 */ /* 0x000fe20007ffe005 */
[----:B------:R-:W-:Y:S01]  /*19e0*/  IMAD.MOV.U32 R9, RZ, RZ, RZ ;  /* 0x000000ffff097224 */ /* 0x000fe200078e00ff */
[----:B------:R-:W-:Y:S02]  /*19f0*/  IADD3 R8, P1, PT, R0, -0xe00, RZ ;  /* 0xfffff20000087810 */ /* 0x000fe40007f3e0ff */
[----:B------:R-:W-:Y:S02]  /*1a00*/  LOP3.LUT R10, R10, 0x1, RZ, 0xc, !PT ;  /* 0x000000010a0a7812 */ /* 0x000fe400078e0cff */
[----:B------:R-:W-:Y:S02]  /*1a10*/  ISETP.GE.U32.AND P0, PT, R8, 0xe00, PT ;  /* 0x00000e000800780c */ /* 0x000fe40003f06070 */
[----:B------:R-:W-:Y:S01]  /*1a20*/  IADD3.X R12, PT, PT, R16, -0x1, RZ, P1, !PT ;  /* 0xffffffff100c7810 */ /* 0x000fe20000ffe4ff */
[----:B------:R-:W-:Y:S01]  /*1a30*/  IMAD.IADD R10, R10, 0x1, R5 ;  /* 0x000000010a0a7824 */ /* 0x000fe200078e0205 */
[----:B------:R-:W-:-:S02]  /*1a40*/  LOP3.LUT R11, R11, 0x1, RZ, 0xc, !PT ;  /* 0x000000010b0b7812 */ /* 0x000fc400078e0cff */
[----:B------:R-:W-:Y:S02]  /*1a50*/  ISETP.GE.U32.AND.EX P0, PT, R12, RZ, PT, P0 ;  /* 0x000000ff0c00720c */ /* 0x000fe40003f06100 */
[----:B------:R-:W-:-:S05]  /*1a60*/  IADD3 R6, P1, PT, R11, R10, RZ ;  /* 0x0000000a0b067210 */ /* 0x000fca0007f3e0ff */
[----:B------:R-:W-:-:S06]  /*1a70*/  IMAD.X R5, RZ, RZ, RZ, P1 ;  /* 0x000000ffff057224 */ /* 0x000fcc00008e06ff */
[----:B------:R-:W-:Y:S05]  /*1a80*/  @!P0 BRA `(.L_x_298) ;  /* 0x00000000009c8947 */ /* 0x000fea0003800000 */
[----:B------:R-:W0:Y:S01]  /*1a90*/  LDC.64 R10, c[0x0][0x398] ;  /* 0x0000e600ff0a7b82 */ /* 0x000e220000000a00 */
[----:B------:R-:W-:Y:S02]  /*1aa0*/  IMAD.MOV.U32 R7, RZ, RZ, 0xe00 ;  /* 0x00000e00ff077424 */ /* 0x000fe400078e00ff */
[----:B------:R-:W-:-:S07]  /*1ab0*/  IMAD.MOV.U32 R9, RZ, RZ, RZ ;  /* 0x000000ffff097224 */ /* 0x000fce00078e00ff */
.L_x_300:
[----:B------:R-:W-:-:S04]  /*1ac0*/  LEA R14, P0, R7, R2, 0x2 ;  /* 0x00000002070e7211 */ /* 0x000fc800078010ff */
[----:B------:R-:W-:-:S05]  /*1ad0*/  LEA.HI.X R15, R7, R3, R9, 0x2, P0 ;  /* 0x00000003070f7211 */ /* 0x000fca00000f1409 */
[----:B------:R-:W2:Y:S04]  /*1ae0*/  LDG.E R0, desc[UR6][R14.64] ;  /* 0x000000060e007981 */ /* 0x000ea8000c1e1900 */
[----:B------:R-:W3:Y:S04]  /*1af0*/  LDG.E R16, desc[UR6][R14.64+0x800] ;  /* 0x000800060e107981 */ /* 0x000ee8000c1e1900 */
[----:B------:R-:W4:Y:S04]  /*1b00*/  LDG.E R17, desc[UR6][R14.64+0x1000] ;  /* 0x001000060e117981 */ /* 0x000f28000c1e1900 */
[----:B------:R-:W5:Y:S04]  /*1b10*/  LDG.E R18, desc[UR6][R14.64+0x1800] ;  /* 0x001800060e127981 */ /* 0x000f68000c1e1900 */
[----:B------:R-:W5:Y:S04]  /*1b20*/  LDG.E R19, desc[UR6][R14.64+0x2000] ;  /* 0x002000060e137981 */ /* 0x000f68000c1e1900 */
[----:B------:R-:W5:Y:S04]  /*1b30*/  LDG.E R20, desc[UR6][R14.64+0x2800] ;  /* 0x002800060e147981 */ /* 0x000f68000c1e1900 */
[----:B------:R-:W5:Y:S01]  /*1b40*/  LDG.E R21, desc[UR6][R14.64+0x3000] ;  /* 0x003000060e157981 */ /* 0x000f62000c1e1900 */
[----:B--2---:R-:W-:Y:S01]  /*1b50*/  LOP3.LUT R13, R0, 0x1, RZ, 0xc, !PT ;  /* 0x00000001000d7812 */ /* 0x004fe200078e0cff */
[----:B0-----:R-:W-:Y:S01]  /*1b60*/  IMAD.MOV.U32 R0, RZ, RZ, R10 ;  /* 0x000000ffff007224 */ /* 0x001fe200078e000a */
[----:B---3--:R-:W-:-:S04]  /*1b70*/  LOP3.LUT R16, R16, 0x1, RZ, 0xc, !PT ;  /* 0x0000000110107812 */ /* 0x008fc800078e0cff */
[----:B------:R-:W-:Y:S01]  /*1b80*/  IADD3 R13, P4, P5, R16, R6, R13 ;  /* 0x00000006100d7210 */ /* 0x000fe20007d9e00d */
[----:B------:R-:W-:Y:S01]  /*1b90*/  IMAD.MOV.U32 R16, RZ, RZ, R11 ;  /* 0x000000ffff107224 */ /* 0x000fe200078e000b */
[----:B------:R-:W-:Y:S02]  /*1ba0*/  IADD3 R6, P3, PT, -R7, R0, RZ ;  /* 0x0000000007067210 */ /* 0x000fe40007f7e1ff */
[----:B----4-:R-:W-:Y:S02]  /*1bb0*/  LOP3.LUT R17, R17, 0x1, RZ, 0xc, !PT ;  /* 0x0000000111117812 */ /* 0x010fe400078e0cff */
[----:B------:R-:W-:Y:S01]  /*1bc0*/  ISETP.GE.U32.AND P0, PT, R6, 0xe00, PT ;  /* 0x00000e000600780c */ /* 0x000fe20003f06070 */
[----:B------:R-:W-:Y:S01]  /*1bd0*/  IMAD.X R6, R16, 0x1, ~R9, P3 ;  /* 0x0000000110067824 */ /* 0x000fe200018e0e09 */
[----:B-----5:R-:W-:Y:S02]  /*1be0*/  LOP3.LUT R18, R18, 0x1, RZ, 0xc, !PT ;  /* 0x0000000112127812 */ /* 0x020fe400078e0cff */
[----:B------:R-:W-:-:S02]  /*1bf0*/  LOP3.LUT R19, R19, 0x1, RZ, 0xc, !PT ;  /* 0x0000000113137812 */ /* 0x000fc400078e0cff */
[----:B------:R-:W-:Y:S02]  /*1c00*/  ISETP.GE.U32.AND.EX P0, PT, R6, RZ, PT, P0 ;  /* 0x000000ff0600720c */ /* 0x000fe40003f06100 */
[----:B------:R-:W-:Y:S02]  /*1c10*/  IADD3 R17, P1, P2, R18, R13, R17 ;  /* 0x0000000d12117210 */ /* 0x000fe40007a3e011 */
[----:B------:R-:W-:Y:S02]  /*1c20*/  LOP3.LUT R20, R20, 0x1, RZ, 0xc, !PT ;  /* 0x0000000114147812 */ /* 0x000fe400078e0cff */
[----:B------:R-:W-:Y:S02]  /*1c30*/  IADD3.X R5, PT, PT, RZ, R5, RZ, P4, P5 ;  /* 0x00000005ff057210 */ /* 0x000fe400027ea4ff */
[----:B------:R-:W-:Y:S02]  /*1c40*/  IADD3 R20, P4, P5, R20, R17, R19 ;  /* 0x0000001114147210 */ /* 0x000fe40007d9e013 */
[----:B------:R-:W-:-:S02]  /*1c50*/  LOP3.LUT R21, R21, 0x1, RZ, 0xc, !PT ;  /* 0x0000000115157812 */ /* 0x000fc400078e0cff */
[----:B------:R-:W-:Y:S02]  /*1c60*/  IADD3.X R5, PT, PT, RZ, R5, RZ, P1, P2 ;  /* 0x00000005ff057210 */ /* 0x000fe40000fe44ff */
[----:B------:R-:W-:Y:S02]  /*1c70*/  IADD3 R6, P1, PT, R21, R20, RZ ;  /* 0x0000001415067210 */ /* 0x000fe40007f3e0ff */
[----:B------:R-:W-:-:S05]  /*1c80*/  IADD3.X R5, PT, PT, RZ, R5, RZ, P4, P5 ;  /* 0x00000005ff057210 */ /* 0x000fca00027ea4ff */
[----:B------:R-:W-:Y:S01]  /*1c90*/  IMAD.X R5, RZ, RZ, R5, P1 ;  /* 0x000000ffff057224 */ /* 0x000fe200008e0605 */
[----:B------:R-:W-:Y:S06]  /*1ca0*/  @!P0 BRA `(.L_x_299) ;  /* 0x0000000800988947 */ /* 0x000fec0003800000 */
[----:B------:R-:W-:-:S05]  /*1cb0*/  IADD3 R7, P0, PT, R7, 0xe00, RZ ;  /* 0x00000e0007077810 */ /* 0x000fca0007f1e0ff */
[----:B------:R-:W-:Y:S01]  /*1cc0*/  IMAD.X R9, RZ, RZ, R9, P0 ;  /* 0x000000ffff097224 */ /* 0x000fe200000e0609 */
[----:B------:R-:W-:-:S04]  /*1cd0*/  ISETP.GT.U32.AND P0, PT, R7, R8, PT ;  /* 0x000000080700720c */ /* 0x000fc80003f04070 */
[----:B------:R-:W-:-:S13]  /*1ce0*/  ISETP.GT.U32.AND.EX P0, PT, R9, R12, PT, P0 ;  /* 0x0000000c0900720c */ /* 0x000fda0003f04100 */
[----:B------:R-:W-:Y:S05]  /*1cf0*/  @!P0 BRA `(.L_x_300) ;  /* 0xfffffffc00708947 */ /* 0x000fea000383ffff */
.L_x_298:
[----:B------:R-:W-:Y:S01]  /*1d00*/  IMAD.IADD R3, R0, 0x1, -R7 ;  /* 0x0000000100037824 */ /* 0x000fe200078e0a07 */
[----:B------:R-:W-:Y:S01]  /*1d10*/  ISETP.GE.U32.AND P1, PT, R7, R0, PT ;  /* 0x000000000700720c */ /* 0x000fe20003f26070 */
[----:B------:R-:W-:Y:S03]  /*1d20*/  BSSY.RECONVERGENT B1, `(.L_x_299) ;  /* 0x000009e000017945 */ /* 0x000fe60003800200 */
[----:B------:R-:W-:-:S04]  /*1d30*/  ISETP.GE.AND P0, PT, R4, R3, PT ;  /* 0x000000030400720c */ /* 0x000fc80003f06270 */
[----:B------:R-:W-:-:S13]  /*1d40*/  ISETP.GE.U32.OR.EX P0, PT, R9, R16, P0, P1 ;  /* 0x000000100900720c */ /* 0x000fda0000706510 */
[----:B------:R-:W-:Y:S05]  /*1d50*/  @P0 BRA `(.L_x_301) ;  /* 0x0000000800680947 */ /* 0x000fea0003800000 */
[----:B------:R-:W-:Y:S01]  /*1d60*/  LOP3.LUT R2, RZ, R4, RZ, 0x33, !PT ;  /* 0x00000004ff027212 */ /* 0x000fe200078e33ff */
[----:B------:R-:W-:Y:S03]  /*1d70*/  BSSY.RECONVERGENT B2, `(.L_x_302) ;  /* 0x0000048000027945 */ /* 0x000fe60003800200 */
[----:B------:R-:W-:Y:S01]  /*1d80*/  IADD3 R2, PT, PT, -R7, R0, R2 ;  /* 0x0000000007027210 */ /* 0x000fe20007ffe102 */
[----:B------:R-:W-:-:S03]  /*1d90*/  IMAD.MOV.U32 R0, RZ, RZ, R4 ;  /* 0x000000ffff007224 */ /* 0x000fc600078e0004 */
[C---:B------:R-:W-:Y:S02]  /*1da0*/  ISETP.GE.U32.AND P1, PT, R2.reuse, 0x1e00, PT ;  /* 0x00001e000200780c */ /* 0x040fe40003f26070 */
[----:B------:R-:W-:-:S04]  /*1db0*/  LEA.HI R8, R2, 0x1, RZ, 0x17 ;  /* 0x0000000102087811 */ /* 0x000fc800078fb8ff */
[----:B------:R-:W-:-:S04]  /*1dc0*/  LOP3.LUT R27, R8, 0xf, RZ, 0xc0, !PT ;  /* 0x0000000f081b7812 */ /* 0x000fc800078ec0ff */
[----:B------:R-:W-:-:S03]  /*1dd0*/  ISETP.NE.AND P0, PT, R27, RZ, PT ;  /* 0x000000ff1b00720c */ /* 0x000fc60003f05270 */
[----:B------:R-:W-:Y:S10]  /*1de0*/  @!P1 BRA `(.L_x_303) ;  /* 0x0000000400009947 */ /* 0x000ff40003800000 */
[----:B------:R-:W0:Y:S01]  /*1df0*/  LDCU.64 UR4, c[0x0][0x380] ;  /* 0x00007000ff0477ac */ /* 0x000e220008000a00 */
[----:B------:R-:W-:Y:S02]  /*1e00*/  IADD3 R3, P1, PT, R4, R7, RZ ;  /* 0x0000000704037210 */ /* 0x000fe40007f3e0ff */
[----:B------:R-:W-:-:S03]  /*1e10*/  LOP3.LUT R13, R8, 0xfffff0, RZ, 0xc0, !PT ;  /* 0x00fffff0080d7812 */ /* 0x000fc600078ec0ff */
[----:B------:R-:W-:Y:S02]  /*1e20*/  IMAD.X R0, RZ, RZ, R9, P1 ;  /* 0x000000ffff007224 */ /* 0x000fe400008e0609 */
[----:B------:R-:W-:Y:S01]  /*1e30*/  IMAD.MOV R13, RZ, RZ, -R13 ;  /* 0x000000ffff0d7224 */ /* 0x000fe200078e0a0d */
[----:B0-----:R-:W-:-:S04]  /*1e40*/  LEA R2, P2, R3, UR4, 0x2 ;  /* 0x0000000403027c11 */ /* 0x001fc8000f8410ff */
[----:B------:R-:W-:Y:S02]  /*1e50*/  IADD3 R2, P1, PT, R2, 0x4000, RZ ;  /* 0x0000400002027810 */ /* 0x000fe40007f3e0ff */
[----:B------:R-:W-:Y:S01]  /*1e60*/  LEA.HI.X R3, R3, UR5, R0, 0x2, P2 ;  /* 0x0000000503037c11 */ /* 0x000fe200090f1400 */
[----:B------:R-:W-:-:S04]  /*1e70*/  IMAD.MOV.U32 R0, RZ, RZ, R4 ;  /* 0x000000ffff007224 */ /* 0x000fc800078e0004 */
[----:B------:R-:W-:-:S07]  /*1e80*/  IMAD.X R3, RZ, RZ, R3, P1 ;  /* 0x000000ffff037224 */ /* 0x000fce00008e0603 */
.L_x_304:
        /* <DEDUP_REMOVED lines=40> */
[----:B------:R-:W-:Y:S02]  /*2110*/  ISETP.NE.AND P3, PT, R13, RZ, PT ;  /* 0x000000ff0d00720c */ /* 0x000fe40003f65270 */
[----:B------:R-:W-:Y:S02]  /*2120*/  IADD3 R15, P6, P5, R15, R17, R16 ;  /* 0x000000110f0f7210 */ /* 0x000fe40007dde010 */
[----:B------:R-:W-:Y:S02]  /*2130*/  LOP3.LUT R14, R14, 0x1, RZ, 0xc, !PT ;  /* 0x000000010e0e7812 */ /* 0x000fe400078e0cff */
        /* <DEDUP_REMOVED lines=11> */
.L_x_303:
[----:B------:R-:W-:Y:S05]  /*21f0*/  BSYNC.RECONVERGENT B2 ;  /* 0x0000000000027941 */ /* 0x000fea0003800200 */
.L_x_302:
[----:B------:R-:W-:Y:S05]  /*2200*/  @!P0 BRA `(.L_x_301) ;  /* 0x00000004003c8947 */ /* 0x000fea0003800000 */
[----:B------:R-:W-:Y:S01]  /*2210*/  ISETP.GE.U32.AND P1, PT, R27, 0x8, PT ;  /* 0x000000081b00780c */ /* 0x000fe20003f26070 */
[----:B------:R-:W-:Y:S01]  /*2220*/  BSSY.RECONVERGENT B2, `(.L_x_305) ;  /* 0x0000022000027945 */ /* 0x000fe20003800200 */
[----:B------:R-:W-:-:S04]  /*2230*/  LOP3.LUT R19, R8, 0x7, RZ, 0xc0, !PT ;  /* 0x0000000708137812 */ /* 0x000fc800078ec0ff */
[----:B------:R-:W-:-:S07]  /*2240*/  ISETP.NE.AND P0, PT, R19, RZ, PT ;  /* 0x000000ff1300720c */ /* 0x000fce0003f05270 */
[----:B------:R-:W-:Y:S06]  /*2250*/  @!P1 BRA `(.L_x_306) ;  /* 0x0000000000789947 */ /* 0x000fec0003800000 */
[----:B------:R-:W0:Y:S01]  /*2260*/  LDCU.64 UR4, c[0x0][0x380] ;  /* 0x00007000ff0477ac */ /* 0x000e220008000a00 */
[----:B------:R-:W-:-:S05]  /*2270*/  IADD3 R3, P1, PT, R0, R7, RZ ;  /* 0x0000000700037210 */ /* 0x000fca0007f3e0ff */
[----:B------:R-:W-:Y:S01]  /*2280*/  IMAD.X R10, RZ, RZ, R9, P1 ;  /* 0x000000ffff0a7224 */ /* 0x000fe200008e0609 */
        /* <DEDUP_REMOVED lines=27> */
.L_x_306:
[----:B------:R-:W-:Y:S05]  /*2440*/  BSYNC.RECONVERGENT B2 ;  /* 0x0000000000027941 */ /* 0x000fea0003800200 */
.L_x_305:
        /* <DEDUP_REMOVED lines=24> */
.L_x_308:
[----:B------:R-:W-:Y:S05]  /*25d0*/  BSYNC.RECONVERGENT B2 ;  /* 0x0000000000027941 */ /* 0x000fea0003800200 */
.L_x_307:
[----:B------:R-:W-:Y:S05]  /*25e0*/  @!P0 BRA `(.L_x_301) ;  /* 0x0000000000448947 */ /* 0x000fea0003800000 */
[----:B------:R-:W0:Y:S01]  /*25f0*/  LDCU.64 UR4, c[0x0][0x380] ;  /* 0x00007000ff0477ac */ /* 0x000e220008000a00 */
[----:B------:R-:W-:Y:S01]  /*2600*/  IADD3 R7, P0, PT, R0, R7, RZ ;  /* 0x0000000700077210 */ /* 0x000fe20007f1e0ff */
[----:B------:R-:W-:-:S04]  /*2610*/  IMAD.MOV R0, RZ, RZ, -R10 ;  /* 0x000000ffff007224 */ /* 0x000fc800078e0a0a */
[----:B------:R-:W-:Y:S01]  /*2620*/  IMAD.X R2, RZ, RZ, R9, P0 ;  /* 0x000000ffff027224 */ /* 0x000fe200000e0609 */
[----:B0-----:R-:W-:-:S04]  /*2630*/  LEA R8, P1, R7, UR4, 0x2 ;  /* 0x0000000407087c11 */ /* 0x001fc8000f8210ff */
[----:B------:R-:W-:-:S09]  /*2640*/  LEA.HI.X R9, R7, UR5, R2, 0x2, P1 ;  /* 0x0000000507097c11 */ /* 0x000fd200088f1402 */
.L_x_309:
        /* <DEDUP_REMOVED lines=11> */
.L_x_301:
[----:B------:R-:W-:Y:S05]  /*2700*/  BSYNC.RECONVERGENT B1 ;  /* 0x0000000000017941 */ /* 0x000fea0003800200 */
.L_x_299:
[----:B------:R-:W0:Y:S01]  /*2710*/  S2R R8, SR_LANEID ;  /* 0x0000000000087919 */ /* 0x000e220000000000 */
[----:B------:R-:W-:Y:S01]  /*2720*/  ISETP.NE.AND P5, PT, R4, RZ, PT ;  /* 0x000000ff0400720c */ /* 0x000fe20003fa5270 */
        /* <DEDUP_REMOVED lines=28> */
[----:B------:R-:W-:Y:S02]  /*28f0*/  @!P2 SHF.R.U32.HI R7, RZ, 0x2, R4 ;  /* 0x00000002ff07a819 */ /* 0x000fe40000011604 */
[----:B-1----:R-:W-:Y:S01]  /*2900*/  SEL R2, R2, RZ, !P1 ;  /* 0x000000ff02027207 */ /* 0x002fe20004800000 */
[----:B------:R-:W0:Y:S01]  /*2910*/  SHFL.DOWN PT, R0, R5, 0x10, 0x1f ;  /* 0x0a001f0005007f89 */ /* 0x000e2200000e0000 */
[----:B------:R-:W-:Y:S02]  /*2920*/  ISETP.GT.AND P1, PT, R8, 0xf, PT ;  /* 0x0000000f0800780c */ /* 0x000fe40003f24270 */
[----:B------:R-:W-:Y:S01]  /*2930*/  @!P2 LOP3.LUT R7, R7, 0xf8, RZ, 0xc0, !PT ;  /* 0x000000f80707a812 */ /* 0x000fe200078ec0ff */
[----:B------:R-:W-:Y:S01]  /*2940*/  IMAD.X R6, R2, 0x1, R9, P0 ;  /* 0x0000000102067824 */ /* 0x000fe200000e0609 */
[----:B------:R-:W-:-:S04]  /*2950*/  @!P2 MOV R2, 0x400 ;  /* 0x000004000002a802 */ /* 0x000fc80000000f00 */
[----:B------:R-:W1:Y:S01]  /*2960*/  SHFL.DOWN PT, R3, R6, 0x10, 0x1f ;  /* 0x0a001f0006037f89 */ /* 0x000e6200000e0000 */
[----:B--2---:R-:W-:-:S05]  /*2970*/  @!P2 LEA R8, R11, R2, 0x18 ;  /* 0x000000020b08a211 */ /* 0x004fca00078ec0ff */
        /* <DEDUP_REMOVED lines=12> */
[----:B--2---:R-:W0:Y:S04]  /*2a40*/  LDS.128 R4, [UR4+0x20] ;  /* 0x00002004ff047984 */ /* 0x004e280008000c00 */
        /* <DEDUP_REMOVED lines=21> */
[----:B------:R-:W-:-:S07]  /*2ba0*/  IMAD.X R3, R3, 0x1, R31, P2 ;  /* 0x0000000103037824 */ /* 0x000fce00010e061f */
.L_x_297:
[----:B------:R-:W-:Y:S05]  /*2bb0*/  BSYNC.RECONVERGENT B0 ;  /* 0x0000000000007941 */ /* 0x000fea0003800200 */
.L_x_282:
[----:B------:R-:W-:Y:S05]  /*2bc0*/  @P5 EXIT ;  /* 0x000000000000594d */ /* 0x000fea0003800000 */
[----:B------:R-:W0:Y:S01]  /*2bd0*/  LDCU.64 UR4, c[0x0][0x3a8] ;  /* 0x00007500ff0477ac */ /* 0x000e220008000a00 */
[----:B------:R-:W3:Y:S01]  /*2be0*/  LDC.64 R4, c[0x0][0x390] ;  /* 0x0000e400ff047b82 */ /* 0x000ee20000000a00 */
[----:B012---:R-:W-:-:S04]  /*2bf0*/  IADD3 R2, P0, PT, R2, UR4, RZ ;  /* 0x0000000402027c10 */ /* 0x007fc8000ff1e0ff */
[----:B------:R-:W-:-:S05]  /*2c00*/  IADD3.X R3, PT, PT, R3, UR5, RZ, P0, !PT ;  /* 0x0000000503037c10 */ /* 0x000fca00087fe4ff */
[----:B---3--:R-:W-:Y:S01]  /*2c10*/  STG.E.64 desc[UR6][R4.64], R2 ;  /* 0x0000000204007986 */ /* 0x008fe2000c101b06 */
[----:B------:R-:W-:Y:S05]  /*2c20*/  EXIT ;  /* 0x000000000000794d */ /* 0x000fea0003800000 */
.L_x_310:
        /* <DEDUP_REMOVED lines=13> */
.L_x_777:


//--------------------- .text._ZN3cub18CUB_300001_SM_10006detail6reduce28DeviceReduceSingleTileKernelINS2_10policy_hubIljN4cuda3std3__44plusIlEEE10Policy1000EPlSC_iS9_llNS7_10__identityEEEvT0_T1_T2_T3_T4_T6_ --------------------------
	.section	.text._ZN3cub18CUB_300001_SM_10006detail6reduce28DeviceReduceSingleTileKernelINS2_10policy_hubIljN4cuda3std3__44plusIlEEE10Policy1000EPlSC_iS9_llNS7_10__identityEEEvT0_T1_T2_T3_T4_T6_,"ax",@progbits
	.align	128
        .global         _ZN3cub18CUB_300001_SM_10006detail6reduce28DeviceReduceSingleTileKernelINS2_10policy_hubIljN4cuda3std3__44plusIlEEE10Policy1000EPlSC_iS9_llNS7_10__identityEEEvT0_T1_T2_T3_T4_T6_
        .type           _ZN3cub18CUB_300001_SM_10006detail6reduce28DeviceReduceSingleTileKernelINS2_10policy_hubIljN4cuda3std3__44plusIlEEE10Policy1000EPlSC_iS9_llNS7_10__identityEEEvT0_T1_T2_T3_T4_T6_,@function
        .size           _ZN3cub18CUB_300001_SM_10006detail6reduce28DeviceReduceSingleTileKernelINS2_10policy_hubIljN4cuda3std3__44plusIlEEE10Policy1000EPlSC_iS9_llNS7_10__identityEEEvT0_T1_T2_T3_T4_T6_,(.L_x_778 - _ZN3cub18CUB_300001_SM_10006detail6reduce28DeviceReduceSingleTileKernelINS2_10policy_hubIljN4cuda3std3__44plusIlEEE10Policy1000EPlSC_iS9_llNS7_10__identityEEEvT0_T1_T2_T3_T4_T6_)
        .other          _ZN3cub18CUB_300001_SM_10006detail6reduce28DeviceReduceSingleTileKernelINS2_10policy_hubIljN4cuda3std3__44plusIlEEE10Policy1000EPlSC_iS9_llNS7_10__identityEEEvT0_T1_T2_T3_T4_T6_,@"STO_CUDA_ENTRY STV_DEFAULT"
_ZN3cub18CUB_300001_SM_10006detail6reduce28DeviceReduceSingleTileKernelINS2_10policy_hubIljN4cuda3std3__44plusIlEEE10Policy1000EPlSC_iS9_llNS7_10__identityEEEvT0_T1_T2_T3_T4_T6_:
.text._ZN3cub18CUB_300001_SM_10006detail6reduce28DeviceReduceSingleTileKernelINS2_10policy_hubIljN4cuda3std3__44plusIlEEE10Policy1000EPlSC_iS9_llNS7_10__identityEEEvT0_T1_T2_T3_T4_T6_:
        /* <DEDUP_REMOVED lines=13> */
.L_x_311:
        /* <DEDUP_REMOVED lines=13> */
.L_x_315:
[----:B------:R-:W-:Y:S05]  /*01a0*/  BSYNC.RECONVERGENT B1 ;  /* 0x0000000000017941 */ /* 0x000fea0003800200 */
.L_x_314:
        /* <DEDUP_REMOVED lines=17> */
.L_x_320:
        /* <DEDUP_REMOVED lines=11> */
.L_x_319:
[----:B------:R-:W-:Y:S05]  /*0370*/  BSYNC.RECONVERGENT B2 ;  /* 0x0000000000027941 */ /* 0x000fea0003800200 */
.L_x_318:
        /* <DEDUP_REMOVED lines=8> */
.L_x_323:
        /* <DEDUP_REMOVED lines=43> */
.L_x_322:
[----:B------:R-:W-:Y:S05]  /*06b0*/  BSYNC.RECONVERGENT B2 ;  /* 0x0000000000027941 */ /* 0x000fea0003800200 */
.L_x_321:
        /* <DEDUP_REMOVED lines=26> */
.L_x_325:
[----:B------:R-:W-:Y:S05]  /*0860*/  BSYNC.RECONVERGENT B2 ;  /* 0x0000000000027941 */ /* 0x000fea0003800200 */
.L_x_324:
        /* <DEDUP_REMOVED lines=12> */
.L_x_317:
[----:B------:R-:W-:Y:S05]  /*0930*/  BSYNC.RECONVERGENT B1 ;  /* 0x0000000000017941 */ /* 0x000fea0003800200 */
.L_x_316:
        /* <DEDUP_REMOVED lines=77> */
.L_x_326:
        /* <DEDUP_REMOVED lines=130> */
.L_x_313:
        /* <DEDUP_REMOVED lines=25> */
.L_x_330:
        /* <DEDUP_REMOVED lines=24> */
.L_x_328:
        /* <DEDUP_REMOVED lines=19> */
.L_x_334:
        /* <DEDUP_REMOVED lines=9> */
.L_x_333:
[----:B------:R-:W-:Y:S05]  /*1b00*/  BSYNC.RECONVERGENT B2 ;  /* 0x0000000000027941 */ /* 0x000fea0003800200 */
.L_x_332:
        /* <DEDUP_REMOVED lines=16> */
.L_x_337:
        /* <DEDUP_REMOVED lines=45> */
.L_x_336:
[----:B------:R-:W-:Y:S05]  /*1ee0*/  BSYNC.RECONVERGENT B2 ;  /* 0x0000000000027941 */ /* 0x000fea0003800200 */
.L_x_335:
        /* <DEDUP_REMOVED lines=30> */
.L_x_339:
[----:B------:R-:W-:Y:S05]  /*20d0*/  BSYNC.RECONVERGENT B2 ;  /* 0x0000000000027941 */ /* 0x000fea0003800200 */
.L_x_338:
        /* <DEDUP_REMOVED lines=11> */
.L_x_331:
[----:B------:R-:W-:Y:S05]  /*2190*/  BSYNC.RECONVERGENT B1 ;  /* 0x0000000000017941 */ /* 0x000fea0003800200 */
.L_x_329:
        /* <DEDUP_REMOVED lines=74> */
.L_x_327:
[----:B------:R-:W-:Y:S05]  /*2640*/  BSYNC.RECONVERGENT B0 ;  /* 0x0000000000007941 */ /* 0x000fea0003800200 */
.L_x_312:
[----:B------:R-:W-:Y:S05]  /*2650*/  @P0 EXIT ;  /* 0x000000000000094d */ /* 0x000fea0003800000 */
[----:B------:R-:W0:Y:S01]  /*2660*/  LDCU.64 UR4, c[0x0][0x398] ;  /* 0x00007300ff0477ac */ /* 0x000e220008000a00 */
[----:B------:R-:W3:Y:S01]  /*2670*/  LDC.64 R4, c[0x0][0x388] ;  /* 0x0000e200ff047b82 */ /* 0x000ee20000000a00 */
[----:B012---:R-:W-:-:S04]  /*2680*/  IADD3 R2, P0, PT, R2, UR4, RZ ;  /* 0x0000000402027c10 */ /* 0x007fc8000ff1e0ff */
[----:B------:R-:W-:-:S05]  /*2690*/  IADD3.X R3, PT, PT, R3, UR5, RZ, P0, !PT ;  /* 0x0000000503037c10 */ /* 0x000fca00087fe4ff */
[----:B---3--:R-:W-:Y:S01]  /*26a0*/  STG.E.64 desc[UR6][R4.64], R2 ;  /* 0x0000000204007986 */ /* 0x008fe2000c101b06 */
[----:B------:R-:W-:Y:S05]  /*26b0*/  EXIT ;  /* 0x000000000000794d */ /* 0x000fea0003800000 */
.L_x_340:
        /* <DEDUP_REMOVED lines=12> */
.L_x_778:


//--------------------- .text._ZN3cub18CUB_300001_SM_10006detail6reduce18DeviceReduceKernelINS2_10policy_hubIljN4cuda3std3__44plusIlEEE10Policy1000EN6thrust24THRUST_300001_SM_1000_NS18transform_iteratorI12even_functorNSD_6detail15normal_iteratorINSD_10device_ptrIiEEEEllEEjS9_lNS7_10__identityEEEvT0_PT3_T1_NS0_13GridEvenShareISQ_EET2_T4_ --------------------------
	.section	.text._ZN3cub18CUB_300001_SM_10006detail6reduce18DeviceReduceKernelINS2_10policy_hubIljN4cuda3std3__44plusIlEEE10Policy1000EN6thrust24THRUST_300001_SM_1000_NS18transform_iteratorI12even_functorNSD_6detail15normal_iteratorINSD_10device_ptrIiEEEEllEEjS9_lNS7_10__identityEEEvT0_PT3_T1_NS0_13GridEvenShareISQ_EET2_T4_,"ax",@progbits
	.align	128
        .global         _ZN3cub18CUB_300001_SM_10006detail6reduce18DeviceReduceKernelINS2_10policy_hubIljN4cuda3std3__44plusIlEEE10Policy1000EN6thrust24THRUST_300001_SM_1000_NS18transform_iteratorI12even_functorNSD_6detail15normal_iteratorINSD_10device_ptrIiEEEEllEEjS9_lNS7_10__identityEEEvT0_PT3_T1_NS0_13GridEvenShareISQ_EET2_T4_
        .type           _ZN3cub18CUB_300001_SM_10006detail6reduce18DeviceReduceKernelINS2_10policy_hubIljN4cuda3std3__44plusIlEEE10Policy1000EN6thrust24THRUST_300001_SM_1000_NS18transform_iteratorI12even_functorNSD_6detail15normal_iteratorINSD_10device_ptrIiEEEEllEEjS9_lNS7_10__identityEEEvT0_PT3_T1_NS0_13GridEvenShareISQ_EET2_T4_,@function
        .size           _ZN3cub18CUB_300001_SM_10006detail6reduce18DeviceReduceKernelINS2_10policy_hubIljN4cuda3std3__44plusIlEEE10Policy1000EN6thrust24THRUST_300001_SM_1000_NS18transform_iteratorI12even_functorNSD_6detail15normal_iteratorINSD_10device_ptrIiEEEEllEEjS9_lNS7_10__identityEEEvT0_PT3_T1_NS0_13GridEvenShareISQ_EET2_T4_,(.L_x_779 - _ZN3cub18CUB_300001_SM_10006detail6reduce18DeviceReduceKernelINS2_10policy_hubIljN4cuda3std3__44plusIlEEE10Policy1000EN6thrust24THRUST_300001_SM_1000_NS18transform_iteratorI12even_functorNSD_6detail15normal_iteratorINSD_10device_ptrIiEEEEllEEjS9_lNS7_10__identityEEEvT0_PT3_T1_NS0_13GridEvenShareISQ_EET2_T4_)
        .other          _ZN3cub18CUB_300001_SM_10006detail6reduce18DeviceReduceKernelINS2_10policy_hubIljN4cuda3std3__44plusIlEEE10Policy1000EN6thrust24THRUST_300001_SM_1000_NS18transform_iteratorI12even_functorNSD_6detail15normal_iteratorINSD_10device_ptrIiEEEEllEEjS9_lNS7_10__identityEEEvT0_PT3_T1_NS0_13GridEvenShareISQ_EET2_T4_,@"STO_CUDA_ENTRY STV_DEFAULT"
_ZN3cub18CUB_300001_SM_10006detail6reduce18DeviceReduceKernelINS2_10policy_hubIljN4cuda3std3__44plusIlEEE10Policy1000EN6thrust24THRUST_300001_SM_1000_NS18transform_iteratorI12even_functorNSD_6detail15normal_iteratorINSD_10device_ptrIiEEEEllEEjS9_lNS7_10__identityEEEvT0_PT3_T1_NS0_13GridEvenShareISQ_EET2_T4_:
.text._ZN3cub18CUB_300001_SM_10006detail6reduce18DeviceReduceKernelINS2_10policy_hubIljN4cuda3std3__44plusIlEEE10Policy1000EN6thrust24THRUST_300001_SM_1000_NS18transform_iteratorI12even_functorNSD_6detail15normal_iteratorINSD_10device_ptrIiEEEEllEEjS9_lNS7_10__identityEEEvT0_PT3_T1_NS0_13GridEvenShareISQ_EET2_T4_:
[----:B------:R-:W-:Y:S01]  /*0000*/  LDC R1, c[0x0][0x37c] ;  /* 0x0000df00ff017b82 */ /* 0x000fe20000000800 */
[----:B------:R-:W0:Y:S07]  /*0010*/  S2R R0, SR_CTAID.X ;  /* 0x0000000000007919 */ /* 0x000e2e0000002500 */
[----:B------:R-:W1:Y:S01]  /*0020*/  LDC.64 R2, c[0x0][0x3b0] ;  /* 0x0000ec00ff027b82 */ /* 0x000e620000000a00 */
[----:B------:R-:W2:Y:S01]  /*0030*/  LDCU.64 UR6, c[0x0][0x358] ;  /* 0x00006b00ff0677ac */ /* 0x000ea20008000a00 */
[----:B------:R-:W-:Y:S01]  /*0040*/  BSSY.RECONVERGENT B0, `(.L_x_341) ;  /* 0x000030a000007945 */ /* 0x000fe20003800200 */
[----:B-1----:R-:W-:-:S02]  /*0050*/  IMAD R6, R3, 0xe00, RZ ;  /* 0x00000e0003067824 */ /* 0x002fc400078e02ff */
[----:B0-----:R-:W-:-:S05]  /*0060*/  IMAD R28, R0, -0xe00, R2 ;  /* 0xfffff200001c7824 */ /* 0x001fca00078e0202 */
[----:B------:R-:W-:-:S13]  /*0070*/  ISETP.GT.U32.AND P0, PT, R28, 0xdff, PT ;  /* 0x00000dff1c00780c */ /* 0x000fda0003f04070 */
[----:B--2---:R-:W-:Y:S05]  /*0080*/  @P0 BRA `(.L_x_342) ;  /* 0x00000018008c0947 */ /* 0x004fea0003800000 */
[----:B------:R-:W0:Y:S01]  /*0090*/  S2R R5, SR_TID.X ;  /* 0x0000000000057919 */ /* 0x000e220000002100 */
[----:B------:R-:W-:Y:S01]  /*00a0*/  BSSY.RECONVERGENT B1, `(.L_x_343) ;  /* 0x000000d000017945 */ /* 0x000fe20003800200 */
[----:B------:R-:W-:Y:S02]  /*00b0*/  IMAD.MOV.U32 R29, RZ, RZ, RZ ;  /* 0x000000ffff1d7224 */ /* 0x000fe400078e00ff */
[----:B------:R-:W-:Y:S01]  /*00c0*/  IMAD.MOV.U32 R26, RZ, RZ, RZ ;  /* 0x000000ffff1a7224 */ /* 0x000fe200078e00ff */
[----:B0-----:R-:W-:Y:S01]  /*00d0*/  ISETP.GE.U32.AND P0, PT, R5, R28, PT ;  /* 0x0000001c0500720c */ /* 0x001fe20003f06070 */
[----:B------:R-:W-:-:S12]  /*00e0*/  IMAD.MOV.U32 R7, RZ, RZ, R5 ;  /* 0x000000ffff077224 */ /* 0x000fd800078e0005 */
[----:B------:R-:W-:Y:S05]  /*00f0*/  @P0 BRA `(.L_x_344) ;  /* 0x00000000001c0947 */ /* 0x000fea0003800000 */
[----:B------:R-:W0:Y:S01]  /*0100*/  LDC.64 R8, c[0x0][0x380] ;  /* 0x0000e000ff087b82 */ /* 0x000e220000000a00 */
[----:B------:R-:W-:-:S04]  /*0110*/  IMAD R3, R0, 0xe00, R5 ;  /* 0x00000e0000037824 */ /* 0x000fc800078e0205 */
[----:B0-----:R-:W-:-:S06]  /*0120*/  IMAD.WIDE.U32 R8, R3, 0x4, R8 ;  /* 0x0000000403087825 */ /* 0x001fcc00078e0008 */
[----:B------:R-:W2:Y:S01]  /*0130*/  LDG.E R8, desc[UR6][R8.64] ;  /* 0x0000000608087981 */ /* 0x000ea2000c1e1900 */
[----:B------:R-:W-:Y:S02]  /*0140*/  VIADD R7, R5, 0x200 ;  /* 0x0000020005077836 */ /* 0x000fe40000000000 */
[----:B------:R-:W-:Y:S01]  /*0150*/  IMAD.MOV.U32 R26, RZ, RZ, RZ ;  /* 0x000000ffff1a7224 */ /* 0x000fe200078e00ff */
[----:B--2---:R-:W-:-:S07]  /*0160*/  LOP3.LUT R29, R8, 0x1, RZ, 0xc, !PT ;  /* 0x00000001081d7812 */ /* 0x004fce00078e0cff */
.L_x_344:
[----:B------:R-:W-:Y:S05]  /*0170*/  BSYNC.RECONVERGENT B1 ;  /* 0x0000000000017941 */ /* 0x000fea0003800200 */
.L_x_343:
[----:B------:R-:W-:Y:S01]  /*0180*/  ISETP.GE.U32.AND P0, PT, R7, R28, PT ;  /* 0x0000001c0700720c */ /* 0x000fe20003f06070 */
[----:B------:R-:W-:-:S12]  /*0190*/  BSSY.RECONVERGENT B1, `(.L_x_345) ;  /* 0x00000c3000017945 */ /* 0x000fd80003800200 */
[----:B------:R-:W-:Y:S05]  /*01a0*/  @P0 BRA `(.L_x_346) ;  /* 0x0000000c00040947 */ /* 0x000fea0003800000 */
[----:B------:R-:W-:Y:S01]  /*01b0*/  LOP3.LUT R3, RZ, R7, RZ, 0x33, !PT ;  /* 0x00000007ff037212 */ /* 0x000fe200078e33ff */
[----:B------:R-:W-:Y:S04]  /*01c0*/  BSSY.RECONVERGENT B2, `(.L_x_347) ;  /* 0x0000063000027945 */ /* 0x000fe80003800200 */
[----:B------:R-:W-:-:S04]  /*01d0*/  IMAD.IADD R3, R3, 0x1, R2 ;  /* 0x0000000103037824 */ /* 0x000fc800078e0202 */
[----:B------:R-:W-:-:S05]  /*01e0*/  IMAD R3, R0, -0xe00, R3 ;  /* 0xfffff20000037824 */ /* 0x000fca00078e0203 */
[C---:B------:R-:W-:Y:S02]  /*01f0*/  ISETP.GE.U32.AND P0, PT, R3.reuse, 0x1e00, PT ;  /* 0x00001e000300780c */ /* 0x040fe40003f06070 */
[----:B------:R-:W-:-:S04]  /*0200*/  LEA.HI R4, R3, 0x1, RZ, 0x17 ;  /* 0x0000000103047811 */ /* 0x000fc800078fb8ff */
[----:B------:R-:W-:-:S07]  /*0210*/  LOP3.LUT R6, R4, 0xf, RZ, 0xc0, !PT ;  /* 0x0000000f04067812 */ /* 0x000fce00078ec0ff */
[----:B------:R-:W-:Y:S05]  /*0220*/  @!P0 BRA `(.L_x_348) ;  /* 0x0000000400708947 */ /* 0x000fea0003800000 */
[----:B------:R-:W0:Y:S01]  /*0230*/  LDC.64 R10, c[0x0][0x380] ;  /* 0x0000e000ff0a7b82 */ /* 0x000e220000000a00 */
[----:B------:R-:W-:Y:S01]  /*0240*/  LOP3.LUT R9, R4, 0xfffff0, RZ, 0xc0, !PT ;  /* 0x00fffff004097812 */ /* 0x000fe200078ec0ff */
[----:B------:R-:W-:Y:S01]  /*0250*/  BSSY.RECONVERGENT B3, `(.L_x_349) ;  /* 0x0000058000037945 */ /* 0x000fe20003800200 */
[----:B------:R-:W-:Y:S01]  /*0260*/  LOP3.LUT R8, R7, 0x1000, RZ, 0xfc, !PT ;  /* 0x0000100007087812 */ /* 0x000fe200078efcff */
[----:B------:R-:W-:Y:S02]  /*0270*/  IMAD R7, R0, 0xe00, R7 ;  /* 0x00000e0000077824 */ /* 0x000fe400078e0207 */
[----:B------:R-:W-:-:S07]  /*0280*/  IMAD.MOV R9, RZ, RZ, -R9 ;  /* 0x000000ffff097224 */ /* 0x000fce00078e0a09 */
.L_x_350:
[C---:B------:R-:W-:Y:S02]  /*0290*/  VIADD R17, R7.reuse, 0x200 ;  /* 0x0000020007117836 */ /* 0x040fe40000000000 */
[----:B0-----:R-:W-:-:S04]  /*02a0*/  IMAD.WIDE.U32 R24, R7, 0x4, R10 ;  /* 0x0000000407187825 */ /* 0x001fc800078e000a */
[--C-:B------:R-:W-:Y:S02]  /*02b0*/  IMAD.WIDE.U32 R16, R17, 0x4, R10.reuse ;  /* 0x0000000411107825 */ /* 0x100fe400078e000a */
[----:B------:R-:W2:Y:S02]  /*02c0*/  LDG.E R24, desc[UR6][R24.64] ;  /* 0x0000000618187981 */ /* 0x000ea4000c1e1900 */
[C---:B------:R-:W-:Y:S02]  /*02d0*/  VIADD R15, R7.reuse, 0x400 ;  /* 0x00000400070f7836 */ /* 0x040fe40000000000 */
[----:B------:R-:W-:Y:S02]  /*02e0*/  VIADD R13, R7, 0x600 ;  /* 0x00000600070d7836 */ /* 0x000fe40000000000 */
[--C-:B------:R-:W-:Y:S01]  /*02f0*/  IMAD.WIDE.U32 R14, R15, 0x4, R10.reuse ;  /* 0x000000040f0e7825 */ /* 0x100fe200078e000a */
[----:B------:R-:W3:Y:S03]  /*0300*/  LDG.E R25, desc[UR6][R16.64] ;  /* 0x0000000610197981 */ /* 0x000ee6000c1e1900 */
[----:B------:R-:W-:Y:S01]  /*0310*/  IMAD.WIDE.U32 R12, R13, 0x4, R10 ;  /* 0x000000040d0c7825 */ /* 0x000fe200078e000a */
[----:B------:R-:W4:Y:S04]  /*0320*/  LDG.E R3, desc[UR6][R14.64] ;  /* 0x000000060e037981 */ /* 0x000f28000c1e1900 */
[----:B------:R0:W5:Y:S01]  /*0330*/  LDG.E R19, desc[UR6][R12.64] ;  /* 0x000000060c137981 */ /* 0x000162000c1e1900 */
[----:B------:R-:W-:-:S02]  /*0340*/  VIADD R21, R7, 0xa00 ;  /* 0x00000a0007157836 */ /* 0x000fc40000000000 */
[----:B------:R-:W-:Y:S02]  /*0350*/  VIADD R23, R7, 0x800 ;  /* 0x0000080007177836 */ /* 0x000fe40000000000 */
[----:B------:R-:W-:-:S04]  /*0360*/  IMAD.WIDE.U32 R20, R21, 0x4, R10 ;  /* 0x0000000415147825 */ /* 0x000fc800078e000a */
[--C-:B------:R-:W-:Y:S01]  /*0370*/  IMAD.WIDE.U32 R22, R23, 0x4, R10.reuse ;  /* 0x0000000417167825 */ /* 0x100fe200078e000a */
[----:B------:R-:W5:Y:S03]  /*0380*/  LDG.E R18, desc[UR6][R20.64] ;  /* 0x0000000614127981 */ /* 0x000f66000c1e1900 */
[C---:B0-----:R-:W-:Y:S01]  /*0390*/  VIADD R13, R7.reuse, 0xe00 ;  /* 0x00000e00070d7836 */ /* 0x041fe20000000000 */
[----:B------:R0:W5:Y:S01]  /*03a0*/  LDG.E R2, desc[UR6][R22.64] ;  /* 0x0000000616027981 */ /* 0x000162000c1e1900 */
[----:B------:R-:W-:Y:S02]  /*03b0*/  VIADD R27, R7, 0xc00 ;  /* 0x00000c00071b7836 */ /* 0x000fe40000000000 */
[----:B------:R-:W-:-:S04]  /*03c0*/  IMAD.WIDE.U32 R12, R13, 0x4, R10 ;  /* 0x000000040d0c7825 */ /* 0x000fc800078e000a */
[----:B------:R-:W-:-:S04]  /*03d0*/  IMAD.WIDE.U32 R16, R27, 0x4, R10 ;  /* 0x000000041b107825 */ /* 0x000fc800078e000a */
[C---:B0-----:R-:W-:Y:S01]  /*03e0*/  VIADD R23, R7.reuse, 0x1200 ;  /* 0x0000120007177836 */ /* 0x041fe20000000000 */
[----:B------:R0:W5:Y:S01]  /*03f0*/  LDG.E R27, desc[UR6][R16.64] ;  /* 0x00000006101b7981 */ /* 0x000162000c1e1900 */
[----:B------:R-:W-:-:S04]  /*0400*/  VIADD R15, R7, 0x1000 ;  /* 0x00001000070f7836 */ /* 0x000fc80000000000 */
[----:B------:R-:W-:-:S04]  /*0410*/  IMAD.WIDE.U32 R14, R15, 0x4, R10 ;  /* 0x000000040f0e7825 */ /* 0x000fc800078e000a */
[----:B0-----:R-:W-:-:S04]  /*0420*/  VIADD R17, R7, 0x1800 ;  /* 0x0000180007117836 */ /* 0x001fc80000000000 */
[----:B------:R-:W-:-:S06]  /*0430*/  IMAD.WIDE.U32 R16, R17, 0x4, R10 ;  /* 0x0000000411107825 */ /* 0x000fcc00078e000a */
[----:B------:R-:W5:Y:S01]  /*0440*/  LDG.E R16, desc[UR6][R16.64] ;  /* 0x0000000610107981 */ /* 0x000f62000c1e1900 */
[----:B--2---:R-:W-:-:S03]  /*0450*/  LOP3.LUT R20, R24, 0x1, RZ, 0xc, !PT ;  /* 0x0000000118147812 */ /* 0x004fc600078e0cff */
[----:B------:R0:W2:Y:S01]  /*0460*/  LDG.E R24, desc[UR6][R12.64] ;  /* 0x000000060c187981 */ /* 0x0000a2000c1e1900 */
[----:B---3--:R-:W-:-:S03]  /*0470*/  LOP3.LUT R21, R25, 0x1, RZ, 0xc, !PT ;  /* 0x0000000119157812 */ /* 0x008fc600078e0cff */
[----:B------:R1:W3:Y:S01]  /*0480*/  LDG.E R25, desc[UR6][R14.64] ;  /* 0x000000060e197981 */ /* 0x0002e2000c1e1900 */
[----:B0-----:R-:W-:Y:S01]  /*0490*/  IADD3 R12, P2, P3, R21, R29, R20 ;  /* 0x0000001d150c7210 */ /* 0x001fe20007b5e014 */
[----:B------:R-:W-:Y:S01]  /*04a0*/  IMAD.WIDE.U32 R20, R23, 0x4, R10 ;  /* 0x0000000417147825 */ /* 0x000fe200078e000a */
[----:B----4-:R-:W-:Y:S02]  /*04b0*/  LOP3.LUT R3, R3, 0x1, RZ, 0xc, !PT ;  /* 0x0000000103037812 */ /* 0x010fe400078e0cff */
[----:B-----5:R-:W-:Y:S01]  /*04c0*/  LOP3.LUT R22, R19, 0x1, RZ, 0xc, !PT ;  /* 0x0000000113167812 */ /* 0x020fe200078e0cff */
[C---:B------:R-:W-:Y:S01]  /*04d0*/  VIADD R23, R7.reuse, 0x1400 ;  /* 0x0000140007177836 */ /* 0x040fe20000000000 */
[----:B------:R0:W4:Y:S01]  /*04e0*/  LDG.E R19, desc[UR6][R20.64] ;  /* 0x0000000614137981 */ /* 0x000122000c1e1900 */
[----:B------:R-:W-:Y:S01]  /*04f0*/  VIADD R29, R7, 0x1600 ;  /* 0x00001600071d7836 */ /* 0x000fe20000000000 */
[----:B------:R-:W-:Y:S01]  /*0500*/  IADD3 R3, P0, P1, R22, R12, R3 ;  /* 0x0000000c16037210 */ /* 0x000fe2000791e003 */
[----:B------:R-:W-:-:S04]  /*0510*/  IMAD.WIDE.U32 R12, R23, 0x4, R10 ;  /* 0x00000004170c7825 */ /* 0x000fc800078e000a */
[----:B------:R-:W-:Y:S02]  /*0520*/  VIADD R23, R7, 0x1a00 ;  /* 0x00001a0007177836 */ /* 0x000fe40000000000 */
[--C-:B-1----:R-:W-:Y:S02]  /*0530*/  IMAD.WIDE.U32 R14, R29, 0x4, R10.reuse ;  /* 0x000000041d0e7825 */ /* 0x102fe400078e000a */
[----:B------:R1:W5:Y:S02]  /*0540*/  LDG.E R29, desc[UR6][R12.64] ;  /* 0x000000060c1d7981 */ /* 0x000364000c1e1900 */
[----:B0-----:R-:W-:Y:S02]  /*0550*/  VIADD R21, R7, 0x1c00 ;  /* 0x00001c0007157836 */ /* 0x001fe40000000000 */
[----:B------:R-:W5:Y:S01]  /*0560*/  LDG.E R14, desc[UR6][R14.64] ;  /* 0x000000060e0e7981 */ /* 0x000f62000c1e1900 */
[----:B-1----:R-:W-:-:S04]  /*0570*/  IMAD.WIDE.U32 R12, R23, 0x4, R10 ;  /* 0x00000004170c7825 */ /* 0x002fc800078e000a */
[----:B------:R-:W-:Y:S02]  /*0580*/  VIADD R23, R7, 0x1e00 ;  /* 0x00001e0007177836 */ /* 0x000fe40000000000 */
[--C-:B------:R-:W-:Y:S01]  /*0590*/  IMAD.WIDE.U32 R20, R21, 0x4, R10.reuse ;  /* 0x0000000415147825 */ /* 0x100fe200078e000a */
[----:B------:R-:W5:Y:S03]  /*05a0*/  LDG.E R12, desc[UR6][R12.64] ;  /* 0x000000060c0c7981 */ /* 0x000f66000c1e1900 */
[----:B------:R-:W-:Y:S02]  /*05b0*/  IMAD.WIDE.U32 R22, R23, 0x4, R10 ;  /* 0x0000000417167825 */ /* 0x000fe400078e000a */
[----:B------:R-:W5:Y:S04]  /*05c0*/  LDG.E R20, desc[UR6][R20.64] ;  /* 0x0000000614147981 */ /* 0x000f68000c1e1900 */
[----:B------:R-:W5:Y:S01]  /*05d0*/  LDG.E R22, desc[UR6][R22.64] ;  /* 0x0000000616167981 */ /* 0x000f62000c1e1900 */
[----:B------:R-:W-:-:S02]  /*05e0*/  LOP3.LUT R2, R2, 0x1, RZ, 0xc, !PT ;  /* 0x0000000102027812 */ /* 0x000fc400078e0cff */
[----:B------:R-:W-:Y:S02]  /*05f0*/  LOP3.LUT R18, R18, 0x1, RZ, 0xc, !PT ;  /* 0x0000000112127812 */ /* 0x000fe400078e0cff */
[----:B------:R-:W-:Y:S02]  /*0600*/  IADD3.X R26, PT, PT, RZ, R26, RZ, P2, P3 ;  /* 0x0000001aff1a7210 */ /* 0x000fe400017e64ff */
[----:B------:R-:W-:Y:S02]  /*0610*/  IADD3 R2, P4, P5, R18, R3, R2 ;  /* 0x0000000312027210 */ /* 0x000fe40007d9e002 */
[----:B------:R-:W-:Y:S02]  /*0620*/  LOP3.LUT R27, R27, 0x1, RZ, 0xc, !PT ;  /* 0x000000011b1b7812 */ /* 0x000fe400078e0cff */
[----:B------:R-:W-:-:S04]  /*0630*/  IADD3.X R26, PT, PT, RZ, R26, RZ, P0, P1 ;  /* 0x0000001aff1a7210 */ /* 0x000fc800007e24ff */
[----:B------:R-:W-:Y:S01]  /*0640*/  IADD3.X R26, PT, PT, RZ, R26, RZ, P4, P5 ;  /* 0x0000001aff1a7210 */ /* 0x000fe200027ea4ff */
[----:B------:R-:W-:Y:S01]  /*0650*/  VIADD R9, R9, 0x10 ;  /* 0x0000001009097836 */ /* 0x000fe20000000000 */
[----:B------:R-:W-:Y:S01]  /*0660*/  LOP3.LUT R16, R16, 0x1, RZ, 0xc, !PT ;  /* 0x0000000110107812 */ /* 0x000fe200078e0cff */
[----:B------:R-:W-:Y:S02]  /*0670*/  VIADD R8, R8, 0x2000 ;  /* 0x0000200008087836 */ /* 0x000fe40000000000 */
[----:B------:R-:W-:Y:S01]  /*0680*/  VIADD R7, R7, 0x2000 ;  /* 0x0000200007077836 */ /* 0x000fe20000000000 */
[----:B--2---:R-:W-:-:S04]  /*0690*/  LOP3.LUT R24, R24, 0x1, RZ, 0xc, !PT ;  /* 0x0000000118187812 */ /* 0x004fc800078e0cff */
[----:B------:R-:W-:Y:S02]  /*06a0*/  IADD3 R24, P3, P2, R24, R2, R27 ;  /* 0x0000000218187210 */ /* 0x000fe40007a7e01b */
[----:B---3--:R-:W-:Y:S02]  /*06b0*/  LOP3.LUT R25, R25, 0x1, RZ, 0xc, !PT ;  /* 0x0000000119197812 */ /* 0x008fe400078e0cff */
[----:B------:R-:W-:Y:S02]  /*06c0*/  IADD3.X R26, PT, PT, RZ, R26, RZ, P3, P2 ;  /* 0x0000001aff1a7210 */ /* 0x000fe40001fe44ff */
[----:B----4-:R-:W-:-:S04]  /*06d0*/  LOP3.LUT R2, R19, 0x1, RZ, 0xc, !PT ;  /* 0x0000000113027812 */ /* 0x010fc800078e0cff */
[----:B------:R-:W-:-:S04]  /*06e0*/  IADD3 R2, P1, P0, R2, R24, R25 ;  /* 0x0000001802027210 */ /* 0x000fc8000783e019 */
[----:B------:R-:W-:Y:S02]  /*06f0*/  IADD3.X R26, PT, PT, RZ, R26, RZ, P1, P0 ;  /* 0x0000001aff1a7210 */ /* 0x000fe40000fe04ff */
[----:B------:R-:W-:Y:S02]  /*0700*/  ISETP.NE.AND P0, PT, R9, RZ, PT ;  /* 0x000000ff0900720c */ /* 0x000fe40003f05270 */
[----:B-----5:R-:W-:Y:S02]  /*0710*/  LOP3.LUT R29, R29, 0x1, RZ, 0xc, !PT ;  /* 0x000000011d1d7812 */ /* 0x020fe400078e0cff */
[----:B------:R-:W-:-:S04]  /*0720*/  LOP3.LUT R14, R14, 0x1, RZ, 0xc, !PT ;  /* 0x000000010e0e7812 */ /* 0x000fc800078e0cff */
[----:B------:R-:W-:-:S04]  /*0730*/  IADD3 R14, P4, P5, R14, R2, R29 ;  /* 0x000000020e0e7210 */ /* 0x000fc80007d9e01d */
[----:B------:R-:W-:Y:S02]  /*0740*/  IADD3.X R26, PT, PT, RZ, R26, RZ, P4, P5 ;  /* 0x0000001aff1a7210 */ /* 0x000fe400027ea4ff */
[----:B------:R-:W-:-:S04]  /*0750*/  LOP3.LUT R3, R12, 0x1, RZ, 0xc, !PT ;  /* 0x000000010c037812 */ /* 0x000fc800078e0cff */
[----:B------:R-:W-:Y:S02]  /*0760*/  IADD3 R3, P2, P3, R3, R14, R16 ;  /* 0x0000000e03037210 */ /* 0x000fe40007b5e010 */
[----:B------:R-:W-:Y:S02]  /*0770*/  LOP3.LUT R20, R20, 0x1, RZ, 0xc, !PT ;  /* 0x0000000114147812 */ /* 0x000fe400078e0cff */
[----:B------:R-:W-:Y:S02]  /*0780*/  LOP3.LUT R29, R22, 0x1, RZ, 0xc, !PT ;  /* 0x00000001161d7812 */ /* 0x000fe400078e0cff */
[----:B------:R-:W-:Y:S02]  /*0790*/  IADD3.X R26, PT, PT, RZ, R26, RZ, P2, P3 ;  /* 0x0000001aff1a7210 */ /* 0x000fe400017e64ff */
[----:B------:R-:W-:-:S04]  /*07a0*/  IADD3 R29, P1, P4, R29, R3, R20 ;  /* 0x000000031d1d7210 */ /* 0x000fc80007c3e014 */
[----:B------:R-:W-:Y:S01]  /*07b0*/  IADD3.X R26, PT, PT, RZ, R26, RZ, P1, P4 ;  /* 0x0000001aff1a7210 */ /* 0x000fe20000fe84ff */
[----:B------:R-:W-:Y:S08]  /*07c0*/  @P0 BRA `(.L_x_350) ;  /* 0xfffffff800b00947 */ /* 0x000ff0000383ffff */
[----:B------:R-:W-:Y:S05]  /*07d0*/  BSYNC.RECONVERGENT B3 ;  /* 0x0000000000037941 */ /* 0x000fea0003800200 */
.L_x_349:
[----:B------:R-:W-:-:S07]  /*07e0*/  VIADD R7, R8, 0xfffff000 ;  /* 0xfffff00008077836 */ /* 0x000fce0000000000 */
.L_x_348:
[----:B------:R-:W-:Y:S05]  /*07f0*/  BSYNC.RECONVERGENT B2 ;  /* 0x0000000000027941 */ /* 0x000fea0003800200 */
.L_x_347:
[----:B------:R-:W-:-:S13]  /*0800*/  ISETP.NE.AND P0, PT, R6, RZ, PT ;  /* 0x000000ff0600720c */ /* 0x000fda0003f05270 */
[----:B------:R-:W-:Y:S05]  /*0810*/  @!P0 BRA `(.L_x_346) ;  /* 0x0000000400688947 */ /* 0x000fea0003800000 */
[----:B------:R-:W-:Y:S01]  /*0820*/  ISETP.GE.U32.AND P1, PT, R6, 0x8, PT ;  /* 0x000000080600780c */ /* 0x000fe20003f26070 */
[----:B------:R-:W-:Y:S01]  /*0830*/  BSSY.RECONVERGENT B2, `(.L_x_351) ;  /* 0x000002e000027945 */ /* 0x000fe20003800200 */
[----:B------:R-:W-:-:S04]  /*0840*/  LOP3.LUT R20, R4, 0x7, RZ, 0xc0, !PT ;  /* 0x0000000704147812 */ /* 0x000fc800078ec0ff */
[----:B------:R-:W-:-:S07]  /*0850*/  ISETP.NE.AND P0, PT, R20, RZ, PT ;  /* 0x000000ff1400720c */ /* 0x000fce0003f05270 */
[----:B------:R-:W-:Y:S06]  /*0860*/  @!P1 BRA `(.L_x_352) ;  /* 0x0000000000a89947 */ /* 0x000fec0003800000 */
[----:B------:R-:W0:Y:S01]  /*0870*/  LDC.64 R2, c[0x0][0x380] ;  /* 0x0000e000ff027b82 */ /* 0x000e220000000a00 */
[----:B------:R-:W-:-:S04]  /*0880*/  IMAD R15, R0, 0xe00, R7 ;  /* 0x00000e00000f7824 */ /* 0x000fc800078e0207 */
[C---:B------:R-:W-:Y:S02]  /*0890*/  VIADD R17, R15.reuse, 0x200 ;  /* 0x000002000f117836 */ /* 0x040fe40000000000 */
[C---:B------:R-:W-:Y:S02]  /*08a0*/  VIADD R23, R15.reuse, 0x400 ;  /* 0x000004000f177836 */ /* 0x040fe40000000000 */
[C---:B------:R-:W-:Y:S02]  /*08b0*/  VIADD R9, R15.reuse, 0x600 ;  /* 0x000006000f097836 */ /* 0x040fe40000000000 */
[C---:B------:R-:W-:Y:S02]  /*08c0*/  VIADD R11, R15.reuse, 0x800 ;  /* 0x000008000f0b7836 */ /* 0x040fe40000000000 */
[C---:B------:R-:W-:Y:S02]  /*08d0*/  VIADD R13, R15.reuse, 0xa00 ;  /* 0x00000a000f0d7836 */ /* 0x040fe40000000000 */
[----:B------:R-:W-:-:S02]  /*08e0*/  VIADD R21, R15, 0xc00 ;  /* 0x00000c000f157836 */ /* 0x000fc40000000000 */
[----:B0-----:R-:W-:-:S04]  /*08f0*/  IMAD.WIDE.U32 R16, R17, 0x4, R2 ;  /* 0x0000000411107825 */ /* 0x001fc800078e0002 */
[--C-:B------:R-:W-:Y:S02]  /*0900*/  IMAD.WIDE.U32 R18, R15, 0x4, R2.reuse ;  /* 0x000000040f127825 */ /* 0x100fe400078e0002 */
[----:B------:R-:W2:Y:S02]  /*0910*/  LDG.E R16, desc[UR6][R16.64] ;  /* 0x0000000610107981 */ /* 0x000ea4000c1e1900 */
[--C-:B------:R-:W-:Y:S02]  /*0920*/  IMAD.WIDE.U32 R22, R23, 0x4, R2.reuse ;  /* 0x0000000417167825 */ /* 0x100fe400078e0002 */
[----:B------:R0:W3:Y:S02]  /*0930*/  LDG.E R6, desc[UR6][R18.64] ;  /* 0x0000000612067981 */ /* 0x0000e4000c1e1900 */
[--C-:B------:R-:W-:Y:S02]  /*0940*/  IMAD.WIDE.U32 R8, R9, 0x4, R2.reuse ;  /* 0x0000000409087825 */ /* 0x100fe400078e0002 */
[----:B------:R-:W4:Y:S02]  /*0950*/  LDG.E R22, desc[UR6][R22.64] ;  /* 0x0000000616167981 */ /* 0x000f24000c1e1900 */
[----:B------:R-:W-:-:S02]  /*0960*/  IMAD.WIDE.U32 R10, R11, 0x4, R2 ;  /* 0x000000040b0a7825 */ /* 0x000fc400078e0002 */
[----:B------:R-:W5:Y:S02]  /*0970*/  LDG.E R8, desc[UR6][R8.64] ;  /* 0x0000000608087981 */ /* 0x000f64000c1e1900 */
[--C-:B------:R-:W-:Y:S02]  /*0980*/  IMAD.WIDE.U32 R12, R13, 0x4, R2.reuse ;  /* 0x000000040d0c7825 */ /* 0x100fe400078e0002 */
[----:B------:R-:W5:Y:S02]  /*0990*/  LDG.E R10, desc[UR6][R10.64] ;  /* 0x000000060a0a7981 */ /* 0x000f64000c1e1900 */
[----:B0-----:R-:W-:Y:S02]  /*09a0*/  VIADD R19, R15, 0xe00 ;  /* 0x00000e000f137836 */ /* 0x001fe40000000000 */
[--C-:B------:R-:W-:Y:S01]  /*09b0*/  IMAD.WIDE.U32 R14, R21, 0x4, R2.reuse ;  /* 0x00000004150e7825 */ /* 0x100fe200078e0002 */
[----:B------:R-:W5:Y:S03]  /*09c0*/  LDG.E R12, desc[UR6][R12.64] ;  /* 0x000000060c0c7981 */ /* 0x000f66000c1e1900 */
[----:B------:R-:W-:-:S02]  /*09d0*/  IMAD.WIDE.U32 R2, R19, 0x4, R2 ;  /* 0x0000000413027825 */ /* 0x000fc400078e0002 */
[----:B------:R-:W5:Y:S04]  /*09e0*/  LDG.E R14, desc[UR6][R14.64] ;  /* 0x000000060e0e7981 */ /* 0x000f68000c1e1900 */
[----:B------:R-:W5:Y:S01]  /*09f0*/  LDG.E R2, desc[UR6][R2.64] ;  /* 0x0000000602027981 */ /* 0x000f62000c1e1900 */
        /* <DEDUP_REMOVED lines=17> */
.L_x_352:
[----:B------:R-:W-:Y:S05]  /*0b10*/  BSYNC.RECONVERGENT B2 ;  /* 0x0000000000027941 */ /* 0x000fea0003800200 */
.L_x_351:
        /* <DEDUP_REMOVED lines=11> */
[----:B0-----:R-:W-:-:S04]  /*0bd0*/  IMAD.WIDE.U32 R8, R9, 0x4, R2 ;  /* 0x0000000409087825 */ /* 0x001fc800078e0002 */
[--C-:B------:R-:W-:Y:S02]  /*0be0*/  IMAD.WIDE.U32 R10, R11, 0x4, R2.reuse ;  /* 0x000000040b0a7825 */ /* 0x100fe400078e0002 */
[----:B------:R-:W2:Y:S02]  /*0bf0*/  LDG.E R8, desc[UR6][R8.64] ;  /* 0x0000000608087981 */ /* 0x000ea4000c1e1900 */
[--C-:B------:R-:W-:Y:S02]  /*0c00*/  IMAD.WIDE.U32 R12, R13, 0x4, R2.reuse ;  /* 0x000000040d0c7825 */ /* 0x100fe400078e0002 */
[----:B------:R-:W3:Y:S02]  /*0c10*/  LDG.E R10, desc[UR6][R10.64] ;  /* 0x000000060a0a7981 */ /* 0x000ee4000c1e1900 */
[----:B------:R-:W-:Y:S02]  /*0c20*/  IMAD.WIDE.U32 R2, R15, 0x4, R2 ;  /* 0x000000040f027825 */ /* 0x000fe400078e0002 */
        /* <DEDUP_REMOVED lines=11> */
.L_x_354:
[----:B------:R-:W-:Y:S05]  /*0ce0*/  BSYNC.RECONVERGENT B2 ;  /* 0x0000000000027941 */ /* 0x000fea0003800200 */
.L_x_353:
[----:B------:R-:W-:Y:S05]  /*0cf0*/  @!P1 BRA `(.L_x_346) ;  /* 0x0000000000309947 */ /* 0x000fea0003800000 */
[----:B------:R-:W0:Y:S01]  /*0d00*/  LDC.64 R8, c[0x0][0x380] ;  /* 0x0000e000ff087b82 */ /* 0x000e220000000a00 */
[----:B------:R-:W-:Y:S02]  /*0d10*/  IMAD R7, R0, 0xe00, R7 ;  /* 0x00000e0000077824 */ /* 0x000fe400078e0207 */
[----:B------:R-:W-:-:S07]  /*0d20*/  IMAD.MOV R4, RZ, RZ, -R4 ;  /* 0x000000ffff047224 */ /* 0x000fce00078e0a04 */
.L_x_355:
[----:B0-----:R-:W-:-:S06]  /*0d30*/  IMAD.WIDE.U32 R2, R7, 0x4, R8 ;  /* 0x0000000407027825 */ /* 0x001fcc00078e0008 */
        /* <DEDUP_REMOVED lines=8> */
.L_x_346:
[----:B------:R-:W-:Y:S05]  /*0dc0*/  BSYNC.RECONVERGENT B1 ;  /* 0x0000000000017941 */ /* 0x000fea0003800200 */
.L_x_345:
[----:B------:R-:W-:-:S13]  /*0dd0*/  ISETP.GE.U32.AND P0, PT, R28, 0x200, PT ;  /* 0x000002001c00780c */ /* 0x000fda0003f06070 */
        /* <DEDUP_REMOVED lines=53> */
[----:B-1----:R-:W1:Y:S04]  /*1130*/  LDS.128 R4, [UR4+0x30] ;  /* 0x00003004ff047984 */ /* 0x002e680008000c00 */
        /* <DEDUP_REMOVED lines=22> */
.L_x_356:
[----:B------:R-:W-:-:S04]  /*12a0*/  LOP3.LUT R2, R5, 0x3e0, RZ, 0xc0, !PT ;  /* 0x000003e005027812 */ /* 0x000fc800078ec0ff */
[----:B------:R-:W-:Y:S01]  /*12b0*/  LOP3.LUT R7, RZ, R2, RZ, 0x33, !PT ;  /* 0x00000002ff077212 */ /* 0x000fe200078e33ff */
[----:B------:R-:W-:Y:S02]  /*12c0*/  VIADD R3, R2, 0x20 ;  /* 0x0000002002037836 */ /* 0x000fe40000000000 */
[----:B------:R-:W0:Y:S02]  /*12d0*/  S2R R2, SR_LANEID ;  /* 0x0000000000027919 */ /* 0x000e240000000000 */
[----:B------:R-:W-:Y:S01]  /*12e0*/  IMAD.IADD R7, R28, 0x1, R7 ;  /* 0x000000011c077824 */ /* 0x000fe200078e0207 */
[----:B------:R-:W-:-:S04]  /*12f0*/  ISETP.GT.U32.AND P0, PT, R3, R28, PT ;  /* 0x0000001c0300720c */ /* 0x000fc80003f04070 */
        /* <DEDUP_REMOVED lines=21> */
[----:B------:R-:W-:-:S03]  /*1450*/  VIADD R2, R2, 0x10 ;  /* 0x0000001002027836 */ /* 0x000fc60000000000 */
[----:B------:R-:W1:Y:S01]  /*1460*/  SHFL.DOWN PT, R4, R11, 0x4, R7 ;  /* 0x088000000b047989 */ /* 0x000e6200000e0007 */
[----:B0-----:R-:W-:-:S04]  /*1470*/  SEL R3, R3, RZ, !P0 ;  /* 0x000000ff03037207 */ /* 0x001fc80004000000 */
[----:B------:R-:W-:Y:S02]  /*1480*/  IADD3 R10, P1, PT, R3, R8, RZ ;  /* 0x00000008030a7210 */ /* 0x000fe40007f3e0ff */
[----:B-1----:R-:W-:-:S03]  /*1490*/  SEL R4, R4, RZ, !P0 ;  /* 0x000000ff04047207 */ /* 0x002fc60004000000 */
[----:B------:R-:W0:Y:S01]  /*14a0*/  SHFL.DOWN PT, R3, R10, 0x8, R7 ;  /* 0x090000000a037989 */ /* 0x000e2200000e0007 */
[----:B------:R-:W-:Y:S01]  /*14b0*/  ISETP.GT.AND P0, PT, R6, R7, PT ;  /* 0x000000070600720c */ /* 0x000fe20003f04270 */
[----:B------:R-:W-:Y:S02]  /*14c0*/  IMAD.X R9, R4, 0x1, R11, P1 ;  /* 0x0000000104097824 */ /* 0x000fe400008e060b */
[----:B------:R-:W1:Y:S03]  /*14d0*/  @!P2 S2R R11, SR_CgaCtaId ;  /* 0x00000000000ba919 */ /* 0x000e660000008800 */
[----:B------:R-:W2:Y:S01]  /*14e0*/  SHFL.DOWN PT, R4, R9, 0x8, R7 ;  /* 0x0900000009047989 */ /* 0x000ea200000e0007 */
[----:B0-----:R-:W-:-:S04]  /*14f0*/  SEL R3, R3, RZ, !P0 ;  /* 0x000000ff03037207 */ /* 0x001fc80004000000 */
[----:B------:R-:W-:-:S05]  /*1500*/  IADD3 R6, P1, PT, R3, R10, RZ ;  /* 0x0000000a03067210 */ /* 0x000fca0007f3e0ff */
[----:B------:R-:W0:Y:S01]  /*1510*/  SHFL.DOWN PT, R3, R6, 0x10, R7 ;  /* 0x0a00000006037989 */ /* 0x000e2200000e0007 */
[----:B--2---:R-:W-:Y:S02]  /*1520*/  SEL R4, R4, RZ, !P0 ;  /* 0x000000ff04047207 */ /* 0x004fe40004000000 */
[----:B------:R-:W-:Y:S02]  /*1530*/  ISETP.GT.AND P0, PT, R2, R7, PT ;  /* 0x000000070200720c */ /* 0x000fe40003f04270 */
[----:B------:R-:W-:Y:S01]  /*1540*/  @!P2 MOV R2, 0x400 ;  /* 0x000004000002a802 */ /* 0x000fe20000000f00 */
[----:B------:R-:W-:Y:S01]  /*1550*/  IMAD.X R8, R4, 0x1, R9, P1 ;  /* 0x0000000104087824 */ /* 0x000fe200008e0609 */
[----:B------:R-:W-:Y:S02]  /*1560*/  @!P2 SHF.R.U32.HI R9, RZ, 0x2, R5 ;  /* 0x00000002ff09a819 */ /* 0x000fe40000011605 */
[----:B-1----:R-:W-:Y:S02]  /*1570*/  @!P2 LEA R10, R11, R2, 0x18 ;  /* 0x000000020b0aa211 */ /* 0x002fe400078ec0ff */
[----:B------:R-:W1:Y:S01]  /*1580*/  SHFL.DOWN PT, R4, R8, 0x10, R7 ;  /* 0x0a00000008047989 */ /* 0x000e6200000e0007 */
[----:B------:R-:W-:-:S05]  /*1590*/  @!P2 LOP3.LUT R9, R9, 0xf8, RZ, 0xc0, !PT ;  /* 0x000000f80909a812 */ /* 0x000fca00078ec0ff */
        /* <DEDUP_REMOVED lines=9> */
[----:B------:R-:W1:Y:S01]  /*1630*/  S2UR UR5, SR_CgaCtaId ;  /* 0x00000000000579c3 */ /* 0x000e620000008800 */
[----:B------:R-:W-:Y:S01]  /*1640*/  UMOV UR4, 0x400 ;  /* 0x0000040000047882 */ /* 0x000fe20000000000 */
[C---:B------:R-:W-:Y:S02]  /*1650*/  ISETP.GT.U32.AND P1, PT, R28.reuse, 0x20, PT ;  /* 0x000000201c00780c */ /* 0x040fe40003f24070 */
[C---:B------:R-:W-:Y:S02]  /*1660*/  ISETP.GT.U32.AND P2, PT, R28.reuse, 0x40, PT ;  /* 0x000000401c00780c */ /* 0x040fe40003f44070 */
[C---:B------:R-:W-:Y:S02]  /*1670*/  ISETP.GT.U32.AND P3, PT, R28.reuse, 0x80, PT ;  /* 0x000000801c00780c */ /* 0x040fe40003f64070 */
[C---:B------:R-:W-:Y:S02]  /*1680*/  ISETP.GT.U32.AND P5, PT, R28.reuse, 0x180, PT ;  /* 0x000001801c00780c */ /* 0x040fe40003fa4070 */
[----:B------:R-:W-:Y:S01]  /*1690*/  ISETP.GT.U32.AND P6, PT, R28, 0x1a0, PT ;  /* 0x000001a01c00780c */ /* 0x000fe20003fc4070 */
[----:B-1----:R-:W-:-:S09]  /*16a0*/  ULEA UR4, UR5, UR4, 0x18 ;  /* 0x0000000405047291 */ /* 0x002fd2000f8ec0ff */
[----:B------:R-:W1:Y:S04]  /*16b0*/  LDS.64 R12, [UR4+0x18] ;  /* 0x00001804ff0c7984 */ /* 0x000e680008000a00 */
[----:B------:R-:W2:Y:S04]  /*16c0*/  LDS.128 R16, [UR4+0x20] ;  /* 0x00002004ff107984 */ /* 0x000ea80008000c00 */
[----:B------:R-:W3:Y:S04]  /*16d0*/  LDS.128 R4, [UR4+0x30] ;  /* 0x00003004ff047984 */ /* 0x000ee80008000c00 */
[----:B0-----:R-:W0:Y:S04]  /*16e0*/  LDS.128 R8, [UR4+0x40] ;  /* 0x00004004ff087984 */ /* 0x001e280008000c00 */
[----:B------:R-:W-:Y:S01]  /*16f0*/  LDS.128 R24, [UR4+0x80] ;  /* 0x00008004ff187984 */ /* 0x000fe20008000c00 */
[----:B-1----:R-:W-:-:S02]  /*1700*/  SEL R22, R12, RZ, P1 ;  /* 0x000000ff0c167207 */ /* 0x002fc40000800000 */
[----:B------:R-:W-:Y:S02]  /*1710*/  SEL R23, R13, RZ, P1 ;  /* 0x000000ff0d177207 */ /* 0x000fe40000800000 */
[----:B--2---:R-:W-:Y:S01]  /*1720*/  SEL R21, R16, RZ, P2 ;  /* 0x000000ff10157207 */ /* 0x004fe20001000000 */
[----:B------:R-:W1:Y:S01]  /*1730*/  LDS.128 R12, [UR4+0x50] ;  /* 0x00005004ff0c7984 */ /* 0x000e620008000c00 */
[----:B------:R-:W-:Y:S02]  /*1740*/  ISETP.GT.U32.AND P1, PT, R28, 0x60, PT ;  /* 0x000000601c00780c */ /* 0x000fe40003f24070 */
        /* <DEDUP_REMOVED lines=9> */
[----:B------:R-:W-:-:S02]  /*17e0*/  ISETP.GT.U32.AND P1, PT, R28, 0xa0, PT ;  /* 0x000000a01c00780c */ /* 0x000fc40003f24070 */
[----:B------:R-:W-:Y:S02]  /*17f0*/  IADD3.X R3, PT, PT, R3, R20, R2, P3, P4 ;  /* 0x0000001403037210 */ /* 0x000fe40001fe8402 */
[----:B------:R-:W3:Y:S01]  /*1800*/  LDS.128 R20, [UR4+0x70] ;  /* 0x00007004ff147984 */ /* 0x000ee20008000c00 */
[----:B------:R-:W-:Y:S02]  /*1810*/  ISETP.GT.U32.AND P2, PT, R28, 0xc0, PT ;  /* 0x000000c01c00780c */ /* 0x000fe40003f44070 */
[----:B------:R-:W-:Y:S02]  /*1820*/  SEL R5, R6, RZ, P1 ;  /* 0x000000ff06057207 */ /* 0x000fe40000800000 */
[----:B0-----:R-:W-:Y:S02]  /*1830*/  SEL R2, R8, RZ, P2 ;  /* 0x000000ff08027207 */ /* 0x001fe40001000000 */
[----:B------:R-:W-:Y:S02]  /*1840*/  SEL R7, R7, RZ, P1 ;  /* 0x000000ff07077207 */ /* 0x000fe40000800000 */
[----:B------:R-:W-:-:S02]  /*1850*/  ISETP.GT.U32.AND P1, PT, R28, 0xe0, PT ;  /* 0x000000e01c00780c */ /* 0x000fc40003f24070 */
[----:B------:R-:W-:Y:S02]  /*1860*/  IADD3 R2, P3, P4, R2, R4, R5 ;  /* 0x0000000402027210 */ /* 0x000fe40007c7e005 */
[----:B------:R-:W-:Y:S02]  /*1870*/  SEL R6, R9, RZ, P2 ;  /* 0x000000ff09067207 */ /* 0x000fe40001000000 */
[----:B------:R-:W-:Y:S02]  /*1880*/  ISETP.GT.U32.AND P2, PT, R28, 0x100, PT ;  /* 0x000001001c00780c */ /* 0x000fe40003f44070 */
[----:B------:R-:W-:Y:S02]  /*1890*/  SEL R4, R10, RZ, P1 ;  /* 0x000000ff0a047207 */ /* 0x000fe40000800000 */
[----:B------:R-:W-:Y:S02]  /*18a0*/  SEL R10, R11, RZ, P1 ;  /* 0x000000ff0b0a7207 */ /* 0x000fe40000800000 */
[----:B------:R-:W-:-:S02]  /*18b0*/  ISETP.GT.U32.AND P1, PT, R28, 0x120, PT ;  /* 0x000001201c00780c */ /* 0x000fc40003f24070 */
[----:B------:R-:W-:Y:S02]  /*18c0*/  IADD3.X R6, PT, PT, R6, R3, R7, P3, P4 ;  /* 0x0000000306067210 */ /* 0x000fe40001fe8407 */
[----:B-1----:R-:W-:Y:S02]  /*18d0*/  SEL R3, R12, RZ, P2 ;  /* 0x000000ff0c037207 */ /* 0x002fe40001000000 */
[----:B------:R-:W-:Y:S02]  /*18e0*/  SEL R7, R13, RZ, P2 ;  /* 0x000000ff0d077207 */ /* 0x000fe40001000000 */
[----:B------:R-:W-:Y:S02]  /*18f0*/  ISETP.GT.U32.AND P2, PT, R28, 0x140, PT ;  /* 0x000001401c00780c */ /* 0x000fe40003f44070 */
[----:B------:R-:W-:Y:S02]  /*1900*/  SEL R5, R14, RZ, P1 ;  /* 0x000000ff0e057207 */ /* 0x000fe40000800000 */
[----:B------:R-:W-:-:S02]  /*1910*/  SEL R15, R15, RZ, P1 ;  /* 0x000000ff0f0f7207 */ /* 0x000fc40000800000 */
[----:B------:R-:W-:Y:S02]  /*1920*/  ISETP.GT.U32.AND P1, PT, R28, 0x160, PT ;  /* 0x000001601c00780c */ /* 0x000fe40003f24070 */
        /* <DEDUP_REMOVED lines=8> */
[----:B------:R-:W-:Y:S02]  /*19b0*/  ISETP.GT.U32.AND P2, PT, R28, 0x1c0, PT ;  /* 0x000001c01c00780c */ /* 0x000fe40003f44070 */
[----:B------:R-:W-:Y:S02]  /*19c0*/  IADD3.X R6, PT, PT, R6, R7, R15, P1, P3 ;  /* 0x0000000706067210 */ /* 0x000fe40000fe640f */
[----:B------:R-:W-:-:S02]  /*19d0*/  IADD3 R4, P3, P4, R4, R2, R3 ;  /* 0x0000000204047210 */ /* 0x000fc40007c7e003 */
[----:B------:R-:W-:Y:S02]  /*19e0*/  SEL R2, R22, RZ, P6 ;  /* 0x000000ff16027207 */ /* 0x000fe40003000000 */
[----:B------:R-:W-:Y:S02]  /*19f0*/  SEL R3, R24, RZ, P2 ;  /* 0x000000ff18037207 */ /* 0x000fe40001000000 */
[----:B------:R-:W-:Y:S02]  /*1a00*/  ISETP.GT.U32.AND P1, PT, R28, 0x1e0, PT ;  /* 0x000001e01c00780c */ /* 0x000fe40003f24070 */
        /* <DEDUP_REMOVED lines=11> */
.L_x_342:
[----:B------:R-:W0:Y:S01]  /*1ac0*/  S2R R5, SR_TID.X ;  /* 0x0000000000057919 */ /* 0x000e220000002100 */
[----:B------:R-:W1:Y:S01]  /*1ad0*/  LDC.64 R8, c[0x0][0x380] ;  /* 0x0000e000ff087b82 */ /* 0x000e620000000a00 */
[----:B0-----:R-:W-:-:S04]  /*1ae0*/  IMAD R7, R0, 0xe00, R5 ;  /* 0x00000e0000077824 */ /* 0x001fc800078e0205 */
        /* <DEDUP_REMOVED lines=8> */
[----:B------:R-:W-:-:S02]  /*1b70*/  ISETP.GE.U32.AND P0, PT, R28, R6, PT ;  /* 0x000000061c00720c */ /* 0x000fc40003f06070 */
        /* <DEDUP_REMOVED lines=13> */
[----:B------:R-:W-:Y:S01]  /*1c50*/  IMAD.IADD R3, R0, 0x1, R3 ;  /* 0x0000000100037824 */ /* 0x000fe200078e0203 */
[----:B------:R-:W0:Y:S01]  /*1c60*/  LDC R8, c[0x0][0x3b0] ;  /* 0x0000ec00ff087b82 */ /* 0x000e220000000800 */
[----:B------:R-:W-:Y:S01]  /*1c70*/  VIADD R10, R2, 0xfffff200 ;  /* 0xfffff200020a7836 */ /* 0x000fe20000000000 */
[----:B------:R-:W-:Y:S01]  /*1c80*/  LOP3.LUT R7, RZ, R5, RZ, 0x33, !PT ;  /* 0x00000005ff077212 */ /* 0x000fe200078e33ff */
[----:B------:R-:W-:Y:S01]  /*1c90*/  IMAD R3, R3, 0xe00, RZ ;  /* 0x00000e0003037824 */ /* 0x000fe200078e02ff */
[----:B------:R-:W1:Y:S02]  /*1ca0*/  LDCU.64 UR8, c[0x0][0x380] ;  /* 0x00007000ff0877ac */ /* 0x000e640008000a00 */
[----:B------:R-:W-:Y:S01]  /*1cb0*/  IADD3 R7, PT, PT, -R6, R2, R7 ;  /* 0x0000000206077210 */ /* 0x000fe20007ffe107 */
[----:B------:R-:W-:Y:S01]  /*1cc0*/  IMAD.MOV.U32 R9, RZ, RZ, R3 ;  /* 0x000000ffff097224 */ /* 0x000fe200078e0003 */
[C---:B------:R-:W-:Y:S01]  /*1cd0*/  ISETP.GT.U32.AND P0, PT, R3.reuse, R10, PT ;  /* 0x0000000a0300720c */ /* 0x040fe20003f04070 */
[----:B------:R-:W-:Y:S01]  /*1ce0*/  UMOV UR4, URZ ;  /* 0x000000ff00047c82 */ /* 0x000fe20008000000 */
[----:B------:R-:W-:Y:S01]  /*1cf0*/  IADD3 R11, PT, PT, R3, 0x1000, R5 ;  /* 0x00001000030b7810 */ /* 0x000fe20007ffe005 */
[----:B------:R-:W-:-:S02]  /*1d00*/  IMAD R4, R0, -0xe00, R7 ;  /* 0xfffff20000047824 */ /* 0x000fc400078e0207 */
[----:B------:R-:W-:-:S08]  /*1d10*/  IMAD.MOV.U32 R7, RZ, RZ, R3 ;  /* 0x000000ffff077224 */ /* 0x000fd000078e0003 */
[----:B------:R-:W-:Y:S05]  /*1d20*/  @P0 BRA `(.L_x_359) ;  /* 0x0000000000940947 */ /* 0x000fea0003800000 */
.L_x_360:
[----:B------:R-:W-:-:S05]  /*1d30*/  IADD3 R2, P0, PT, R5, R9, RZ ;  /* 0x0000000905027210 */ /* 0x000fca0007f1e0ff */
[----:B------:R-:W-:Y:S01]  /*1d40*/  IMAD.X R13, RZ, RZ, RZ, P0 ;  /* 0x000000ffff0d7224 */ /* 0x000fe200000e06ff */
[----:B-1----:R-:W-:-:S04]  /*1d50*/  LEA R12, P0, R2, UR8, 0x2 ;  /* 0x00000008020c7c11 */ /* 0x002fc8000f8010ff */
[----:B------:R-:W-:-:S05]  /*1d60*/  LEA.HI.X R13, R2, UR9, R13, 0x2, P0 ;  /* 0x00000009020d7c11 */ /* 0x000fca00080f140d */
[----:B------:R-:W2:Y:S04]  /*1d70*/  LDG.E R2, desc[UR6][R12.64] ;  /* 0x000000060c027981 */ /* 0x000ea8000c1e1900 */
[----:B------:R-:W3:Y:S04]  /*1d80*/  LDG.E R16, desc[UR6][R12.64+0x800] ;  /* 0x000800060c107981 */ /* 0x000ee8000c1e1900 */
[----:B------:R-:W4:Y:S04]  /*1d90*/  LDG.E R17, desc[UR6][R12.64+0x1000] ;  /* 0x001000060c117981 */ /* 0x000f28000c1e1900 */
[----:B------:R-:W5:Y:S04]  /*1da0*/  LDG.E R18, desc[UR6][R12.64+0x1800] ;  /* 0x001800060c127981 */ /* 0x000f68000c1e1900 */
[----:B------:R-:W5:Y:S04]  /*1db0*/  LDG.E R19, desc[UR6][R12.64+0x2000] ;  /* 0x002000060c137981 */ /* 0x000f68000c1e1900 */
[----:B------:R-:W5:Y:S04]  /*1dc0*/  LDG.E R20, desc[UR6][R12.64+0x2800] ;  /* 0x002800060c147981 */ /* 0x000f68000c1e1900 */
[----:B------:R1:W5:Y:S01]  /*1dd0*/  LDG.E R14, desc[UR6][R12.64+0x3000] ;  /* 0x003000060c0e7981 */ /* 0x000362000c1e1900 */
[----:B--2---:R-:W-:Y:S01]  /*1de0*/  LOP3.LUT R15, R2, 0x1, RZ, 0xc, !PT ;  /* 0x00000001020f7812 */ /* 0x004fe200078e0cff */
[----:B0-----:R-:W-:Y:S01]  /*1df0*/  IMAD.MOV.U32 R2, RZ, RZ, R8 ;  /* 0x000000ffff027224 */ /* 0x001fe200078e0008 */
[----:B---3--:R-:W-:-:S03]  /*1e00*/  LOP3.LUT R16, R16, 0x1, RZ, 0xc, !PT ;  /* 0x0000000110107812 */ /* 0x008fc600078e0cff */
[----:B-1----:R-:W-:Y:S01]  /*1e10*/  IMAD.IADD R13, R2, 0x1, -R9 ;  /* 0x00000001020d7824 */ /* 0x002fe200078e0a09 */
[----:B------:R-:W-:Y:S02]  /*1e20*/  IADD3 R15, P2, P3, R16, R26, R15 ;  /* 0x0000001a100f7210 */ /* 0x000fe40007b5e00f */
[----:B----4-:R-:W-:Y:S02]  /*1e30*/  LOP3.LUT R17, R17, 0x1, RZ, 0xc, !PT ;  /* 0x0000000111117812 */ /* 0x010fe400078e0cff */
[----:B-----5:R-:W-:Y:S02]  /*1e40*/  LOP3.LUT R18, R18, 0x1, RZ, 0xc, !PT ;  /* 0x0000000112127812 */ /* 0x020fe400078e0cff */
[----:B------:R-:W-:Y:S02]  /*1e50*/  IADD3.X R25, PT, PT, RZ, R25, RZ, P2, P3 ;  /* 0x00000019ff197210 */ /* 0x000fe400017e64ff */
[----:B------:R-:W-:Y:S02]  /*1e60*/  ISETP.GE.U32.AND P2, PT, R13, R6, PT ;  /* 0x000000060d00720c */ /* 0x000fe40003f46070 */
[----:B------:R-:W-:-:S02]  /*1e70*/  IADD3 R17, P4, P5, R18, R15, R17 ;  /* 0x0000000f12117210 */ /* 0x000fc40007d9e011 */
[----:B------:R-:W-:Y:S02]  /*1e80*/  LOP3.LUT R19, R19, 0x1, RZ, 0xc, !PT ;  /* 0x0000000113137812 */ /* 0x000fe400078e0cff */
[----:B------:R-:W-:Y:S02]  /*1e90*/  LOP3.LUT R20, R20, 0x1, RZ, 0xc, !PT ;  /* 0x0000000114147812 */ /* 0x000fe400078e0cff */
[----:B------:R-:W-:Y:S02]  /*1ea0*/  LOP3.LUT R14, R14, 0x1, RZ, 0xc, !PT ;  /* 0x000000010e0e7812 */ /* 0x000fe400078e0cff */
[----:B------:R-:W-:Y:S02]  /*1eb0*/  IADD3 R19, P0, P1, R20, R17, R19 ;  /* 0x0000001114137210 */ /* 0x000fe4000791e013 */
[----:B------:R-:W-:Y:S02]  /*1ec0*/  IADD3.X R25, PT, PT, RZ, R25, RZ, P4, P5 ;  /* 0x00000019ff197210 */ /* 0x000fe400027ea4ff */
[----:B------:R-:W-:-:S02]  /*1ed0*/  IADD3 R26, P3, PT, R14, R19, RZ ;  /* 0x000000130e1a7210 */ /* 0x000fc40007f7e0ff */
[----:B------:R-:W-:-:S05]  /*1ee0*/  IADD3.X R25, PT, PT, RZ, R25, RZ, P0, P1 ;  /* 0x00000019ff197210 */ /* 0x000fca00007e24ff */
[----:B------:R-:W-:Y:S01]  /*1ef0*/  IMAD.X R25, RZ, RZ, R25, P3 ;  /* 0x000000ffff197224 */ /* 0x000fe200018e0619 */
[----:B------:R-:W-:Y:S06]  /*1f00*/  @!P2 BRA `(.L_x_358) ;  /* 0x0000000c004ca947 */ /* 0x000fec0003800000 */
[C---:B------:R-:W-:Y:S01]  /*1f10*/  IMAD.IADD R9, R6.reuse, 0x1, R9 ;  /* 0x0000000106097824 */ /* 0x040fe200078e0209 */
[----:B------:R-:W-:Y:S01]  /*1f20*/  UIADD3 UR4, UPT, UPT, UR4, 0x1, URZ ;  /* 0x0000000104047890 */ /* 0x000fe2000fffe0ff */
[----:B------:R-:W-:Y:S02]  /*1f30*/  IMAD.IADD R7, R6, 0x1, R7 ;  /* 0x0000000106077824 */ /* 0x000fe400078e0207 */
[----:B------:R-:W-:Y:S01]  /*1f40*/  IMAD.IADD R4, R4, 0x1, -R6 ;  /* 0x0000000104047824 */ /* 0x000fe200078e0a06 */
[----:B------:R-:W-:Y:S01]  /*1f50*/  ISETP.GT.U32.AND P0, PT, R9, R10, PT ;  /* 0x0000000a0900720c */ /* 0x000fe20003f04070 */
[----:B------:R-:W-:-:S12]  /*1f60*/  IMAD.IADD R11, R6, 0x1, R11 ;  /* 0x00000001060b7824 */ /* 0x000fd800078e020b */
[----:B------:R-:W-:Y:S05]  /*1f70*/  @!P0 BRA `(.L_x_360) ;  /* 0xfffffffc006c8947 */ /* 0x000fea000383ffff */
.L_x_359:
[----:B------:R-:W-:Y:S01]  /*1f80*/  IMAD.IADD R6, R2, 0x1, -R9 ;  /* 0x0000000102067824 */ /* 0x000fe200078e0a09 */
[----:B------:R-:W-:Y:S04]  /*1f90*/  BSSY.RECONVERGENT B1, `(.L_x_358) ;  /* 0x00000ca000017945 */ /* 0x000fe80003800200 */
[----:B------:R-:W-:-:S04]  /*1fa0*/  ISETP.GE.AND P0, PT, R5, R6, PT ;  /* 0x000000060500720c */ /* 0x000fc80003f06270 */
[----:B------:R-:W-:-:S13]  /*1fb0*/  ISETP.GE.U32.OR P0, PT, R9, R2, P0 ;  /* 0x000000020900720c */ /* 0x000fda0000706470 */
[----:B------:R-:W-:Y:S05]  /*1fc0*/  @P0 BRA `(.L_x_361) ;  /* 0x0000000c00180947 */ /* 0x000fea0003800000 */
[----:B0-----:R-:W0:Y:S01]  /*1fd0*/  LDC R8, c[0x0][0x3b4] ;  /* 0x0000ed00ff087b82 */ /* 0x001e220000000800 */
[----:B------:R-:W-:Y:S01]  /*1fe0*/  LOP3.LUT R6, RZ, R5, RZ, 0x33, !PT ;  /* 0x00000005ff067212 */ /* 0x000fe200078e33ff */
[----:B------:R-:W-:Y:S03]  /*1ff0*/  BSSY.RECONVERGENT B2, `(.L_x_362) ;  /* 0x0000065000027945 */ /* 0x000fe60003800200 */
[----:B------:R-:W-:Y:S01]  /*2000*/  IADD3 R2, PT, PT, -R3, R2, R6 ;  /* 0x0000000203027210 */ /* 0x000fe20007ffe106 */
[----:B------:R-:W-:Y:S02]  /*2010*/  IMAD.MOV.U32 R6, RZ, RZ, R5 ;  /* 0x000000ffff067224 */ /* 0x000fe400078e0005 */
[----:B0-----:R-:W-:-:S04]  /*2020*/  IMAD R3, R8, UR4, RZ ;  /* 0x0000000408037c24 */ /* 0x001fc8000f8e02ff */
[----:B------:R-:W-:-:S05]  /*2030*/  IMAD R2, R3, -0xe00, R2 ;  /* 0xfffff20003027824 */ /* 0x000fca00078e0202 */
[C---:B------:R-:W-:Y:S02]  /*2040*/  ISETP.GE.U32.AND P0, PT, R2.reuse, 0x1e00, PT ;  /* 0x00001e000200780c */ /* 0x040fe40003f06070 */
[----:B------:R-:W-:-:S04]  /*2050*/  LEA.HI R8, R2, 0x1, RZ, 0x17 ;  /* 0x0000000102087811 */ /* 0x000fc800078fb8ff */
[----:B------:R-:W-:-:S07]  /*2060*/  LOP3.LUT R10, R8, 0xf, RZ, 0xc0, !PT ;  /* 0x0000000f080a7812 */ /* 0x000fce00078ec0ff */
[----:B------:R-:W-:Y:S05]  /*2070*/  @!P0 BRA `(.L_x_363) ;  /* 0x0000000400708947 */ /* 0x000fea0003800000 */
[----:B------:R-:W0:Y:S01]  /*2080*/  LDC.64 R12, c[0x0][0x380] ;  /* 0x0000e000ff0c7b82 */ /* 0x000e220000000a00 */
[----:B------:R-:W-:Y:S01]  /*2090*/  LEA.HI R2, R4, 0x1, RZ, 0x17 ;  /* 0x0000000104027811 */ /* 0x000fe200078fb8ff */
[----:B------:R-:W-:Y:S01]  /*20a0*/  BSSY.RECONVERGENT B3, `(.L_x_364) ;  /* 0x0000058000037945 */ /* 0x000fe20003800200 */
[----:B------:R-:W-:Y:S02]  /*20b0*/  LOP3.LUT R6, R5, 0x1000, RZ, 0xfc, !PT ;  /* 0x0000100005067812 */ /* 0x000fe400078efcff */
[----:B------:R-:W-:-:S05]  /*20c0*/  LOP3.LUT R2, R2, 0xfffff0, RZ, 0xc0, !PT ;  /* 0x00fffff002027812 */ /* 0x000fca00078ec0ff */
[----:B------:R-:W-:-:S07]  /*20d0*/  IMAD.MOV R24, RZ, RZ, -R2 ;  /* 0x000000ffff187224 */ /* 0x000fce00078e0a02 */
.L_x_365:
[C---:B------:R-:W-:Y:S02]  /*20e0*/  VIADD R3, R11.reuse, 0xfffff000 ;  /* 0xfffff0000b037836 */ /* 0x040fe40000000000 */
[----:B------:R-:W-:Y:S02]  /*20f0*/  VIADD R15, R11, 0xfffff200 ;  /* 0xfffff2000b0f7836 */ /* 0x000fe40000000000 */
[----:B0-----:R-:W-:-:S04]  /*2100*/  IMAD.WIDE.U32 R2, R3, 0x4, R12 ;  /* 0x0000000403027825 */ /* 0x001fc800078e000c */
[--C-:B------:R-:W-:Y:S02]  /*2110*/  IMAD.WIDE.U32 R14, R15, 0x4, R12.reuse ;  /* 0x000000040f0e7825 */ /* 0x100fe400078e000c */
[----:B------:R-:W2:Y:S02]  /*2120*/  LDG.E R2, desc[UR6][R2.64] ;  /* 0x0000000602027981 */ /* 0x000ea4000c1e1900 */
[C---:B------:R-:W-:Y:S02]  /*2130*/  VIADD R19, R11.reuse, 0xfffff600 ;  /* 0xfffff6000b137836 */ /* 0x040fe40000000000 */
[----:B------:R-:W-:Y:S01]  /*2140*/  VIADD R17, R11, 0xfffff400 ;  /* 0xfffff4000b117836 */ /* 0x000fe20000000000 */
[----:B------:R-:W3:Y:S01]  /*2150*/  LDG.E R14, desc[UR6][R14.64] ;  /* 0x000000060e0e7981 */ /* 0x000ee2000c1e1900 */
[----:B------:R-:W-:-:S04]  /*2160*/  IMAD.WIDE.U32 R18, R19, 0x4, R12 ;  /* 0x0000000413127825 */ /* 0x000fc800078e000c */
[----:B------:R-:W-:Y:S02]  /*2170*/  VIADD R23, R11, 0xfffffa00 ;  /* 0xfffffa000b177836 */ /* 0x000fe40000000000 */
[--C-:B------:R-:W-:Y:S01]  /*2180*/  IMAD.WIDE.U32 R16, R17, 0x4, R12.reuse ;  /* 0x0000000411107825 */ /* 0x100fe200078e000c */
[----:B------:R-:W4:Y:S03]  /*2190*/  LDG.E R18, desc[UR6][R18.64] ;  /* 0x0000000612127981 */ /* 0x000f26000c1e1900 */
[----:B------:R-:W-:Y:S01]  /*21a0*/  VIADD R21, R11, 0xfffff800 ;  /* 0xfffff8000b157836 */ /* 0x000fe20000000000 */
[----:B------:R0:W5:Y:S01]  /*21b0*/  LDG.E R27, desc[UR6][R16.64] ;  /* 0x00000006101b7981 */ /* 0x000162000c1e1900 */
[----:B------:R-:W-:-:S04]  /*21c0*/  IMAD.WIDE.U32 R22, R23, 0x4, R12 ;  /* 0x0000000417167825 */ /* 0x000fc800078e000c */
[----:B------:R-:W-:Y:S02]  /*21d0*/  IMAD.WIDE.U32 R20, R21, 0x4, R12 ;  /* 0x0000000415147825 */ /* 0x000fe400078e000c */
[----:B------:R-:W5:Y:S04]  /*21e0*/  LDG.E R22, desc[UR6][R22.64] ;  /* 0x0000000616167981 */ /* 0x000f68000c1e1900 */
[----:B------:R1:W5:Y:S01]  /*21f0*/  LDG.E R3, desc[UR6][R20.64] ;  /* 0x0000000614037981 */ /* 0x000362000c1e1900 */
[----:B0-----:R-:W-:-:S04]  /*2200*/  VIADD R17, R11, 0xfffffe00 ;  /* 0xfffffe000b117836 */ /* 0x001fc80000000000 */
[----:B------:R-:W-:-:S04]  /*2210*/  IMAD.WIDE.U32 R16, R17, 0x4, R12 ;  /* 0x0000000411107825 */ /* 0x000fc800078e000c */
[C---:B-1----:R-:W-:Y:S02]  /*2220*/  VIADD R21, R11.reuse, 0x200 ;  /* 0x000002000b157836 */ /* 0x042fe40000000000 */
[----:B------:R-:W-:-:S04]  /*2230*/  IMAD.WIDE.U32 R28, R11, 0x4, R12 ;  /* 0x000000040b1c7825 */ /* 0x000fc800078e000c */
[----:B------:R-:W-:Y:S02]  /*2240*/  IMAD.WIDE.U32 R20, R21, 0x4, R12 ;  /* 0x0000000415147825 */ /* 0x000fe400078e000c */
[----:B------:R-:W5:Y:S02]  /*2250*/  LDG.E R28, desc[UR6][R28.64] ;  /* 0x000000061c1c7981 */ /* 0x000f64000c1e1900 */
[C---:B------:R-:W-:Y:S01]  /*2260*/  VIADD R23, R11.reuse, 0x600 ;  /* 0x000006000b177836 */ /* 0x040fe20000000000 */
[----:B--2---:R-:W-:Y:S01]  /*2270*/  LOP3.LUT R15, R2, 0x1, RZ, 0xc, !PT ;  /* 0x00000001020f7812 */ /* 0x004fe200078e0cff */
[----:B------:R-:W-:Y:S01]  /*2280*/  VIADD R2, R11, 0xfffffc00 ;  /* 0xfffffc000b027836 */ /* 0x000fe20000000000 */
[----:B---3--:R-:W-:-:S04]  /*2290*/  LOP3.LUT R14, R14, 0x1, RZ, 0xc, !PT ;  /* 0x000000010e0e7812 */ /* 0x008fc800078e0cff */
[----:B------:R-:W-:Y:S01]  /*22a0*/  IADD3 R26, P2, P3, R14, R26, R15 ;  /* 0x0000001a0e1a7210 */ /* 0x000fe20007b5e00f */
[----:B------:R-:W-:Y:S01]  /*22b0*/  IMAD.WIDE.U32 R14, R2, 0x4, R12 ;  /* 0x00000004020e7825 */ /* 0x000fe200078e000c */
[----:B----4-:R-:W-:-:S04]  /*22c0*/  LOP3.LUT R18, R18, 0x1, RZ, 0xc, !PT ;  /* 0x0000000112127812 */ /* 0x010fc800078e0cff */
[----:B------:R0:W2:Y:S01]  /*22d0*/  LDG.E R2, desc[UR6][R14.64] ;  /* 0x000000060e027981 */ /* 0x0000a2000c1e1900 */
[----:B-----5:R-:W-:-:S03]  /*22e0*/  LOP3.LUT R19, R27, 0x1, RZ, 0xc, !PT ;  /* 0x000000011b137812 */ /* 0x020fc600078e0cff */
[----:B------:R1:W3:Y:S01]  /*22f0*/  LDG.E R27, desc[UR6][R16.64] ;  /* 0x00000006101b7981 */ /* 0x0002e2000c1e1900 */
[----:B------:R-:W-:Y:S02]  /*2300*/  LOP3.LUT R22, R22, 0x1, RZ, 0xc, !PT ;  /* 0x0000000116167812 */ /* 0x000fe400078e0cff */
[----:B0-----:R-:W-:Y:S01]  /*2310*/  IADD3 R14, P0, P1, R18, R26, R19 ;  /* 0x0000001a120e7210 */ /* 0x001fe2000791e013 */
[----:B------:R-:W-:Y:S01]  /*2320*/  VIADD R19, R11, 0x400 ;  /* 0x000004000b137836 */ /* 0x000fe20000000000 */
[----:B------:R-:W-:Y:S01]  /*2330*/  LOP3.LUT R3, R3, 0x1, RZ, 0xc, !PT ;  /* 0x0000000103037812 */ /* 0x000fe200078e0cff */
[----:B------:R0:W4:Y:S01]  /*2340*/  LDG.E R26, desc[UR6][R20.64] ;  /* 0x00000006141a7981 */ /* 0x000122000c1e1900 */
[----:B-1----:R-:W-:Y:S02]  /*2350*/  IMAD.WIDE.U32 R16, R23, 0x4, R12 ;  /* 0x0000000417107825 */ /* 0x002fe400078e000c */
[----:B------:R-:W-:Y:S02]  /*2360*/  IADD3 R3, P4, P5, R22, R14, R3 ;  /* 0x0000000e16037210 */ /* 0x000fe40007d9e003 */
[----:B------:R-:W-:-:S02]  /*2370*/  IMAD.WIDE.U32 R14, R19, 0x4, R12 ;  /* 0x00000004130e7825 */ /* 0x000fc400078e000c */
[----:B------:R-:W5:Y:S02]  /*2380*/  LDG.E R16, desc[UR6][R16.64] ;  /* 0x0000000610107981 */ /* 0x000f64000c1e1900 */
[C---:B------:R-:W-:Y:S02]  /*2390*/  VIADD R18, R11.reuse, 0x800 ;  /* 0x000008000b127836 */ /* 0x040fe40000000000 */
[----:B------:R-:W-:Y:S01]  /*23a0*/  VIADD R23, R11, 0xa00 ;  /* 0x00000a000b177836 */ /* 0x000fe20000000000 */
[----:B------:R1:W5:Y:S01]  /*23b0*/  LDG.E R29, desc[UR6][R14.64] ;  /* 0x000000060e1d7981 */ /* 0x000362000c1e1900 */
[----:B------:R-:W-:-:S04]  /*23c0*/  IMAD.WIDE.U32 R18, R18, 0x4, R12 ;  /* 0x0000000412127825 */ /* 0x000fc800078e000c */
        /* <DEDUP_REMOVED lines=9> */
[----:B------:R-:W-:-:S04]  /*2460*/  IADD3.X R25, PT, PT, RZ, R25, RZ, P2, P3 ;  /* 0x00000019ff197210 */ /* 0x000fc800017e64ff */
[----:B------:R-:W-:Y:S02]  /*2470*/  IADD3.X R25, PT, PT, RZ, R25, RZ, P0, P1 ;  /* 0x00000019ff197210 */ /* 0x000fe400007e24ff */
[----:B------:R-:W-:Y:S02]  /*2480*/  LOP3.LUT R28, R28, 0x1, RZ, 0xc, !PT ;  /* 0x000000011c1c7812 */ /* 0x000fe400078e0cff */
[----:B------:R-:W-:Y:S01]  /*2490*/  IADD3.X R25, PT, PT, RZ, R25, RZ, P4, P5 ;  /* 0x00000019ff197210 */ /* 0x000fe200027ea4ff */
[----:B------:R-:W-:Y:S02]  /*24a0*/  VIADD R24, R24, 0x10 ;  /* 0x0000001018187836 */ /* 0x000fe40000000000 */
[----:B------:R-:W-:Y:S02]  /*24b0*/  VIADD R6, R6, 0x2000 ;  /* 0x0000200006067836 */ /* 0x000fe40000000000 */
[----:B------:R-:W-:Y:S01]  /*24c0*/  VIADD R11, R11, 0x2000 ;  /* 0x000020000b0b7836 */ /* 0x000fe20000000000 */
[----:B--2---:R-:W-:-:S02]  /*24d0*/  LOP3.LUT R2, R2, 0x1, RZ, 0xc, !PT ;  /* 0x0000000102027812 */ /* 0x004fc400078e0cff */
[----:B---3--:R-:W-:-:S04]  /*24e0*/  LOP3.LUT R27, R27, 0x1, RZ, 0xc, !PT ;  /* 0x000000011b1b7812 */ /* 0x008fc800078e0cff */
[----:B------:R-:W-:Y:S02]  /*24f0*/  IADD3 R2, P3, P2, R27, R3, R2 ;  /* 0x000000031b027210 */ /* 0x000fe40007a7e002 */
[----:B----4-:R-:W-:Y:S02]  /*2500*/  LOP3.LUT R3, R26, 0x1, RZ, 0xc, !PT ;  /* 0x000000011a037812 */ /* 0x010fe400078e0cff */
[----:B------:R-:W-:Y:S02]  /*2510*/  IADD3.X R25, PT, PT, RZ, R25, RZ, P3, P2 ;  /* 0x00000019ff197210 */ /* 0x000fe40001fe44ff */
[----:B------:R-:W-:Y:S02]  /*2520*/  IADD3 R3, P1, P0, R3, R2, R28 ;  /* 0x0000000203037210 */ /* 0x000fe4000783e01c */
[----:B-----5:R-:W-:Y:S02]  /*2530*/  LOP3.LUT R16, R16, 0x1, RZ, 0xc, !PT ;  /* 0x0000000110107812 */ /* 0x020fe400078e0cff */
[----:B------:R-:W-:-:S02]  /*2540*/  IADD3.X R25, PT, PT, RZ, R25, RZ, P1, P0 ;  /* 0x00000019ff197210 */ /* 0x000fc40000fe04ff */
[----:B------:R-:W-:Y:S02]  /*2550*/  LOP3.LUT R29, R29, 0x1, RZ, 0xc, !PT ;  /* 0x000000011d1d7812 */ /* 0x000fe400078e0cff */
[----:B------:R-:W-:Y:S02]  /*2560*/  ISETP.NE.AND P0, PT, R24, RZ, PT ;  /* 0x000000ff1800720c */ /* 0x000fe40003f05270 */
[----:B------:R-:W-:Y:S02]  /*2570*/  IADD3 R16, P4, P5, R16, R3, R29 ;  /* 0x0000000310107210 */ /* 0x000fe40007d9e01d */
[----:B------:R-:W-:Y:S02]  /*2580*/  LOP3.LUT R18, R18, 0x1, RZ, 0xc, !PT ;  /* 0x0000000112127812 */ /* 0x000fe400078e0cff */
        /* <DEDUP_REMOVED lines=10> */
.L_x_364:
[----:B------:R-:W-:-:S07]  /*2630*/  VIADD R6, R6, 0xfffff000 ;  /* 0xfffff00006067836 */ /* 0x000fce0000000000 */
.L_x_363:
[----:B-1----:R-:W-:Y:S05]  /*2640*/  BSYNC.RECONVERGENT B2 ;  /* 0x0000000000027941 */ /* 0x002fea0003800200 */
.L_x_362:
        /* <DEDUP_REMOVED lines=8> */
[----:B------:R-:W-:-:S04]  /*26d0*/  IMAD.IADD R23, R6, 0x1, R9 ;  /* 0x0000000106177824 */ /* 0x000fc800078e0209 */
[C---:B------:R-:W-:Y:S02]  /*26e0*/  VIADD R19, R23.reuse, 0x200 ;  /* 0x0000020017137836 */ /* 0x040fe40000000000 */
[C---:B------:R-:W-:Y:S02]  /*26f0*/  VIADD R11, R23.reuse, 0x400 ;  /* 0x00000400170b7836 */ /* 0x040fe40000000000 */
[C---:B------:R-:W-:Y:S02]  /*2700*/  VIADD R13, R23.reuse, 0x600 ;  /* 0x00000600170d7836 */ /* 0x040fe40000000000 */
[C---:B------:R-:W-:Y:S02]  /*2710*/  VIADD R15, R23.reuse, 0x800 ;  /* 0x00000800170f7836 */ /* 0x040fe40000000000 */
[C---:B------:R-:W-:Y:S02]  /*2720*/  VIADD R17, R23.reuse, 0xa00 ;  /* 0x00000a0017117836 */ /* 0x040fe40000000000 */
[----:B------:R-:W-:-:S02]  /*2730*/  VIADD R27, R23, 0xc00 ;  /* 0x00000c00171b7836 */ /* 0x000fc40000000000 */
[----:B0-----:R-:W-:-:S04]  /*2740*/  IMAD.WIDE.U32 R28, R23, 0x4, R2 ;  /* 0x00000004171c7825 */ /* 0x001fc800078e0002 */
[--C-:B------:R-:W-:Y:S01]  /*2750*/  IMAD.WIDE.U32 R18, R19, 0x4, R2.reuse ;  /* 0x0000000413127825 */ /* 0x100fe200078e0002 */
[----:B------:R-:W2:Y:S03]  /*2760*/  LDG.E R20, desc[UR6][R28.64] ;  /* 0x000000061c147981 */ /* 0x000ea6000c1e1900 */
[--C-:B------:R-:W-:Y:S01]  /*2770*/  IMAD.WIDE.U32 R10, R11, 0x4, R2.reuse ;  /* 0x000000040b0a7825 */ /* 0x100fe200078e0002 */
[----:B------:R0:W3:Y:S03]  /*2780*/  LDG.E R21, desc[UR6][R18.64] ;  /* 0x0000000612157981 */ /* 0x0000e6000c1e1900 */
[--C-:B------:R-:W-:Y:S02]  /*2790*/  IMAD.WIDE.U32 R12, R13, 0x4, R2.reuse ;  /* 0x000000040d0c7825 */ /* 0x100fe400078e0002 */
[----:B------:R2:W4:Y:S02]  /*27a0*/  LDG.E R10, desc[UR6][R10.64] ;  /* 0x000000060a0a7981 */ /* 0x000524000c1e1900 */
[----:B------:R-:W-:-:S02]  /*27b0*/  IMAD.WIDE.U32 R14, R15, 0x4, R2 ;  /* 0x000000040f0e7825 */ /* 0x000fc400078e0002 */
[----:B------:R-:W5:Y:S02]  /*27c0*/  LDG.E R12, desc[UR6][R12.64] ;  /* 0x000000060c0c7981 */ /* 0x000f64000c1e1900 */
[--C-:B------:R-:W-:Y:S02]  /*27d0*/  IMAD.WIDE.U32 R16, R17, 0x4, R2.reuse ;  /* 0x0000000411107825 */ /* 0x100fe400078e0002 */
[----:B------:R-:W5:Y:S02]  /*27e0*/  LDG.E R14, desc[UR6][R14.64] ;  /* 0x000000060e0e7981 */ /* 0x000f64000c1e1900 */
[----:B------:R-:W-:Y:S02]  /*27f0*/  VIADD R23, R23, 0xe00 ;  /* 0x00000e0017177836 */ /* 0x000fe40000000000 */
[--C-:B0-----:R-:W-:Y:S01]  /*2800*/  IMAD.WIDE.U32 R18, R27, 0x4, R2.reuse ;  /* 0x000000041b127825 */ /* 0x101fe200078e0002 */
        /* <DEDUP_REMOVED lines=21> */
.L_x_367:
[----:B------:R-:W-:Y:S05]  /*2960*/  BSYNC.RECONVERGENT B2 ;  /* 0x0000000000027941 */ /* 0x000fea0003800200 */
.L_x_366:
[----:B------:R-:W-:Y:S05]  /*2970*/  @!P0 BRA `(.L_x_361) ;  /* 0x0000000000ac8947 */ /* 0x000fea0003800000 */
[----:B------:R-:W-:Y:S01]  /*2980*/  ISETP.GE.U32.AND P0, PT, R22, 0x4, PT ;  /* 0x000000041600780c */ /* 0x000fe20003f06070 */
[----:B------:R-:W-:Y:S01]  /*2990*/  BSSY.RECONVERGENT B2, `(.L_x_368) ;  /* 0x0000019000027945 */ /* 0x000fe20003800200 */
[----:B------:R-:W-:-:S11]  /*29a0*/  LOP3.LUT P1, RZ, R8, 0x3, RZ, 0xc0, !PT ;  /* 0x0000000308ff7812 */ /* 0x000fd6000782c0ff */
[----:B------:R-:W-:Y:S05]  /*29b0*/  @!P0 BRA `(.L_x_369) ;  /* 0x0000000000588947 */ /* 0x000fea0003800000 */
[----:B------:R-:W0:Y:S01]  /*29c0*/  LDC.64 R2, c[0x0][0x380] ;  /* 0x0000e000ff027b82 */ /* 0x000e220000000a00 */
[----:B------:R-:W-:-:S04]  /*29d0*/  IMAD.IADD R9, R6, 0x1, R9 ;  /* 0x0000000106097824 */ /* 0x000fc800078e0209 */
        /* <DEDUP_REMOVED lines=20> */
.L_x_369:
[----:B------:R-:W-:Y:S05]  /*2b20*/  BSYNC.RECONVERGENT B2 ;  /* 0x0000000000027941 */ /* 0x000fea0003800200 */
.L_x_368:
[----:B------:R-:W-:Y:S05]  /*2b30*/  @!P1 BRA `(.L_x_361) ;  /* 0x00000000003c9947 */ /* 0x000fea0003800000 */
[----:B------:R-:W0:Y:S01]  /*2b40*/  LDC.64 R2, c[0x0][0x380] ;  /* 0x0000e000ff027b82 */ /* 0x000e220000000a00 */
[----:B------:R-:W-:Y:S01]  /*2b50*/  LOP3.LUT R4, R4, 0xffff, RZ, 0xc0, !PT ;  /* 0x0000ffff04047812 */ /* 0x000fe200078ec0ff */
[----:B------:R-:W-:-:S03]  /*2b60*/  IMAD.IADD R9, R6, 0x1, R7 ;  /* 0x0000000106097824 */ /* 0x000fc600078e0207 */
[----:B------:R-:W-:-:S04]  /*2b70*/  LEA.HI R4, R4, 0x1, RZ, 0x17 ;  /* 0x0000000104047811 */ /* 0x000fc800078fb8ff */
[----:B------:R-:W-:-:S05]  /*2b80*/  LOP3.LUT R4, R4, 0x3, RZ, 0xc0, !PT ;  /* 0x0000000304047812 */ /* 0x000fca00078ec0ff */
[----:B------:R-:W-:-:S07]  /*2b90*/  IMAD.MOV R4, RZ, RZ, -R4 ;  /* 0x000000ffff047224 */ /* 0x000fce00078e0a04 */
.L_x_370:
        /* <DEDUP_REMOVED lines=9> */
.L_x_361:
[----:B-1----:R-:W-:Y:S05]  /*2c30*/  BSYNC.RECONVERGENT B1 ;  /* 0x0000000000017941 */ /* 0x002fea0003800200 */
.L_x_358:
[----:B0-----:R-:W0:Y:S01]  /*2c40*/  S2R R8, SR_LANEID ;  /* 0x0000000000087919 */ /* 0x001e220000000000 */
        /* <DEDUP_REMOVED lines=31> */
[----:B------:R-:W-:Y:S01]  /*2e40*/  @!P2 MOV R8, 0x400 ;  /* 0x000004000008a802 */ /* 0x000fe20000000f00 */
[----:B------:R-:W-:Y:S01]  /*2e50*/  IMAD.X R4, R3, 0x1, R6, P0 ;  /* 0x0000000103047824 */ /* 0x000fe200000e0606 */
[----:B------:R-:W-:Y:S02]  /*2e60*/  @!P2 SHF.R.U32.HI R6, RZ, 0x2, R5 ;  /* 0x00000002ff06a819 */ /* 0x000fe40000011605 */
[----:B--2---:R-:W-:Y:S02]  /*2e70*/  @!P2 LEA R11, R11, R8, 0x18 ;  /* 0x000000080b0ba211 */ /* 0x004fe400078ec0ff */
[----:B------:R-:W1:Y:S01]  /*2e80*/  SHFL.DOWN PT, R3, R4, 0x10, 0x1f ;  /* 0x0a001f0004037f89 */ /* 0x000e6200000e0000 */
[----:B------:R-:W-:-:S05]  /*2e90*/  @!P2 LOP3.LUT R6, R6, 0xf8, RZ, 0xc0, !PT ;  /* 0x000000f80606a812 */ /* 0x000fca00078ec0ff */
        /* <DEDUP_REMOVED lines=9> */
[----:B------:R-:W0:Y:S01]  /*2f30*/  S2UR UR5, SR_CgaCtaId ;  /* 0x00000000000579c3 */ /* 0x000e220000008800 */
[----:B------:R-:W-:Y:S02]  /*2f40*/  UMOV UR4, 0x400 ;  /* 0x0000040000047882 */ /* 0x000fe40000000000 */
[----:B0-----:R-:W-:-:S09]  /*2f50*/  ULEA UR4, UR5, UR4, 0x18 ;  /* 0x0000000405047291 */ /* 0x001fd2000f8ec0ff */
[----:B------:R-:W-:Y:S04]  /*2f60*/  LDS.64 R8, [UR4+0x18] ;  /* 0x00001804ff087984 */ /* 0x000fe80008000a00 */
[----:B------:R-:W2:Y:S04]  /*2f70*/  LDS.128 R24, [UR4+0x20] ;  /* 0x00002004ff187984 */ /* 0x000ea80008000c00 */
[----:B------:R-:W0:Y:S04]  /*2f80*/  LDS.128 R4, [UR4+0x30] ;  /* 0x00003004ff047984 */ /* 0x000e280008000c00 */
[----:B------:R-:W1:Y:S04]  /*2f90*/  LDS.128 R20, [UR4+0x40] ;  /* 0x00004004ff147984 */ /* 0x000e680008000c00 */
[----:B------:R-:W3:Y:S04]  /*2fa0*/  LDS.128 R16, [UR4+0x50] ;  /* 0x00005004ff107984 */ /* 0x000ee80008000c00 */
[----:B------:R-:W4:Y:S01]  /*2fb0*/  LDS.128 R12, [UR4+0x60] ;  /* 0x00006004ff0c7984 */ /* 0x000f220008000c00 */
[----:B--2---:R-:W-:-:S04]  /*2fc0*/  IADD3 R11, P1, P2, R24, R8, R2 ;  /* 0x00000008180b7210 */ /* 0x004fc80007a3e002 */
[----:B------:R-:W-:Y:S02]  /*2fd0*/  IADD3.X R25, PT, PT, R25, R9, R3, P1, P2 ;  /* 0x0000000919197210 */ /* 0x000fe40000fe4403 */
[----:B0-----:R-:W-:Y:S02]  /*2fe0*/  IADD3 R3, P1, P2, R4, R11, R26 ;  /* 0x0000000b04037210 */ /* 0x001fe40007a3e01a */
[----:B------:R-:W0:Y:S02]  /*2ff0*/  LDS.128 R8, [UR4+0x70] ;  /* 0x00007004ff087984 */ /* 0x000e240008000c00 */
[----:B------:R-:W-:Y:S02]  /*3000*/  IADD3.X R5, PT, PT, R5, R25, R27, P1, P2 ;  /* 0x0000001905057210 */ /* 0x000fe40000fe441b */
[----:B------:R-:W2:Y:S01]  /*3010*/  LDS.128 R24, [UR4+0x80] ;  /* 0x00008004ff187984 */ /* 0x000ea20008000c00 */
[----:B-1----:R-:W-:-:S04]  /*3020*/  IADD3 R3, P1, P2, R20, R3, R6 ;  /* 0x0000000314037210 */ /* 0x002fc80007a3e006 */
[----:B---3--:R-:W-:Y:S02]  /*3030*/  IADD3 R3, P3, P4, R16, R3, R22 ;  /* 0x0000000310037210 */ /* 0x008fe40007c7e016 */
[----:B------:R-:W-:Y:S02]  /*3040*/  IADD3.X R7, PT, PT, R21, R5, R7, P1, P2 ;  /* 0x0000000515077210 */ /* 0x000fe40000fe4407 */
[----:B----4-:R-:W-:Y:S02]  /*3050*/  IADD3 R3, P1, P2, R12, R3, R18 ;  /* 0x000000030c037210 */ /* 0x010fe40007a3e012 */
[----:B------:R-:W-:-:S04]  /*3060*/  IADD3.X R17, PT, PT, R17, R7, R23, P3, P4 ;  /* 0x0000000711117210 */ /* 0x000fc80001fe8417 */
[----:B------:R-:W-:Y:S02]  /*3070*/  IADD3.X R13, PT, PT, R13, R17, R19, P1, P2 ;  /* 0x000000110d0d7210 */ /* 0x000fe40000fe4413 */
[----:B0-----:R-:W-:-:S04]  /*3080*/  IADD3 R3, P3, P4, R8, R3, R14 ;  /* 0x0000000308037210 */ /* 0x001fc80007c7e00e */
[----:B--2---:R-:W-:Y:S02]  /*3090*/  IADD3 R3, P1, P2, R24, R3, R10 ;  /* 0x0000000318037210 */ /* 0x004fe40007a3e00a */
[----:B------:R-:W-:Y:S02]  /*30a0*/  IADD3.X R9, PT, PT, R9, R13, R15, P3, P4 ;  /* 0x0000000d09097210 */ /* 0x000fe40001fe840f */
[----:B------:R-:W-:Y:S02]  /*30b0*/  IADD3 R2, P3, PT, R3, R26, RZ ;  /* 0x0000001a03027210 */ /* 0x000fe40007f7e0ff */
[----:B------:R-:W-:-:S05]  /*30c0*/  IADD3.X R3, PT, PT, R25, R9, R11, P1, P2 ;  /* 0x0000000919037210 */ /* 0x000fca0000fe440b */
[----:B------:R-:W-:-:S07]  /*30d0*/  IMAD.X R3, R3, 0x1, R27, P3 ;  /* 0x0000000103037824 */ /* 0x000fce00018e061b */
.L_x_357:
[----:B------:R-:W-:Y:S05]  /*30e0*/  BSYNC.RECONVERGENT B0 ;  /* 0x0000000000007941 */ /* 0x000fea0003800200 */
.L_x_341:
[----:B------:R-:W-:Y:S05]  /*30f0*/  @P0 EXIT ;  /* 0x000000000000094d */ /* 0x000fea0003800000 */
[----:B------:R-:W3:Y:S02]  /*3100*/  LDC.64 R4, c[0x0][0x390] ;  /* 0x0000e400ff047b82 */ /* 0x000ee40000000a00 */
[----:B---3--:R-:W-:-:S05]  /*3110*/  IMAD.WIDE.U32 R4, R0, 0x8, R4 ;  /* 0x0000000800047825 */ /* 0x008fca00078e0004 */
[----:B------:R-:W-:Y:S01]  /*3120*/  STG.E.64 desc[UR6][R4.64], R2 ;  /* 0x0000000204007986 */ /* 0x000fe2000c101b06 */
[----:B------:R-:W-:Y:S05]  /*3130*/  EXIT ;  /* 0x000000000000794d */ /* 0x000fea0003800000 */
.L_x_371:
        /* <DEDUP_REMOVED lines=12> */
.L_x_779:


//--------------------- .text._ZN3cub18CUB_300001_SM_10006detail6reduce28DeviceReduceSingleTileKernelINS2_10policy_hubIljN4cuda3std3__44plusIlEEE10Policy1000EN6thrust24THRUST_300001_SM_1000_NS18transform_iteratorI12even_functorNSD_6detail15normal_iteratorINSD_10device_ptrIiEEEEllEEPljS9_llNS7_10__identityEEEvT0_T1_T2_T3_T4_T6_ --------------------------
	.section	.text._ZN3cub18CUB_300001_SM_10006detail6reduce28DeviceReduceSingleTileKernelINS2_10policy_hubIljN4cuda3std3__44plusIlEEE10Policy1000EN6thrust24THRUST_300001_SM_1000_NS18transform_iteratorI12even_functorNSD_6detail15normal_iteratorINSD_10device_ptrIiEEEEllEEPljS9_llNS7_10__identityEEEvT0_T1_T2_T3_T4_T6_,"ax",@progbits
	.align	128
        .global         _ZN3cub18CUB_300001_SM_10006detail6reduce28DeviceReduceSingleTileKernelINS2_10policy_hubIljN4cuda3std3__44plusIlEEE10Policy1000EN6thrust24THRUST_300001_SM_1000_NS18transform_iteratorI12even_functorNSD_6detail15normal_iteratorINSD_10device_ptrIiEEEEllEEPljS9_llNS7_10__identityEEEvT0_T1_T2_T3_T4_T6_
        .type           _ZN3cub18CUB_300001_SM_10006detail6reduce28DeviceReduceSingleTileKernelINS2_10policy_hubIljN4cuda3std3__44plusIlEEE10Policy1000EN6thrust24THRUST_300001_SM_1000_NS18transform_iteratorI12even_functorNSD_6detail15normal_iteratorINSD_10device_ptrIiEEEEllEEPljS9_llNS7_10__identityEEEvT0_T1_T2_T3_T4_T6_,@function
        .size           _ZN3cub18CUB_300001_SM_10006detail6reduce28DeviceReduceSingleTileKernelINS2_10policy_hubIljN4cuda3std3__44plusIlEEE10Policy1000EN6thrust24THRUST_300001_SM_1000_NS18transform_iteratorI12even_functorNSD_6detail15normal_iteratorINSD_10device_ptrIiEEEEllEEPljS9_llNS7_10__identityEEEvT0_T1_T2_T3_T4_T6_,(.L_x_780 - _ZN3cub18CUB_300001_SM_10006detail6reduce28DeviceReduceSingleTileKernelINS2_10policy_hubIljN4cuda3std3__44plusIlEEE10Policy1000EN6thrust24THRUST_300001_SM_1000_NS18transform_iteratorI12even_functorNSD_6detail15normal_iteratorINSD_10device_ptrIiEEEEllEEPljS9_llNS7_10__identityEEEvT0_T1_T2_T3_T4_T6_)
        .other          _ZN3cub18CUB_300001_SM_10006detail6reduce28DeviceReduceSingleTileKernelINS2_10policy_hubIljN4cuda3std3__44plusIlEEE10Policy1000EN6thrust24THRUST_300001_SM_1000_NS18transform_iteratorI12even_functorNSD_6detail15normal_iteratorINSD_10device_ptrIiEEEEllEEPljS9_llNS7_10__identityEEEvT0_T1_T2_T3_T4_T6_,@"STO_CUDA_ENTRY STV_DEFAULT"
_ZN3cub18CUB_300001_SM_10006detail6reduce28DeviceReduceSingleTileKernelINS2_10policy_hubIljN4cuda3std3__44plusIlEEE10Policy1000EN6thrust24THRUST_300001_SM_1000_NS18transform_iteratorI12even_functorNSD_6detail15normal_iteratorINSD_10device_ptrIiEEEEllEEPljS9_llNS7_10__identityEEEvT0_T1_T2_T3_T4_T6_:
.text._ZN3cub18CUB_300001_SM_10006detail6reduce28DeviceReduceSingleTileKernelINS2_10policy_hubIljN4cuda3std3__44plusIlEEE10Policy1000EN6thrust24THRUST_300001_SM_1000_NS18transform_iteratorI12even_functorNSD_6detail15normal_iteratorINSD_10device_ptrIiEEEEllEEPljS9_llNS7_10__identityEEEvT0_T1_T2_T3_T4_T6_:
        /* <DEDUP_REMOVED lines=13> */
.L_x_372:
[----:B------:R-:W-:Y:S01]  /*00d0*/  ISETP.GT.U32.AND P0, PT, R32, 0xdff, PT ;  /* 0x00000dff2000780c */ /* 0x000fe20003f04070 */
[----:B------:R-:W-:-:S12]  /*00e0*/  BSSY.RECONVERGENT B0, `(.L_x_373) ;  /* 0x00002b7000007945 */ /* 0x000fd80003800200 */
[----:B------:R-:W-:Y:S05]  /*00f0*/  @P0 BRA `(.L_x_374) ;  /* 0x0000001400ac0947 */ /* 0x000fea0003800000 */
[----:B------:R-:W0:Y:S01]  /*0100*/  S2R R5, SR_TID.X ;  /* 0x0000000000057919 */ /* 0x000e220000002100 */
[----:B------:R-:W-:Y:S01]  /*0110*/  BSSY.RECONVERGENT B1, `(.L_x_375) ;  /* 0x000000c000017945 */ /* 0x000fe20003800200 */
[----:B------:R-:W-:Y:S02]  /*0120*/  IMAD.MOV.U32 R2, RZ, RZ, RZ ;  /* 0x000000ffff027224 */ /* 0x000fe400078e00ff */
[----:B------:R-:W-:Y:S01]  /*0130*/  IMAD.MOV.U32 R0, RZ, RZ, RZ ;  /* 0x000000ffff007224 */ /* 0x000fe200078e00ff */
        /* <DEDUP_REMOVED lines=9> */
.L_x_376:
[----:B------:R-:W-:Y:S05]  /*01d0*/  BSYNC.RECONVERGENT B1 ;  /* 0x0000000000017941 */ /* 0x000fea0003800200 */
.L_x_375:
        /* <DEDUP_REMOVED lines=17> */
.L_x_381:
        /* <DEDUP_REMOVED lines=54> */
.L_x_380:
[----:B------:R-:W-:Y:S05]  /*0650*/  BSYNC.RECONVERGENT B2 ;  /* 0x0000000000027941 */ /* 0x000fea0003800200 */
.L_x_379:
[----:B------:R-:W-:Y:S05]  /*0660*/  @!P0 BRA `(.L_x_378) ;  /* 0x0000000400108947 */ /* 0x000fea0003800000 */
[----:B------:R-:W-:Y:S01]  /*0670*/  ISETP.GE.U32.AND P1, PT, R24, 0x8, PT ;  /* 0x000000081800780c */ /* 0x000fe20003f26070 */
[----:B------:R-:W-:Y:S01]  /*0680*/  BSSY.RECONVERGENT B2, `(.L_x_382) ;  /* 0x000001f000027945 */ /* 0x000fe20003800200 */
[----:B------:R-:W-:-:S04]  /*0690*/  LOP3.LUT R17, R4, 0x7, RZ, 0xc0, !PT ;  /* 0x0000000704117812 */ /* 0x000fc800078ec0ff */
[----:B------:R-:W-:-:S07]  /*06a0*/  ISETP.NE.AND P0, PT, R17, RZ, PT ;  /* 0x000000ff1100720c */ /* 0x000fce0003f05270 */
[----:B------:R-:W-:Y:S06]  /*06b0*/  @!P1 BRA `(.L_x_383) ;  /* 0x00000000006c9947 */ /* 0x000fec0003800000 */
        /* <DEDUP_REMOVED lines=27> */
.L_x_383:
[----:B------:R-:W-:Y:S05]  /*0870*/  BSYNC.RECONVERGENT B2 ;  /* 0x0000000000027941 */ /* 0x000fea0003800200 */
.L_x_382:
        /* <DEDUP_REMOVED lines=21> */
.L_x_385:
[----:B------:R-:W-:Y:S05]  /*09d0*/  BSYNC.RECONVERGENT B2 ;  /* 0x0000000000027941 */ /* 0x000fea0003800200 */
.L_x_384:
[----:B------:R-:W-:Y:S05]  /*09e0*/  @!P1 BRA `(.L_x_378) ;  /* 0x0000000000309947 */ /* 0x000fea0003800000 */
[----:B------:R-:W0:Y:S02]  /*09f0*/  LDC.64 R6, c[0x0][0x380] ;  /* 0x0000e000ff067b82 */ /* 0x000e240000000a00 */
[----:B0-----:R-:W-:-:S04]  /*0a00*/  IMAD.WIDE.U32 R6, R3, 0x4, R6 ;  /* 0x0000000403067825 */ /* 0x001fc800078e0006 */
[----:B------:R-:W-:-:S07]  /*0a10*/  IMAD.MOV R3, RZ, RZ, -R4 ;  /* 0x000000ffff037224 */ /* 0x000fce00078e0a04 */
.L_x_386:
[----:B------:R0:W2:Y:S01]  /*0a20*/  LDG.E R4, desc[UR6][R6.64] ;  /* 0x0000000606047981 */ /* 0x0000a2000c1e1900 */
[----:B------:R-:W-:-:S05]  /*0a30*/  VIADD R3, R3, 0x1 ;  /* 0x0000000103037836 */ /* 0x000fca0000000000 */
[----:B------:R-:W-:Y:S02]  /*0a40*/  ISETP.NE.AND P0, PT, R3, RZ, PT ;  /* 0x000000ff0300720c */ /* 0x000fe40003f05270 */
[----:B0-----:R-:W-:-:S05]  /*0a50*/  IADD3 R6, P2, PT, R6, 0x800, RZ ;  /* 0x0000080006067810 */ /* 0x001fca0007f5e0ff */
[----:B------:R-:W-:Y:S01]  /*0a60*/  IMAD.X R7, RZ, RZ, R7, P2 ;  /* 0x000000ffff077224 */ /* 0x000fe200010e0607 */
[----:B--2---:R-:W-:-:S04]  /*0a70*/  LOP3.LUT R9, R4, 0x1, RZ, 0xc, !PT ;  /* 0x0000000104097812 */ /* 0x004fc800078e0cff */
[----:B------:R-:W-:-:S05]  /*0a80*/  IADD3 R2, P1, PT, R9, R2, RZ ;  /* 0x0000000209027210 */ /* 0x000fca0007f3e0ff */
[----:B------:R-:W-:Y:S01]  /*0a90*/  IMAD.X R0, RZ, RZ, R0, P1 ;  /* 0x000000ffff007224 */ /* 0x000fe200008e0600 */
[----:B------:R-:W-:Y:S07]  /*0aa0*/  @P0 BRA `(.L_x_386) ;  /* 0xfffffffc00dc0947 */ /* 0x000fee000383ffff */
.L_x_378:
[----:B------:R-:W-:Y:S05]  /*0ab0*/  BSYNC.RECONVERGENT B1 ;  /* 0x0000000000017941 */ /* 0x000fea0003800200 */
.L_x_377:
        /* <DEDUP_REMOVED lines=77> */
.L_x_387:
        /* <DEDUP_REMOVED lines=26> */
[----:B------:R-:W-:Y:S01]  /*1130*/  VIADD R4, R3, 0x8 ;  /* 0x0000000803047836 */ /* 0x000fe20000000000 */
[----:B------:R-:W1:Y:S02]  /*1140*/  @!P2 S2R R11, SR_CgaCtaId ;  /* 0x00000000000ba919 */ /* 0x000e640000008800 */
        /* <DEDUP_REMOVED lines=12> */
[----:B------:R-:W-:Y:S02]  /*1210*/  IMAD.X R7, R2, 0x1, R10, P1 ;  /* 0x0000000102077824 */ /* 0x000fe400008e060a */
[----:B------:R-:W-:Y:S01]  /*1220*/  VIADD R2, R3, 0x10 ;  /* 0x0000001003027836 */ /* 0x000fe20000000000 */
[----:B------:R-:W-:Y:S02]  /*1230*/  @!P2 SHF.R.U32.HI R3, RZ, 0x2, R5 ;  /* 0x00000002ff03a819 */ /* 0x000fe40000011605 */
[----:B------:R-:W2:Y:S02]  /*1240*/  SHFL.DOWN PT, R4, R7, 0x10, R9 ;  /* 0x0a00000007047989 */ /* 0x000ea400000e0009 */
[----:B------:R-:W-:Y:S02]  /*1250*/  ISETP.GT.AND P0, PT, R2, R9, PT ;  /* 0x000000090200720c */ /* 0x000fe40003f04270 */
[----:B------:R-:W-:-:S04]  /*1260*/  @!P2 MOV R2, 0x400 ;  /* 0x000004000002a802 */ /* 0x000fc80000000f00 */
[----:B-1----:R-:W-:Y:S02]  /*1270*/  @!P2 LEA R11, R11, R2, 0x18 ;  /* 0x000000020b0ba211 */ /* 0x002fe400078ec0ff */
[----:B0-----:R-:W-:-:S04]  /*1280*/  SEL R0, R0, RZ, !P0 ;  /* 0x000000ff00007207 */ /* 0x001fc80004000000 */
[----:B------:R-:W-:Y:S02]  /*1290*/  IADD3 R2, P1, PT, R0, R6, RZ ;  /* 0x0000000600027210 */ /* 0x000fe40007f3e0ff */
[----:B------:R-:W-:Y:S02]  /*12a0*/  @!P2 LOP3.LUT R0, R3, 0xf8, RZ, 0xc0, !PT ;  /* 0x000000f80300a812 */ /* 0x000fe400078ec0ff */
[----:B--2---:R-:W-:Y:S02]  /*12b0*/  SEL R4, R4, RZ, !P0 ;  /* 0x000000ff04047207 */ /* 0x004fe40004000000 */
[----:B------:R-:W-:Y:S01]  /*12c0*/  ISETP.NE.AND P0, PT, R5, RZ, PT ;  /* 0x000000ff0500720c */ /* 0x000fe20003f05270 */
[----:B------:R-:W-:Y:S02]  /*12d0*/  @!P2 IMAD.IADD R11, R0, 0x1, R11 ;  /* 0x00000001000ba824 */ /* 0x000fe400078e020b */
        /* <DEDUP_REMOVED lines=9> */
[----:B------:R-:W-:Y:S01]  /*1370*/  ISETP.GT.U32.AND P6, PT, R32, 0x1a0, PT ;  /* 0x000001a02000780c */ /* 0x000fe20003fc4070 */
[----:B-1----:R-:W-:-:S09]  /*1380*/  ULEA UR4, UR5, UR4, 0x18 ;  /* 0x0000000405047291 */ /* 0x002fd2000f8ec0ff */
[----:B------:R-:W1:Y:S04]  /*1390*/  LDS.64 R24, [UR4+0x18] ;  /* 0x00001804ff187984 */ /* 0x000e680008000a00 */
[----:B------:R-:W2:Y:S04]  /*13a0*/  LDS.128 R4, [UR4+0x20] ;  /* 0x00002004ff047984 */ /* 0x000ea80008000c00 */
[----:B0-----:R-:W0:Y:S04]  /*13b0*/  LDS.128 R8, [UR4+0x30] ;  /* 0x00003004ff087984 */ /* 0x001e280008000c00 */
[----:B------:R-:W3:Y:S04]  /*13c0*/  LDS.128 R12, [UR4+0x40] ;  /* 0x00004004ff0c7984 */ /* 0x000ee80008000c00 */
[----:B------:R-:W4:Y:S04]  /*13d0*/  LDS.128 R16, [UR4+0x50] ;  /* 0x00005004ff107984 */ /* 0x000f280008000c00 */
[----:B------:R-:W5:Y:S01]  /*13e0*/  LDS.128 R20, [UR4+0x60] ;  /* 0x00006004ff147984 */ /* 0x000f620008000c00 */
[----:B-1----:R-:W-:-:S02]  /*13f0*/  SEL R28, R24, RZ, P1 ;  /* 0x000000ff181c7207 */ /* 0x002fc40000800000 */
[----:B------:R-:W-:Y:S02]  /*1400*/  SEL R0, R25, RZ, P1 ;  /* 0x000000ff19007207 */ /* 0x000fe40000800000 */
[----:B--2---:R-:W-:Y:S01]  /*1410*/  SEL R33, R4, RZ, P2 ;  /* 0x000000ff04217207 */ /* 0x004fe20001000000 */
[----:B------:R-:W1:Y:S01]  /*1420*/  LDS.128 R24, [UR4+0x70] ;  /* 0x00007004ff187984 */ /* 0x000e620008000c00 */
[----:B------:R-:W-:Y:S02]  /*1430*/  SEL R4, R5, RZ, P2 ;  /* 0x000000ff05047207 */ /* 0x000fe40001000000 */
[----:B------:R-:W-:Y:S02]  /*1440*/  IADD3 R33, P3, P4, R33, R28, R2 ;  /* 0x0000001c21217210 */ /* 0x000fe40007c7e002 */
[----:B------:R-:W2:Y:S01]  /*1450*/  LDS.128 R28, [UR4+0x80] ;  /* 0x00008004ff1c7984 */ /* 0x000ea20008000c00 */
[C---:B------:R-:W-:Y:S02]  /*1460*/  ISETP.GT.U32.AND P1, PT, R32.reuse, 0x60, PT ;  /* 0x000000602000780c */ /* 0x040fe40003f24070 */
[----:B------:R-:W-:-:S02]  /*1470*/  ISETP.GT.U32.AND P2, PT, R32, 0x80, PT ;  /* 0x000000802000780c */ /* 0x000fc40003f44070 */
[----:B------:R-:W-:Y:S02]  /*1480*/  SEL R5, R6, RZ, P1 ;  /* 0x000000ff06057207 */ /* 0x000fe40000800000 */
[----:B0-----:R-:W-:Y:S02]  /*1490*/  SEL R2, R8, RZ, P2 ;  /* 0x000000ff08027207 */ /* 0x001fe40001000000 */
[----:B------:R-:W-:Y:S02]  /*14a0*/  IADD3.X R0, PT, PT, R4, R0, R3, P3, P4 ;  /* 0x0000000004007210 */ /* 0x000fe40001fe8403 */
[----:B------:R-:W-:Y:S02]  /*14b0*/  SEL R7, R7, RZ, P1 ;  /* 0x000000ff07077207 */ /* 0x000fe40000800000 */
[----:B------:R-:W-:Y:S02]  /*14c0*/  SEL R4, R9, RZ, P2 ;  /* 0x000000ff09047207 */ /* 0x000fe40001000000 */
[----:B------:R-:W-:-:S02]  /*14d0*/  IADD3 R2, P3, P4, R2, R33, R5 ;  /* 0x0000002102027210 */ /* 0x000fc40007c7e005 */
[C---:B------:R-:W-:Y:S02]  /*14e0*/  ISETP.GT.U32.AND P1, PT, R32.reuse, 0xa0, PT ;  /* 0x000000a02000780c */ /* 0x040fe40003f24070 */
[----:B------:R-:W-:Y:S02]  /*14f0*/  ISETP.GT.U32.AND P2, PT, R32, 0xc0, PT ;  /* 0x000000c02000780c */ /* 0x000fe40003f44070 */
[----:B------:R-:W-:Y:S02]  /*1500*/  IADD3.X R4, PT, PT, R4, R0, R7, P3, P4 ;  /* 0x0000000004047210 */ /* 0x000fe40001fe8407 */
[----:B------:R-:W-:Y:S02]  /*1510*/  SEL R3, R10, RZ, P1 ;  /* 0x000000ff0a037207 */ /* 0x000fe40000800000 */
[----:B---3--:R-:W-:Y:S02]  /*1520*/  SEL R0, R12, RZ, P2 ;  /* 0x000000ff0c007207 */ /* 0x008fe40001000000 */
[----:B------:R-:W-:-:S02]  /*1530*/  SEL R10, R11, RZ, P1 ;  /* 0x000000ff0b0a7207 */ /* 0x000fc40000800000 */
[----:B------:R-:W-:Y:S02]  /*1540*/  ISETP.GT.U32.AND P1, PT, R32, 0xe0, PT ;  /* 0x000000e02000780c */ /* 0x000fe40003f24070 */
[----:B------:R-:W-:Y:S02]  /*1550*/  SEL R5, R13, RZ, P2 ;  /* 0x000000ff0d057207 */ /* 0x000fe40001000000 */
[----:B------:R-:W-:Y:S02]  /*1560*/  IADD3 R0, P3, P4, R0, R2, R3 ;  /* 0x0000000200007210 */ /* 0x000fe40007c7e003 */
[----:B------:R-:W-:Y:S02]  /*1570*/  ISETP.GT.U32.AND P2, PT, R32, 0x100, PT ;  /* 0x000001002000780c */ /* 0x000fe40003f44070 */
[----:B------:R-:W-:Y:S02]  /*1580*/  SEL R3, R14, RZ, P1 ;  /* 0x000000ff0e037207 */ /* 0x000fe40000800000 */
[----:B------:R-:W-:-:S02]  /*1590*/  SEL R15, R15, RZ, P1 ;  /* 0x000000ff0f0f7207 */ /* 0x000fc40000800000 */
[----:B------:R-:W-:Y:S02]  /*15a0*/  ISETP.GT.U32.AND P1, PT, R32, 0x120, PT ;  /* 0x000001202000780c */ /* 0x000fe40003f24070 */
[----:B------:R-:W-:Y:S02]  /*15b0*/  IADD3.X R5, PT, PT, R5, R4, R10, P3, P4 ;  /* 0x0000000405057210 */ /* 0x000fe40001fe840a */
[----:B----4-:R-:W-:Y:S02]  /*15c0*/  SEL R2, R16, RZ, P2 ;  /* 0x000000ff10027207 */ /* 0x010fe40001000000 */
[----:B------:R-:W-:Y:S02]  /*15d0*/  SEL R4, R17, RZ, P2 ;  /* 0x000000ff11047207 */ /* 0x000fe40001000000 */
[----:B------:R-:W-:Y:S02]  /*15e0*/  ISETP.GT.U32.AND P2, PT, R32, 0x140, PT ;  /* 0x000001402000780c */ /* 0x000fe40003f44070 */
[----:B------:R-:W-:-:S02]  /*15f0*/  SEL R7, R18, RZ, P1 ;  /* 0x000000ff12077207 */ /* 0x000fc40000800000 */
[----:B------:R-:W-:Y:S02]  /*1600*/  SEL R18, R19, RZ, P1 ;  /* 0x000000ff13127207 */ /* 0x000fe40000800000 */
[----:B------:R-:W-:Y:S02]  /*1610*/  IADD3 R2, P3, P4, R2, R0, R3 ;  /* 0x0000000002027210 */ /* 0x000fe40007c7e003 */
[----:B------:R-:W-:Y:S02]  /*1620*/  ISETP.GT.U32.AND P1, PT, R32, 0x160, PT ;  /* 0x000001602000780c */ /* 0x000fe40003f24070 */
[----:B-----5:R-:W-:Y:S02]  /*1630*/  SEL R0, R20, RZ, P2 ;  /* 0x000000ff14007207 */ /* 0x020fe40001000000 */
[----:B------:R-:W-:Y:S02]  /*1640*/  IADD3.X R4, PT, PT, R4, R5, R15, P3, P4 ;  /* 0x0000000504047210 */ /* 0x000fe40001fe840f */
[----:B------:R-:W-:-:S02]  /*1650*/  SEL R3, R22, RZ, P1 ;  /* 0x000000ff16037207 */ /* 0x000fc40000800000 */
[----:B------:R-:W-:Y:S02]  /*1660*/  SEL R23, R23, RZ, P1 ;  /* 0x000000ff17177207 */ /* 0x000fe40000800000 */
[----:B------:R-:W-:Y:S02]  /*1670*/  SEL R5, R21, RZ, P2 ;  /* 0x000000ff15057207 */ /* 0x000fe40001000000 */
[----:B------:R-:W-:Y:S02]  /*1680*/  IADD3 R0, P1, P3, R0, R2, R7 ;  /* 0x0000000200007210 */ /* 0x000fe40007b3e007 */
[----:B-1----:R-:W-:Y:S02]  /*1690*/  SEL R2, R24, RZ, P5 ;  /* 0x000000ff18027207 */ /* 0x002fe40002800000 */
[----:B------:R-:W-:Y:S02]  /*16a0*/  ISETP.GT.U32.AND P2, PT, R32, 0x1c0, PT ;  /* 0x000001c02000780c */ /* 0x000fe40003f44070 */
[----:B------:R-:W-:-:S02]  /*16b0*/  IADD3.X R5, PT, PT, R5, R4, R18, P1, P3 ;  /* 0x0000000405057210 */ /* 0x000fc40000fe6412 */
[----:B------:R-:W-:Y:S02]  /*16c0*/  IADD3 R2, P3, P4, R2, R0, R3 ;  /* 0x0000000002027210 */ /* 0x000fe40007c7e003 */
[----:B------:R-:W-:Y:S02]  /*16d0*/  SEL R0, R26, RZ, P6 ;  /* 0x000000ff1a007207 */ /* 0x000fe40003000000 */
[----:B--2---:R-:W-:Y:S02]  /*16e0*/  SEL R3, R28, RZ, P2 ;  /* 0x000000ff1c037207 */ /* 0x004fe40001000000 */
[----:B------:R-:W-:Y:S02]  /*16f0*/  ISETP.GT.U32.AND P1, PT, R32, 0x1e0, PT ;  /* 0x000001e02000780c */ /* 0x000fe40003f24070 */
        /* <DEDUP_REMOVED lines=11> */
.L_x_374:
        /* <DEDUP_REMOVED lines=10> */
[----:B------:R-:W-:Y:S01]  /*1850*/  IMAD.MOV.U32 R17, RZ, RZ, 0xe00 ;  /* 0x00000e00ff117424 */ /* 0x000fe200078e00ff */
[----:B--2---:R-:W-:-:S02]  /*1860*/  LOP3.LUT R4, R4, 0x1, RZ, 0xc, !PT ;  /* 0x0000000104047812 */ /* 0x004fc400078e0cff */
[----:B---3--:R-:W-:Y:S02]  /*1870*/  LOP3.LUT R5, R5, 0x1, RZ, 0xc, !PT ;  /* 0x0000000105057812 */ /* 0x008fe400078e0cff */
[----:B----4-:R-:W-:-:S04]  /*1880*/  LOP3.LUT R6, R6, 0x1, RZ, 0xc, !PT ;  /* 0x0000000106067812 */ /* 0x010fc800078e0cff */
[----:B------:R-:W-:Y:S01]  /*1890*/  IADD3 R4, PT, PT, R6, R5, R4 ;  /* 0x0000000506047210 */ /* 0x000fe20007ffe004 */
[----:B------:R-:W-:Y:S01]  /*18a0*/  VIADD R6, R32, 0xfffff200 ;  /* 0xfffff20020067836 */ /* 0x000fe20000000000 */
[----:B-----5:R-:W-:Y:S02]  /*18b0*/  LOP3.LUT R7, R7, 0x1, RZ, 0xc, !PT ;  /* 0x0000000107077812 */ /* 0x020fe400078e0cff */
[----:B------:R-:W-:Y:S02]  /*18c0*/  LOP3.LUT R8, R8, 0x1, RZ, 0xc, !PT ;  /* 0x0000000108087812 */ /* 0x000fe400078e0cff */
[----:B------:R-:W-:Y:S02]  /*18d0*/  ISETP.GE.U32.AND P0, PT, R6, 0xe00, PT ;  /* 0x00000e000600780c */ /* 0x000fe40003f06070 */
[----:B------:R-:W-:Y:S02]  /*18e0*/  LOP3.LUT R9, R9, 0x1, RZ, 0xc, !PT ;  /* 0x0000000109097812 */ /* 0x000fe400078e0cff */
[----:B------:R-:W-:-:S02]  /*18f0*/  IADD3 R4, PT, PT, R8, R7, R4 ;  /* 0x0000000708047210 */ /* 0x000fc40007ffe004 */
[----:B------:R-:W-:-:S03]  /*1900*/  LOP3.LUT R10, R10, 0x1, RZ, 0xc, !PT ;  /* 0x000000010a0a7812 */ /* 0x000fc600078e0cff */
[----:B------:R-:W-:-:S05]  /*1910*/  IMAD.IADD R9, R9, 0x1, R4 ;  /* 0x0000000109097824 */ /* 0x000fca00078e0204 */
[----:B------:R-:W-:-:S05]  /*1920*/  IADD3 R18, P1, PT, R10, R9, RZ ;  /* 0x000000090a127210 */ /* 0x000fca0007f3e0ff */
[----:B------:R-:W-:Y:S01]  /*1930*/  IMAD.X R28, RZ, RZ, RZ, P1 ;  /* 0x000000ffff1c7224 */ /* 0x000fe200008e06ff */
[----:B------:R-:W-:Y:S07]  /*1940*/  @!P0 BRA `(.L_x_389) ;  /* 0x00000000007c8947 */ /* 0x000fee0003800000 */
[----:B------:R-:W0:Y:S01]  /*1950*/  LDC R32, c[0x0][0x398] ;  /* 0x0000e600ff207b82 */ /* 0x000e220000000800 */
[----:B------:R-:W-:-:S07]  /*1960*/  IMAD.MOV.U32 R17, RZ, RZ, 0xe00 ;  /* 0x00000e00ff117424 */ /* 0x000fce00078e00ff */
.L_x_391:
[----:B------:R-:W-:-:S05]  /*1970*/  IMAD.WIDE.U32 R4, R17, 0x4, R2 ;  /* 0x0000000411047825 */ /* 0x000fca00078e0002 */
[----:B------:R-:W2:Y:S04]  /*1980*/  LDG.E R7, desc[UR6][R4.64] ;  /* 0x0000000604077981 */ /* 0x000ea8000c1e1900 */
[----:B------:R-:W3:Y:S04]  /*1990*/  LDG.E R8, desc[UR6][R4.64+0x800] ;  /* 0x0008000604087981 */ /* 0x000ee8000c1e1900 */
[----:B------:R-:W4:Y:S04]  /*19a0*/  LDG.E R9, desc[UR6][R4.64+0x1000] ;  /* 0x0010000604097981 */ /* 0x000f28000c1e1900 */
[----:B------:R-:W5:Y:S04]  /*19b0*/  LDG.E R10, desc[UR6][R4.64+0x1800] ;  /* 0x00180006040a7981 */ /* 0x000f68000c1e1900 */
[----:B------:R-:W5:Y:S04]  /*19c0*/  LDG.E R11, desc[UR6][R4.64+0x2000] ;  /* 0x00200006040b7981 */ /* 0x000f68000c1e1900 */
[----:B------:R-:W5:Y:S04]  /*19d0*/  LDG.E R12, desc[UR6][R4.64+0x2800] ;  /* 0x00280006040c7981 */ /* 0x000f68000c1e1900 */
[----:B------:R0:W5:Y:S02]  /*19e0*/  LDG.E R13, desc[UR6][R4.64+0x3000] ;  /* 0x00300006040d7981 */ /* 0x000164000c1e1900 */
[----:B0-----:R-:W-:Y:S01]  /*19f0*/  IMAD.IADD R4, R32, 0x1, -R17 ;  /* 0x0000000120047824 */ /* 0x001fe200078e0a11 */
[----:B--2---:R-:W-:-:S02]  /*1a00*/  LOP3.LUT R7, R7, 0x1, RZ, 0xc, !PT ;  /* 0x0000000107077812 */ /* 0x004fc400078e0cff */
[----:B---3--:R-:W-:-:S04]  /*1a10*/  LOP3.LUT R8, R8, 0x1, RZ, 0xc, !PT ;  /* 0x0000000108087812 */ /* 0x008fc800078e0cff */
[----:B------:R-:W-:Y:S02]  /*1a20*/  IADD3 R7, P2, P3, R8, R18, R7 ;  /* 0x0000001208077210 */ /* 0x000fe40007b5e007 */
[----:B----4-:R-:W-:Y:S02]  /*1a30*/  LOP3.LUT R9, R9, 0x1, RZ, 0xc, !PT ;  /* 0x0000000109097812 */ /* 0x010fe400078e0cff */
[----:B-----5:R-:W-:Y:S02]  /*1a40*/  LOP3.LUT R10, R10, 0x1, RZ, 0xc, !PT ;  /* 0x000000010a0a7812 */ /* 0x020fe400078e0cff */
[----:B------:R-:W-:Y:S02]  /*1a50*/  IADD3.X R28, PT, PT, RZ, R28, RZ, P2, P3 ;  /* 0x0000001cff1c7210 */ /* 0x000fe400017e64ff */
[----:B------:R-:W-:Y:S02]  /*1a60*/  ISETP.GE.U32.AND P2, PT, R4, 0xe00, PT ;  /* 0x00000e000400780c */ /* 0x000fe40003f46070 */
        /* <DEDUP_REMOVED lines=10> */
[----:B------:R-:W-:-:S05]  /*1b10*/  VIADD R17, R17, 0xe00 ;  /* 0x00000e0011117836 */ /* 0x000fca0000000000 */
[----:B------:R-:W-:-:S13]  /*1b20*/  ISETP.GT.U32.AND P0, PT, R17, R6, PT ;  /* 0x000000061100720c */ /* 0x000fda0003f04070 */
[----:B------:R-:W-:Y:S05]  /*1b30*/  @!P0 BRA `(.L_x_391) ;  /* 0xfffffffc008c8947 */ /* 0x000fea000383ffff */
.L_x_389:
[----:B------:R-:W-:Y:S01]  /*1b40*/  IMAD.IADD R3, R32, 0x1, -R17 ;  /* 0x0000000120037824 */ /* 0x000fe200078e0a11 */
[----:B------:R-:W-:Y:S04]  /*1b50*/  BSSY.RECONVERGENT B1, `(.L_x_390) ;  /* 0x00000c5000017945 */ /* 0x000fe80003800200 */
[----:B------:R-:W-:-:S04]  /*1b60*/  ISETP.GE.AND P0, PT, R0, R3, PT ;  /* 0x000000030000720c */ /* 0x000fc80003f06270 */
[----:B------:R-:W-:-:S13]  /*1b70*/  ISETP.GE.U32.OR P0, PT, R17, R32, P0 ;  /* 0x000000201100720c */ /* 0x000fda0000706470 */
[----:B------:R-:W-:Y:S05]  /*1b80*/  @P0 BRA `(.L_x_392) ;  /* 0x0000000c00040947 */ /* 0x000fea0003800000 */
[----:B------:R-:W-:Y:S01]  /*1b90*/  LOP3.LUT R2, RZ, R0, RZ, 0x33, !PT ;  /* 0x00000000ff027212 */ /* 0x000fe200078e33ff */
[----:B------:R-:W-:Y:S01]  /*1ba0*/  BSSY.RECONVERGENT B2, `(.L_x_393) ;  /* 0x0000063000027945 */ /* 0x000fe20003800200 */
[----:B------:R-:W-:Y:S02]  /*1bb0*/  IMAD.MOV.U32 R20, RZ, RZ, R0 ;  /* 0x000000ffff147224 */ /* 0x000fe400078e0000 */
[----:B------:R-:W-:-:S04]  /*1bc0*/  IADD3 R2, PT, PT, -R17, R32, R2 ;  /* 0x0000002011027210 */ /* 0x000fc80007ffe102 */
[C---:B------:R-:W-:Y:S02]  /*1bd0*/  ISETP.GE.U32.AND P0, PT, R2.reuse, 0x1e00, PT ;  /* 0x00001e000200780c */ /* 0x040fe40003f06070 */
[----:B------:R-:W-:-:S04]  /*1be0*/  LEA.HI R19, R2, 0x1, RZ, 0x17 ;  /* 0x0000000102137811 */ /* 0x000fc800078fb8ff */
[----:B------:R-:W-:-:S07]  /*1bf0*/  LOP3.LUT R32, R19, 0xf, RZ, 0xc0, !PT ;  /* 0x0000000f13207812 */ /* 0x000fce00078ec0ff */
[----:B------:R-:W-:Y:S05]  /*1c00*/  @!P0 BRA `(.L_x_394) ;  /* 0x0000000400708947 */ /* 0x000fea0003800000 */
[----:B------:R-:W0:Y:S01]  /*1c10*/  LDC.64 R2, c[0x0][0x380] ;  /* 0x0000e000ff027b82 */ /* 0x000e220000000a00 */
[----:B------:R-:W-:Y:S01]  /*1c20*/  LOP3.LUT R22, R19, 0xfffff0, RZ, 0xc0, !PT ;  /* 0x00fffff013167812 */ /* 0x000fe200078ec0ff */
[----:B------:R-:W-:Y:S01]  /*1c30*/  BSSY.RECONVERGENT B3, `(.L_x_395) ;  /* 0x0000058000037945 */ /* 0x000fe20003800200 */
[C---:B------:R-:W-:Y:S01]  /*1c40*/  LOP3.LUT R20, R0.reuse, 0x1000, RZ, 0xfc, !PT ;  /* 0x0000100000147812 */ /* 0x040fe200078efcff */
[----:B------:R-:W-:Y:S02]  /*1c50*/  IMAD.IADD R21, R0, 0x1, R17 ;  /* 0x0000000100157824 */ /* 0x000fe400078e0211 */
[----:B------:R-:W-:-:S07]  /*1c60*/  IMAD.MOV R22, RZ, RZ, -R22 ;  /* 0x000000ffff167224 */ /* 0x000fce00078e0a16 */
.L_x_396:
[C---:B------:R-:W-:Y:S02]  /*1c70*/  VIADD R7, R21.reuse, 0x200 ;  /* 0x0000020015077836 */ /* 0x040fe40000000000 */
[----:B0-----:R-:W-:-:S04]  /*1c80*/  IMAD.WIDE.U32 R4, R21, 0x4, R2 ;  /* 0x0000000415047825 */ /* 0x001fc800078e0002 */
[----:B------:R-:W-:Y:S01]  /*1c90*/  VIADD R31, R21, 0x400 ;  /* 0x00000400151f7836 */ /* 0x000fe20000000000 */
[----:B------:R0:W2:Y:S01]  /*1ca0*/  LDG.E R16, desc[UR6][R4.64] ;  /* 0x0000000604107981 */ /* 0x0000a2000c1e1900 */
[----:B------:R-:W-:-:S04]  /*1cb0*/  IMAD.WIDE.U32 R6, R7, 0x4, R2 ;  /* 0x0000000407067825 */ /* 0x000fc800078e0002 */
[----:B------:R-:W-:Y:S01]  /*1cc0*/  VIADD R9, R21, 0x600 ;  /* 0x0000060015097836 */ /* 0x000fe20000000000 */
[----:B------:R1:W3:Y:S01]  /*1cd0*/  LDG.E R24, desc[UR6][R6.64] ;  /* 0x0000000606187981 */ /* 0x0002e2000c1e1900 */
[----:B------:R-:W-:-:S04]  /*1ce0*/  IMAD.WIDE.U32 R30, R31, 0x4, R2 ;  /* 0x000000041f1e7825 */ /* 0x000fc800078e0002 */
[C---:B------:R-:W-:Y:S01]  /*1cf0*/  VIADD R15, R21.reuse, 0x800 ;  /* 0x00000800150f7836 */ /* 0x040fe20000000000 */
[----:B------:R-:W4:Y:S01]  /*1d00*/  LDG.E R23, desc[UR6][R30.64] ;  /* 0x000000061e177981 */ /* 0x000f22000c1e1900 */
[----:B------:R-:W-:Y:S02]  /*1d10*/  VIADD R11, R21, 0xa00 ;  /* 0x00000a00150b7836 */ /* 0x000fe40000000000 */
[----:B------:R-:W-:-:S04]  /*1d20*/  IMAD.WIDE.U32 R8, R9, 0x4, R2 ;  /* 0x0000000409087825 */ /* 0x000fc800078e0002 */
[--C-:B------:R-:W-:Y:S01]  /*1d30*/  IMAD.WIDE.U32 R14, R15, 0x4, R2.reuse ;  /* 0x000000040f0e7825 */ /* 0x100fe200078e0002 */
[----:B------:R-:W5:Y:S03]  /*1d40*/  LDG.E R26, desc[UR6][R8.64] ;  /* 0x00000006081a7981 */ /* 0x000f66000c1e1900 */
[----:B------:R-:W-:Y:S01]  /*1d50*/  IMAD.WIDE.U32 R10, R11, 0x4, R2 ;  /* 0x000000040b0a7825 */ /* 0x000fe200078e0002 */
[----:B------:R1:W5:Y:S03]  /*1d60*/  LDG.E R25, desc[UR6][R14.64] ;  /* 0x000000060e197981 */ /* 0x000366000c1e1900 */
[C---:B------:R-:W-:Y:S01]  /*1d70*/  VIADD R35, R21.reuse, 0xc00 ;  /* 0x00000c0015237836 */ /* 0x040fe20000000000 */
[----:B------:R1:W5:Y:S01]  /*1d80*/  LDG.E R27, desc[UR6][R10.64] ;  /* 0x000000060a1b7981 */ /* 0x000362000c1e1900 */
[----:B------:R-:W-:-:S02]  /*1d90*/  VIADD R13, R21, 0xe00 ;  /* 0x00000e00150d7836 */ /* 0x000fc40000000000 */
[----:B------:R-:W-:-:S04]  /*1da0*/  IMAD.WIDE.U32 R34, R35, 0x4, R2 ;  /* 0x0000000423227825 */ /* 0x000fc800078e0002 */
[--C-:B------:R-:W-:Y:S01]  /*1db0*/  IMAD.WIDE.U32 R12, R13, 0x4, R2.reuse ;  /* 0x000000040d0c7825 */ /* 0x100fe200078e0002 */
[----:B------:R1:W5:Y:S03]  /*1dc0*/  LDG.E R29, desc[UR6][R34.64] ;  /* 0x00000006221d7981 */ /* 0x000366000c1e1900 */
[C---:B0-----:R-:W-:Y:S01]  /*1dd0*/  VIADD R5, R21.reuse, 0x1000 ;  /* 0x0000100015057836 */ /* 0x041fe20000000000 */
[----:B------:R0:W5:Y:S01]  /*1de0*/  LDG.E R30, desc[UR6][R12.64] ;  /* 0x000000060c1e7981 */ /* 0x000162000c1e1900 */
[----:B-1----:R-:W-:Y:S02]  /*1df0*/  VIADD R7, R21, 0x1200 ;  /* 0x0000120015077836 */ /* 0x002fe40000000000 */
[----:B------:R-:W-:-:S04]  /*1e00*/  IMAD.WIDE.U32 R4, R5, 0x4, R2 ;  /* 0x0000000405047825 */ /* 0x000fc800078e0002 */
[--C-:B------:R-:W-:Y:S01]  /*1e10*/  IMAD.WIDE.U32 R6, R7, 0x4, R2.reuse ;  /* 0x0000000407067825 */ /* 0x100fe200078e0002 */
[----:B------:R1:W5:Y:S03]  /*1e20*/  LDG.E R31, desc[UR6][R4.64] ;  /* 0x00000006041f7981 */ /* 0x000366000c1e1900 */
[C---:B------:R-:W-:Y:S01]  /*1e30*/  VIADD R15, R21.reuse, 0x1600 ;  /* 0x00001600150f7836 */ /* 0x040fe20000000000 */
[----:B------:R1:W5:Y:S01]  /*1e40*/  LDG.E R33, desc[UR6][R6.64] ;  /* 0x0000000606217981 */ /* 0x000362000c1e1900 */
[----:B------:R-:W-:Y:S02]  /*1e50*/  VIADD R9, R21, 0x1400 ;  /* 0x0000140015097836 */ /* 0x000fe40000000000 */
[----:B------:R-:W-:-:S04]  /*1e60*/  IMAD.WIDE.U32 R10, R15, 0x4, R2 ;  /* 0x000000040f0a7825 */ /* 0x000fc800078e0002 */
[--C-:B------:R-:W-:Y:S02]  /*1e70*/  IMAD.WIDE.U32 R8, R9, 0x4, R2.reuse ;  /* 0x0000000409087825 */ /* 0x100fe400078e0002 */
[----:B------:R-:W5:Y:S02]  /*1e80*/  LDG.E R10, desc[UR6][R10.64] ;  /* 0x000000060a0a7981 */ /* 0x000f64000c1e1900 */
[C---:B------:R-:W-:Y:S02]  /*1e90*/  VIADD R15, R21.reuse, 0x1800 ;  /* 0x00001800150f7836 */ /* 0x040fe40000000000 */
[----:B------:R-:W-:Y:S01]  /*1ea0*/  VIADD R35, R21, 0x1a00 ;  /* 0x00001a0015237836 */ /* 0x000fe20000000000 */
[----:B------:R2:W5:Y:S01]  /*1eb0*/  LDG.E R8, desc[UR6][R8.64] ;  /* 0x0000000608087981 */ /* 0x000562000c1e1900 */
[----:B0-----:R-:W-:-:S04]  /*1ec0*/  IMAD.WIDE.U32 R12, R15, 0x4, R2 ;  /* 0x000000040f0c7825 */ /* 0x001fc800078e0002 */
[--C-:B------:R-:W-:Y:S02]  /*1ed0*/  IMAD.WIDE.U32 R14, R35, 0x4, R2.reuse ;  /* 0x00000004230e7825 */ /* 0x100fe400078e0002 */
[----:B------:R-:W5:Y:S02]  /*1ee0*/  LDG.E R12, desc[UR6][R12.64] ;  /* 0x000000060c0c7981 */ /* 0x000f64000c1e1900 */
[C---:B------:R-:W-:Y:S02]  /*1ef0*/  VIADD R35, R21.reuse, 0x1c00 ;  /* 0x00001c0015237836 */ /* 0x040fe40000000000 */
[----:B------:R-:W-:Y:S01]  /*1f00*/  VIADD R37, R21, 0x1e00 ;  /* 0x00001e0015257836 */ /* 0x000fe20000000000 */
[----:B------:R-:W5:Y:S01]  /*1f10*/  LDG.E R14, desc[UR6][R14.64] ;  /* 0x000000060e0e7981 */ /* 0x000f62000c1e1900 */
[----:B-1----:R-:W-:-:S04]  /*1f20*/  IMAD.WIDE.U32 R4, R35, 0x4, R2 ;  /* 0x0000000423047825 */ /* 0x002fc800078e0002 */
[----:B------:R-:W-:Y:S02]  /*1f30*/  IMAD.WIDE.U32 R6, R37, 0x4, R2 ;  /* 0x0000000425067825 */ /* 0x000fe400078e0002 */
[----:B------:R0:W5:Y:S04]  /*1f40*/  LDG.E R4, desc[UR6][R4.64] ;  /* 0x0000000604047981 */ /* 0x000168000c1e1900 */
[----:B------:R-:W5:Y:S01]  /*1f50*/  LDG.E R6, desc[UR6][R6.64] ;  /* 0x0000000606067981 */ /* 0x000f62000c1e1900 */
        /* <DEDUP_REMOVED lines=22> */
[----:B0-----:R-:W-:Y:S02]  /*20c0*/  LOP3.LUT R5, R10, 0x1, RZ, 0xc, !PT ;  /* 0x000000010a057812 */ /* 0x001fe400078e0cff */
[----:B------:R-:W-:Y:S02]  /*20d0*/  IADD3.X R28, PT, PT, RZ, R28, RZ, P1, P0 ;  /* 0x0000001cff1c7210 */ /* 0x000fe40000fe04ff */
[----:B------:R-:W-:Y:S02]  /*20e0*/  LOP3.LUT R8, R8, 0x1, RZ, 0xc, !PT ;  /* 0x0000000108087812 */ /* 0x000fe400078e0cff */
[----:B------:R-:W-:Y:S02]  /*20f0*/  ISETP.NE.AND P0, PT, R22, RZ, PT ;  /* 0x000000ff1600720c */ /* 0x000fe40003f05270 */
[----:B------:R-:W-:-:S02]  /*2100*/  IADD3 R8, P4, P5, R5, R16, R8 ;  /* 0x0000001005087210 */ /* 0x000fc40007d9e008 */
[----:B------:R-:W-:Y:S02]  /*2110*/  LOP3.LUT R12, R12, 0x1, RZ, 0xc, !PT ;  /* 0x000000010c0c7812 */ /* 0x000fe400078e0cff */
[----:B------:R-:W-:Y:S02]  /*2120*/  LOP3.LUT R5, R14, 0x1, RZ, 0xc, !PT ;  /* 0x000000010e057812 */ /* 0x000fe400078e0cff */
[----:B------:R-:W-:Y:S02]  /*2130*/  IADD3.X R28, PT, PT, RZ, R28, RZ, P4, P5 ;  /* 0x0000001cff1c7210 */ /* 0x000fe400027ea4ff */
[----:B------:R-:W-:Y:S02]  /*2140*/  IADD3 R12, P2, P3, R5, R8, R12 ;  /* 0x00000008050c7210 */ /* 0x000fe40007b5e00c */
[----:B------:R-:W-:Y:S02]  /*2150*/  LOP3.LUT R4, R4, 0x1, RZ, 0xc, !PT ;  /* 0x0000000104047812 */ /* 0x000fe400078e0cff */
[----:B------:R-:W-:-:S02]  /*2160*/  LOP3.LUT R5, R6, 0x1, RZ, 0xc, !PT ;  /* 0x0000000106057812 */ /* 0x000fc400078e0cff */
[----:B------:R-:W-:Y:S02]  /*2170*/  IADD3.X R28, PT, PT, RZ, R28, RZ, P2, P3 ;  /* 0x0000001cff1c7210 */ /* 0x000fe400017e64ff */
[----:B------:R-:W-:-:S04]  /*2180*/  IADD3 R18, P1, P4, R5, R12, R4 ;  /* 0x0000000c05127210 */ /* 0x000fc80007c3e004 */
[----:B------:R-:W-:Y:S01]  /*2190*/  IADD3.X R28, PT, PT, RZ, R28, RZ, P1, P4 ;  /* 0x0000001cff1c7210 */ /* 0x000fe20000fe84ff */
[----:B------:R-:W-:Y:S08]  /*21a0*/  @P0 BRA `(.L_x_396) ;  /* 0xfffffff800b00947 */ /* 0x000ff0000383ffff */
[----:B------:R-:W-:Y:S05]  /*21b0*/  BSYNC.RECONVERGENT B3 ;  /* 0x0000000000037941 */ /* 0x000fea0003800200 */
.L_x_395:
[----:B------:R-:W-:-:S07]  /*21c0*/  VIADD R20, R20, 0xfffff000 ;  /* 0xfffff00014147836 */ /* 0x000fce0000000000 */
.L_x_394:
[----:B------:R-:W-:Y:S05]  /*21d0*/  BSYNC.RECONVERGENT B2 ;  /* 0x0000000000027941 */ /* 0x000fea0003800200 */
.L_x_393:
        /* <DEDUP_REMOVED lines=49> */
.L_x_398:
[----:B------:R-:W-:Y:S05]  /*24f0*/  BSYNC.RECONVERGENT B2 ;  /* 0x0000000000027941 */ /* 0x000fea0003800200 */
.L_x_397:
        /* <DEDUP_REMOVED lines=28> */
.L_x_400:
[----:B------:R-:W-:Y:S05]  /*26c0*/  BSYNC.RECONVERGENT B2 ;  /* 0x0000000000027941 */ /* 0x000fea0003800200 */
.L_x_399:
[----:B------:R-:W-:Y:S05]  /*26d0*/  @!P1 BRA `(.L_x_392) ;  /* 0x0000000000309947 */ /* 0x000fea0003800000 */
[----:B------:R-:W0:Y:S01]  /*26e0*/  LDC.64 R4, c[0x0][0x380] ;  /* 0x0000e000ff047b82 */ /* 0x000e220000000a00 */
[----:B------:R-:W-:Y:S02]  /*26f0*/  IMAD.IADD R17, R20, 0x1, R17 ;  /* 0x0000000114117824 */ /* 0x000fe400078e0211 */
[----:B------:R-:W-:-:S07]  /*2700*/  IMAD.MOV R6, RZ, RZ, -R19 ;  /* 0x000000ffff067224 */ /* 0x000fce00078e0a13 */
.L_x_401:
        /* <DEDUP_REMOVED lines=9> */
.L_x_392:
[----:B------:R-:W-:Y:S05]  /*27a0*/  BSYNC.RECONVERGENT B1 ;  /* 0x0000000000017941 */ /* 0x000fea0003800200 */
.L_x_390:
        /* <DEDUP_REMOVED lines=29> */
[----:B------:R-:W-:Y:S02]  /*2980*/  @!P2 MOV R7, 0x400 ;  /* 0x000004000007a802 */ /* 0x000fe40000000f00 */
[----:B-1----:R-:W-:Y:S01]  /*2990*/  SEL R3, R3, RZ, !P1 ;  /* 0x000000ff03037207 */ /* 0x002fe20004800000 */
[----:B------:R-:W0:Y:S01]  /*29a0*/  SHFL.DOWN PT, R2, R5, 0x10, 0x1f ;  /* 0x0a001f0005027f89 */ /* 0x000e2200000e0000 */
[----:B------:R-:W-:Y:S02]  /*29b0*/  ISETP.GT.AND P1, PT, R9, 0xf, PT ;  /* 0x0000000f0900780c */ /* 0x000fe40003f24270 */
[----:B--2---:R-:W-:Y:S01]  /*29c0*/  @!P2 LEA R7, R8, R7, 0x18 ;  /* 0x000000070807a211 */ /* 0x004fe200078ec0ff */
[----:B------:R-:W-:Y:S01]  /*29d0*/  IMAD.X R4, R3, 0x1, R6, P0 ;  /* 0x0000000103047824 */ /* 0x000fe200000e0606 */
[----:B------:R-:W-:-:S04]  /*29e0*/  @!P2 SHF.R.U32.HI R6, RZ, 0x2, R0 ;  /* 0x00000002ff06a819 */ /* 0x000fc80000011600 */
        /* <DEDUP_REMOVED lines=38> */
.L_x_388:
[----:B------:R-:W-:Y:S05]  /*2c50*/  BSYNC.RECONVERGENT B0 ;  /* 0x0000000000007941 */ /* 0x000fea0003800200 */
.L_x_373:
[----:B------:R-:W-:Y:S05]  /*2c60*/  @P0 EXIT ;  /* 0x000000000000094d */ /* 0x000fea0003800000 */
[----:B------:R-:W0:Y:S01]  /*2c70*/  LDCU.64 UR4, c[0x0][0x3a0] ;  /* 0x00007400ff0477ac */ /* 0x000e220008000a00 */
[----:B------:R-:W3:Y:S01]  /*2c80*/  LDC.64 R4, c[0x0][0x390] ;  /* 0x0000e400ff047b82 */ /* 0x000ee20000000a00 */
[----:B012---:R-:W-:-:S04]  /*2c90*/  IADD3 R2, P0, PT, R2, UR4, RZ ;  /* 0x0000000402027c10 */ /* 0x007fc8000ff1e0ff */
[----:B------:R-:W-:-:S05]  /*2ca0*/  IADD3.X R3, PT, PT, R3, UR5, RZ, P0, !PT ;  /* 0x0000000503037c10 */ /* 0x000fca00087fe4ff */
[----:B---3--:R-:W-:Y:S01]  /*2cb0*/  STG.E.64 desc[UR6][R4.64], R2 ;  /* 0x0000000204007986 */ /* 0x008fe2000c101b06 */
[----:B------:R-:W-:Y:S05]  /*2cc0*/  EXIT ;  /* 0x000000000000794d */ /* 0x000fea0003800000 */
.L_x_402:
        /* <DEDUP_REMOVED lines=11> */
.L_x_780:


//--------------------- .text._ZN3cub18CUB_300001_SM_10006detail6reduce28DeviceReduceSingleTileKernelINS2_10policy_hubIiy11add_functorE10Policy1000EPiS8_iS5_iiN4cuda3std3__410__identityEEEvT0_T1_T2_T3_T4_T6_ --------------------------
	.section	.text._ZN3cub18CUB_300001_SM_10006detail6reduce28DeviceReduceSingleTileKernelINS2_10policy_hubIiy11add_functorE10Policy1000EPiS8_iS5_iiN4cuda3std3__410__identityEEEvT0_T1_T2_T3_T4_T6_,"ax",@progbits
	.align	128
        .global         _ZN3cub18CUB_300001_SM_10006detail6reduce28DeviceReduceSingleTileKernelINS2_10policy_hubIiy11add_functorE10Policy1000EPiS8_iS5_iiN4cuda3std3__410__identityEEEvT0_T1_T2_T3_T4_T6_
        .type           _ZN3cub18CUB_300001_SM_10006detail6reduce28DeviceReduceSingleTileKernelINS2_10policy_hubIiy11add_functorE10Policy1000EPiS8_iS5_iiN4cuda3std3__410__identityEEEvT0_T1_T2_T3_T4_T6_,@function
        .size           _ZN3cub18CUB_300001_SM_10006detail6reduce28DeviceReduceSingleTileKernelINS2_10policy_hubIiy11add_functorE10Policy1000EPiS8_iS5_iiN4cuda3std3__410__identityEEEvT0_T1_T2_T3_T4_T6_,(.L_x_781 - _ZN3cub18CUB_300001_SM_10006detail6reduce28DeviceReduceSingleTileKernelINS2_10policy_hubIiy11add_functorE10Policy1000EPiS8_iS5_iiN4cuda3std3__410__identityEEEvT0_T1_T2_T3_T4_T6_)
        .other          _ZN3cub18CUB_300001_SM_10006detail6reduce28DeviceReduceSingleTileKernelINS2_10policy_hubIiy11add_functorE10Policy1000EPiS8_iS5_iiN4cuda3std3__410__identityEEEvT0_T1_T2_T3_T4_T6_,@"STO_CUDA_ENTRY STV_DEFAULT"
_ZN3cub18CUB_300001_SM_10006detail6reduce28DeviceReduceSingleTileKernelINS2_10policy_hubIiy11add_functorE10Policy1000EPiS8_iS5_iiN4cuda3std3__410__identityEEEvT0_T1_T2_T3_T4_T6_:
.text._ZN3cub18CUB_300001_SM_10006detail6reduce28DeviceReduceSingleTileKernelINS2_10policy_hubIiy11add_functorE10Policy1000EPiS8_iS5_iiN4cuda3std3__410__identityEEEvT0_T1_T2_T3_T4_T6_:
        /* <DEDUP_REMOVED lines=9> */
[----:B------:R-:W0:Y:S08]  /*0090*/  LDC R5, c[0x0][0x398] ;  /* 0x0000e600ff057b82 */ /* 0x000e300000000800 */
[----:B------:R-:W0:Y:S02]  /*00a0*/  LDC.64 R2, c[0x0][0x388] ;  /* 0x0000e200ff027b82 */ /* 0x000e240000000a00 */
[----:B0-----:R-:W-:Y:S01]  /*00b0*/  STG.E desc[UR6][R2.64], R5 ;  /* 0x0000000502007986 */ /* 0x001fe2000c101906 */
[----:B------:R-:W-:Y:S05]  /*00c0*/  EXIT ;  /* 0x000000000000794d */ /* 0x000fea0003800000 */
.L_x_403:
[----:B------:R-:W0:Y:S01]  /*00d0*/  LDCU UR4, c[0x0][0x380] ;  /* 0x00007000ff0477ac */ /* 0x000e220008000800 */
[----:B------:R-:W-:Y:S01]  /*00e0*/  BSSY.RECONVERGENT B0, `(.L_x_404) ;  /* 0x0000391000007945 */ /* 0x000fe20003800200 */
[----:B0-----:R-:W-:-:S09]  /*00f0*/  ULOP3.LUT UP0, URZ, UR4, 0xf, URZ, 0xc0, !UPT ;  /* 0x0000000f04ff7892 */ /* 0x001fd2000f80c0ff */
[----:B------:R-:W-:Y:S05]  /*0100*/  BRA.U UP0, `(.L_x_405) ;  /* 0x0000001900f07547 */ /* 0x000fea000b800000 */
[----:B------:R-:W-:-:S13]  /*0110*/  ISETP.GT.AND P0, PT, R20, 0xfff, PT ;  /* 0x00000fff1400780c */ /* 0x000fda0003f04270 */
[----:B------:R-:W-:Y:S05]  /*0120*/  @P0 BRA `(.L_x_406) ;  /* 0x0000000c009c0947 */ /* 0x000fea0003800000 */
[----:B------:R-:W0:Y:S01]  /*0130*/  S2R R9, SR_TID.X ;  /* 0x0000000000097919 */ /* 0x000e220000002100 */
[----:B------:R-:W-:Y:S01]  /*0140*/  BSSY.RECONVERGENT B1, `(.L_x_407) ;  /* 0x0000009000017945 */ /* 0x000fe20003800200 */
[----:B------:R-:W-:Y:S01]  /*0150*/  IMAD.MOV.U32 R0, RZ, RZ, RZ ;  /* 0x000000ffff007224 */ /* 0x000fe200078e00ff */
[----:B0-----:R-:W-:Y:S01]  /*0160*/  ISETP.GE.AND P0, PT, R9, R20, PT ;  /* 0x000000140900720c */ /* 0x001fe20003f06270 */
[----:B------:R-:W-:-:S12]  /*0170*/  IMAD.MOV.U32 R11, RZ, RZ, R9 ;  /* 0x000000ffff0b7224 */ /* 0x000fd800078e0009 */
[----:B------:R-:W-:Y:S05]  /*0180*/  @P0 BRA `(.L_x_408) ;  /* 0x0000000000100947 */ /* 0x000fea0003800000 */
[----:B------:R-:W0:Y:S02]  /*0190*/  LDC.64 R2, c[0x0][0x380] ;  /* 0x0000e000ff027b82 */ /* 0x000e240000000a00 */
[----:B0-----:R-:W-:-:S05]  /*01a0*/  IMAD.WIDE.U32 R2, R9, 0x4, R2 ;  /* 0x0000000409027825 */ /* 0x001fca00078e0002 */
[----:B------:R0:W5:Y:S01]  /*01b0*/  LDG.E.CONSTANT R0, desc[UR6][R2.64] ;  /* 0x0000000602007981 */ /* 0x000162000c1e9900 */
[----:B------:R-:W-:-:S07]  /*01c0*/  VIADD R11, R9, 0x100 ;  /* 0x00000100090b7836 */ /* 0x000fce0000000000 */
.L_x_408:
[----:B------:R-:W-:Y:S05]  /*01d0*/  BSYNC.RECONVERGENT B1 ;  /* 0x0000000000017941 */ /* 0x000fea0003800200 */
.L_x_407:
[----:B------:R-:W-:Y:S01]  /*01e0*/  ISETP.GE.AND P0, PT, R11, R20, PT ;  /* 0x000000140b00720c */ /* 0x000fe20003f06270 */
[----:B------:R-:W-:-:S12]  /*01f0*/  BSSY.RECONVERGENT B1, `(.L_x_409) ;  /* 0x0000066000017945 */ /* 0x000fd80003800200 */
[----:B------:R-:W-:Y:S05]  /*0200*/  @P0 BRA `(.L_x_410) ;  /* 0x0000000400900947 */ /* 0x000fea0003800000 */
[----:B0-----:R-:W-:Y:S01]  /*0210*/  LOP3.LUT R3, RZ, R11, RZ, 0x33, !PT ;  /* 0x0000000bff037212 */ /* 0x001fe200078e33ff */
        /* <DEDUP_REMOVED lines=11> */
[----:B------:R-:W-:-:S07]  /*02d0*/  IMAD.MOV.U32 R5, RZ, RZ, R3 ;  /* 0x000000ffff057224 */ /* 0x000fce00078e0003 */
.L_x_413:
[----:B------:R-:W-:-:S06]  /*02e0*/  IMAD.MOV.U32 R3, RZ, RZ, R5 ;  /* 0x000000ffff037224 */ /* 0x000fcc00078e0005 */
[----:B------:R0:W2:Y:S01]  /*02f0*/  LDG.E.CONSTANT R3, desc[UR6][R2.64] ;  /* 0x0000000602037981 */ /* 0x0000a2000c1e9900 */
[----:B------:R-:W-:Y:S02]  /*0300*/  VIADD R4, R4, 0x1 ;  /* 0x0000000104047836 */ /* 0x000fe40000000000 */
[----:B------:R-:W-:-:S03]  /*0310*/  VIADD R11, R11, 0x100 ;  /* 0x000001000b0b7836 */ /* 0x000fc60000000000 */
[----:B------:R-:W-:Y:S02]  /*0320*/  ISETP.NE.AND P1, PT, R4, RZ, PT ;  /* 0x000000ff0400720c */ /* 0x000fe40003f25270 */
[----:B0-----:R-:W-:-:S05]  /*0330*/  IADD3 R2, P2, PT, R2, 0x400, RZ ;  /* 0x0000040002027810 */ /* 0x001fca0007f5e0ff */
[----:B------:R-:W-:Y:S02]  /*0340*/  IMAD.X R5, RZ, RZ, R5, P2 ;  /* 0x000000ffff057224 */ /* 0x000fe400010e0605 */
[----:B--2--5:R-:W-:-:S04]  /*0350*/  IMAD.IADD R0, R3, 0x1, R0 ;  /* 0x0000000103007824 */ /* 0x024fc800078e0200 */
[----:B------:R-:W-:Y:S05]  /*0360*/  @P1 BRA `(.L_x_413) ;  /* 0xfffffffc00dc1947 */ /* 0x000fea000383ffff */
.L_x_412:
[----:B------:R-:W-:Y:S05]  /*0370*/  BSYNC.RECONVERGENT B2 ;  /* 0x0000000000027941 */ /* 0x000fea0003800200 */
.L_x_411:
        /* <DEDUP_REMOVED lines=8> */
.L_x_416:
[----:B------:R-:W0:Y:S01]  /*0400*/  LDC.64 R4, c[0x0][0x380] ;  /* 0x0000e000ff047b82 */ /* 0x000e220000000a00 */
[C---:B------:R-:W-:Y:S02]  /*0410*/  VIADD R7, R11.reuse, 0x400 ;  /* 0x000004000b077836 */ /* 0x040fe40000000000 */
[C---:B------:R-:W-:Y:S02]  /*0420*/  VIADD R3, R11.reuse, 0x800 ;  /* 0x000008000b037836 */ /* 0x040fe40000000000 */
[----:B0-----:R-:W-:-:S05]  /*0430*/  IMAD.WIDE R22, R11, 0x4, R4 ;  /* 0x000000040b167825 */ /* 0x001fca00078e0204 */
[----:B------:R-:W2:Y:S01]  /*0440*/  LDG.E.CONSTANT R13, desc[UR6][R22.64] ;  /* 0x00000006160d7981 */ /* 0x000ea2000c1e9900 */
[----:B------:R-:W-:-:S03]  /*0450*/  IMAD.WIDE R6, R7, 0x4, R4 ;  /* 0x0000000407067825 */ /* 0x000fc600078e0204 */
[----:B------:R-:W2:Y:S04]  /*0460*/  LDG.E.CONSTANT R10, desc[UR6][R22.64+0x400] ;  /* 0x00040006160a7981 */ /* 0x000ea8000c1e9900 */
[----:B------:R-:W3:Y:S04]  /*0470*/  LDG.E.CONSTANT R12, desc[UR6][R22.64+0x800] ;  /* 0x00080006160c7981 */ /* 0x000ee8000c1e9900 */
[----:B------:R-:W3:Y:S01]  /*0480*/  LDG.E.CONSTANT R19, desc[UR6][R22.64+0xc00] ;  /* 0x000c000616137981 */ /* 0x000ee2000c1e9900 */
[----:B------:R-:W-:-:S03]  /*0490*/  IMAD.WIDE R2, R3, 0x4, R4 ;  /* 0x0000000403027825 */ /* 0x000fc600078e0204 */
[----:B------:R-:W4:Y:S04]  /*04a0*/  LDG.E.CONSTANT R16, desc[UR6][R6.64] ;  /* 0x0000000606107981 */ /* 0x000f28000c1e9900 */
[----:B------:R-:W4:Y:S01]  /*04b0*/  LDG.E.CONSTANT R15, desc[UR6][R6.64+0x400] ;  /* 0x00040006060f7981 */ /* 0x000f22000c1e9900 */
[----:B------:R-:W-:-:S03]  /*04c0*/  VIADD R25, R11, 0xc00 ;  /* 0x00000c000b197836 */ /* 0x000fc60000000000 */
[----:B------:R-:W4:Y:S04]  /*04d0*/  LDG.E.CONSTANT R14, desc[UR6][R6.64+0x800] ;  /* 0x00080006060e7981 */ /* 0x000f28000c1e9900 */
[----:B------:R-:W4:Y:S01]  /*04e0*/  LDG.E.CONSTANT R21, desc[UR6][R6.64+0xc00] ;  /* 0x000c000606157981 */ /* 0x000f22000c1e9900 */
[----:B------:R-:W-:-:S03]  /*04f0*/  IMAD.WIDE R4, R25, 0x4, R4 ;  /* 0x0000000419047825 */ /* 0x000fc600078e0204 */
[----:B------:R-:W4:Y:S04]  /*0500*/  LDG.E.CONSTANT R18, desc[UR6][R2.64] ;  /* 0x0000000602127981 */ /* 0x000f28000c1e9900 */
[----:B------:R-:W4:Y:S04]  /*0510*/  LDG.E.CONSTANT R17, desc[UR6][R2.64+0x400] ;  /* 0x0004000602117981 */ /* 0x000f28000c1e9900 */
[----:B------:R-:W4:Y:S04]  /*0520*/  LDG.E.CONSTANT R23, desc[UR6][R2.64+0x800] ;  /* 0x0008000602177981 */ /* 0x000f28000c1e9900 */
[----:B------:R-:W4:Y:S04]  /*0530*/  LDG.E.CONSTANT R24, desc[UR6][R2.64+0xc00] ;  /* 0x000c000602187981 */ /* 0x000f28000c1e9900 */
[----:B------:R-:W4:Y:S04]  /*0540*/  LDG.E.CONSTANT R25, desc[UR6][R4.64] ;  /* 0x0000000604197981 */ /* 0x000f28000c1e9900 */
[----:B------:R-:W4:Y:S04]  /*0550*/  LDG.E.CONSTANT R26, desc[UR6][R4.64+0x400] ;  /* 0x00040006041a7981 */ /* 0x000f28000c1e9900 */
[----:B------:R-:W4:Y:S04]  /*0560*/  LDG.E.CONSTANT R22, desc[UR6][R4.64+0x800] ;  /* 0x0008000604167981 */ /* 0x000f28000c1e9900 */
[----:B------:R-:W4:Y:S01]  /*0570*/  LDG.E.CONSTANT R27, desc[UR6][R4.64+0xc00] ;  /* 0x000c0006041b7981 */ /* 0x000f22000c1e9900 */
[----:B------:R-:W-:-:S05]  /*0580*/  VIADD R11, R11, 0x1000 ;  /* 0x000010000b0b7836 */ /* 0x000fca0000000000 */
[----:B------:R-:W-:Y:S02]  /*0590*/  ISETP.GE.AND P1, PT, R11, R8, PT ;  /* 0x000000080b00720c */ /* 0x000fe40003f26270 */
[----:B--2--5:R-:W-:-:S04]  /*05a0*/  IADD3 R10, PT, PT, R10, R13, R0 ;  /* 0x0000000d0a0a7210 */ /* 0x024fc80007ffe000 */
[----:B---3--:R-:W-:-:S04]  /*05b0*/  IADD3 R10, PT, PT, R19, R12, R10 ;  /* 0x0000000c130a7210 */ /* 0x008fc80007ffe00a */
[----:B----4-:R-:W-:-:S04]  /*05c0*/  IADD3 R10, PT, PT, R15, R16, R10 ;  /* 0x000000100f0a7210 */ /* 0x010fc80007ffe00a */
[----:B------:R-:W-:-:S04]  /*05d0*/  IADD3 R10, PT, PT, R21, R14, R10 ;  /* 0x0000000e150a7210 */ /* 0x000fc80007ffe00a */
[----:B------:R-:W-:-:S04]  /*05e0*/  IADD3 R10, PT, PT, R17, R18, R10 ;  /* 0x00000012110a7210 */ /* 0x000fc80007ffe00a */
[----:B------:R-:W-:-:S04]  /*05f0*/  IADD3 R10, PT, PT, R24, R23, R10 ;  /* 0x00000017180a7210 */ /* 0x000fc80007ffe00a */
[----:B------:R-:W-:-:S04]  /*0600*/  IADD3 R25, PT, PT, R26, R25, R10 ;  /* 0x000000191a197210 */ /* 0x000fc80007ffe00a */
[----:B------:R-:W-:Y:S01]  /*0610*/  IADD3 R0, PT, PT, R27, R22, R25 ;  /* 0x000000161b007210 */ /* 0x000fe20007ffe019 */
[----:B------:R-:W-:Y:S06]  /*0620*/  @!P1 BRA `(.L_x_416) ;  /* 0xfffffffc00749947 */ /* 0x000fec000383ffff */
.L_x_415:
[----:B------:R-:W-:Y:S05]  /*0630*/  BSYNC.RECONVERGENT B2 ;  /* 0x0000000000027941 */ /* 0x000fea0003800200 */
.L_x_414:
[----:B------:R-:W-:Y:S01]  /*0640*/  IMAD.IADD R2, R20, 0x1, -R11 ;  /* 0x0000000114027824 */ /* 0x000fe200078e0a0b */
[----:B------:R-:W-:Y:S04]  /*0650*/  BSSY.RECONVERGENT B2, `(.L_x_417) ;  /* 0x0000015000027945 */ /* 0x000fe80003800200 */
[----:B------:R-:W-:-:S13]  /*0660*/  ISETP.GT.AND P1, PT, R2, 0x400, PT ;  /* 0x000004000200780c */ /* 0x000fda0003f24270 */
[----:B------:R-:W-:Y:S05]  /*0670*/  @!P1 BRA `(.L_x_418) ;  /* 0x0000000000489947 */ /* 0x000fea0003800000 */
[----:B------:R-:W0:Y:S01]  /*0680*/  LDC.64 R4, c[0x0][0x380] ;  /* 0x0000e000ff047b82 */ /* 0x000e220000000a00 */
[C---:B------:R-:W-:Y:S02]  /*0690*/  VIADD R13, R11.reuse, 0x400 ;  /* 0x000004000b0d7836 */ /* 0x040fe40000000000 */
[----:B0-----:R-:W-:-:S05]  /*06a0*/  IMAD.WIDE R2, R11, 0x4, R4 ;  /* 0x000000040b027825 */ /* 0x001fca00078e0204 */
[----:B------:R-:W2:Y:S01]  /*06b0*/  LDG.E.CONSTANT R7, desc[UR6][R2.64] ;  /* 0x0000000602077981 */ /* 0x000ea2000c1e9900 */
[----:B------:R-:W-:-:S03]  /*06c0*/  IMAD.WIDE R4, R13, 0x4, R4 ;  /* 0x000000040d047825 */ /* 0x000fc600078e0204 */
[----:B------:R-:W2:Y:S04]  /*06d0*/  LDG.E.CONSTANT R6, desc[UR6][R2.64+0x400] ;  /* 0x0004000602067981 */ /* 0x000ea8000c1e9900 */
[----:B------:R-:W3:Y:S04]  /*06e0*/  LDG.E.CONSTANT R13, desc[UR6][R2.64+0x800] ;  /* 0x00080006020d7981 */ /* 0x000ee8000c1e9900 */
[----:B------:R-:W3:Y:S04]  /*06f0*/  LDG.E.CONSTANT R8, desc[UR6][R2.64+0xc00] ;  /* 0x000c000602087981 */ /* 0x000ee8000c1e9900 */
[----:B------:R-:W4:Y:S04]  /*0700*/  LDG.E.CONSTANT R15, desc[UR6][R4.64] ;  /* 0x00000006040f7981 */ /* 0x000f28000c1e9900 */
[----:B------:R-:W4:Y:S04]  /*0710*/  LDG.E.CONSTANT R10, desc[UR6][R4.64+0x400] ;  /* 0x00040006040a7981 */ /* 0x000f28000c1e9900 */
[----:B------:R-:W4:Y:S04]  /*0720*/  LDG.E.CONSTANT R17, desc[UR6][R4.64+0x800] ;  /* 0x0008000604117981 */ /* 0x000f28000c1e9900 */
[----:B------:R-:W4:Y:S01]  /*0730*/  LDG.E.CONSTANT R12, desc[UR6][R4.64+0xc00] ;  /* 0x000c0006040c7981 */ /* 0x000f22000c1e9900 */
[----:B------:R-:W-:Y:S01]  /*0740*/  PLOP3.LUT P0, PT, PT, PT, PT, 0x8, 0x80 ;  /* 0x000000000080781c */ /* 0x000fe20003f0e170 */
[----:B------:R-:W-:Y:S01]  /*0750*/  VIADD R11, R11, 0x800 ;  /* 0x000008000b0b7836 */ /* 0x000fe20000000000 */
[----:B--2--5:R-:W-:-:S04]  /*0760*/  IADD3 R6, PT, PT, R6, R7, R0 ;  /* 0x0000000706067210 */ /* 0x024fc80007ffe000 */
[----:B---3--:R-:W-:-:S04]  /*0770*/  IADD3 R6, PT, PT, R8, R13, R6 ;  /* 0x0000000d08067210 */ /* 0x008fc80007ffe006 */
[----:B----4-:R-:W-:-:S04]  /*0780*/  IADD3 R6, PT, PT, R10, R15, R6 ;  /* 0x0000000f0a067210 */ /* 0x010fc80007ffe006 */
[----:B------:R-:W-:-:S07]  /*0790*/  IADD3 R0, PT, PT, R12, R17, R6 ;  /* 0x000000110c007210 */ /* 0x000fce0007ffe006 */
.L_x_418:
[----:B------:R-:W-:Y:S05]  /*07a0*/  BSYNC.RECONVERGENT B2 ;  /* 0x0000000000027941 */ /* 0x000fea0003800200 */
.L_x_417:
[----:B------:R-:W-:-:S13]  /*07b0*/  ISETP.LT.OR P0, PT, R11, R20, P0 ;  /* 0x000000140b00720c */ /* 0x000fda0000701670 */
[----:B------:R-:W-:Y:S05]  /*07c0*/  @!P0 BRA `(.L_x_410) ;  /* 0x0000000000208947 */ /* 0x000fea0003800000 */
[----:B------:R-:W0:Y:S02]  /*07d0*/  LDC.64 R2, c[0x0][0x380] ;  /* 0x0000e000ff027b82 */ /* 0x000e240000000a00 */
[----:B0-----:R-:W-:-:S05]  /*07e0*/  IMAD.WIDE R2, R11, 0x4, R2 ;  /* 0x000000040b027825 */ /* 0x001fca00078e0202 */
[----:B------:R-:W2:Y:S04]  /*07f0*/  LDG.E.CONSTANT R5, desc[UR6][R2.64] ;  /* 0x0000000602057981 */ /* 0x000ea8000c1e9900 */
[----:B------:R-:W2:Y:S04]  /*0800*/  LDG.E.CONSTANT R4, desc[UR6][R2.64+0x400] ;  /* 0x0004000602047981 */ /* 0x000ea8000c1e9900 */
[----:B------:R-:W3:Y:S04]  /*0810*/  LDG.E.CONSTANT R7, desc[UR6][R2.64+0x800] ;  /* 0x0008000602077981 */ /* 0x000ee8000c1e9900 */
[----:B------:R-:W3:Y:S01]  /*0820*/  LDG.E.CONSTANT R6, desc[UR6][R2.64+0xc00] ;  /* 0x000c000602067981 */ /* 0x000ee2000c1e9900 */
[----:B--2--5:R-:W-:-:S04]  /*0830*/  IADD3 R0, PT, PT, R4, R5, R0 ;  /* 0x0000000504007210 */ /* 0x024fc80007ffe000 */
[----:B---3--:R-:W-:-:S07]  /*0840*/  IADD3 R0, PT, PT, R6, R7, R0 ;  /* 0x0000000706007210 */ /* 0x008fce0007ffe000 */
.L_x_410:
[----:B------:R-:W-:Y:S05]  /*0850*/  BSYNC.RECONVERGENT B1 ;  /* 0x0000000000017941 */ /* 0x000fea0003800200 */
.L_x_409:
[----:B------:R-:W-:-:S13]  /*0860*/  ISETP.GE.AND P0, PT, R20, 0x100, PT ;  /* 0x000001001400780c */ /* 0x000fda0003f06270 */
[----:B------:R-:W-:Y:S05]  /*0870*/  @!P0 BRA `(.L_x_419) ;  /* 0x0000000000b48947 */ /* 0x000fea0003800000 */
[----:B------:R-:W1:Y:S01]  /*0880*/  S2R R6, SR_LANEID ;  /* 0x0000000000067919 */ /* 0x000e620000000000 */
[----:B------:R-:W-:Y:S01]  /*0890*/  BSSY.RECONVERGENT B1, `(.L_x_420) ;  /* 0x000001d000017945 */ /* 0x000fe20003800200 */
[----:B0----5:R-:W0:Y:S01]  /*08a0*/  SHFL.DOWN PT, R2, R0, 0x1, 0x1f ;  /* 0x08201f0000027f89 */ /* 0x021e2200000e0000 */
[----:B-1----:R-:W-:-:S04]  /*08b0*/  ISETP.GT.AND P0, PT, R6, 0x1e, PT ;  /* 0x0000001e0600780c */ /* 0x002fc80003f04270 */
[----:B0-----:R-:W-:Y:S02]  /*08c0*/  SEL R3, R2, RZ, !P0 ;  /* 0x000000ff02037207 */ /* 0x001fe40004000000 */
[----:B------:R-:W-:-:S03]  /*08d0*/  ISETP.GT.AND P0, PT, R6, 0x1d, PT ;  /* 0x0000001d0600780c */ /* 0x000fc60003f04270 */
[----:B------:R-:W-:-:S05]  /*08e0*/  IMAD.IADD R3, R3, 0x1, R0 ;  /* 0x0000000103037824 */ /* 0x000fca00078e0200 */
[----:B------:R-:W0:Y:S02]  /*08f0*/  SHFL.DOWN PT, R2, R3, 0x2, 0x1f ;  /* 0x08401f0003027f89 */ /* 0x000e2400000e0000 */
        /* <DEDUP_REMOVED lines=11> */
[----:B------:R0:W1:Y:S05]  /*09b0*/  SHFL.DOWN PT, R4, R3, 0x10, 0x1f ;  /* 0x0a001f0003047f89 */ /* 0x00006a00000e0000 */
[----:B------:R-:W-:Y:S05]  /*09c0*/  @P0 BRA `(.L_x_421) ;  /* 0x0000000000240947 */ /* 0x000fea0003800000 */
[----:B------:R-:W-:Y:S01]  /*09d0*/  ISETP.NE.AND P0, PT, R6, RZ, PT ;  /* 0x000000ff0600720c */ /* 0x000fe20003f05270 */
[----:B01----:R-:W-:-:S12]  /*09e0*/  IMAD.IADD R3, R4, 0x1, R3 ;  /* 0x0000000104037824 */ /* 0x003fd800078e0203 */
[----:B------:R-:W0:Y:S01]  /*09f0*/  @!P0 S2R R5, SR_CgaCtaId ;  /* 0x0000000000058919 */ /* 0x000e220000008800 */
[----:B------:R-:W-:Y:S02]  /*0a00*/  @!P0 MOV R2, 0x400 ;  /* 0x0000040000028802 */ /* 0x000fe40000000f00 */
[----:B------:R-:W-:-:S04]  /*0a10*/  @!P0 SHF.R.U32.HI R0, RZ, 0x3, R9 ;  /* 0x00000003ff008819 */ /* 0x000fc80000011609 */
[----:B------:R-:W-:Y:S02]  /*0a20*/  @!P0 LOP3.LUT R0, R0, 0x7c, RZ, 0xc0, !PT ;  /* 0x0000007c00008812 */ /* 0x000fe400078ec0ff */
[----:B0-----:R-:W-:-:S05]  /*0a30*/  @!P0 LEA R5, R5, R2, 0x18 ;  /* 0x0000000205058211 */ /* 0x001fca00078ec0ff */
[----:B------:R-:W-:-:S05]  /*0a40*/  @!P0 IMAD.IADD R0, R0, 0x1, R5 ;  /* 0x0000000100008824 */ /* 0x000fca00078e0205 */
[----:B------:R2:W-:Y:S02]  /*0a50*/  @!P0 STS [R0+0x8], R3 ;  /* 0x0000080300008388 */ /* 0x0005e40000000800 */
.L_x_421:
[----:B------:R-:W-:Y:S05]  /*0a60*/  BSYNC.RECONVERGENT B1 ;  /* 0x0000000000017941 */ /* 0x000fea0003800200 */
.L_x_420:
[----:B------:R-:W-:Y:S01]  /*0a70*/  BAR.SYNC.DEFER_BLOCKING 0x0 ;  /* 0x0000000000007b1d */ /* 0x000fe20000010000 */
[----:B------:R-:W-:-:S13]  /*0a80*/  ISETP.NE.AND P0, PT, R9, RZ, PT ;  /* 0x000000ff0900720c */ /* 0x000fda0003f05270 */
[----:B------:R-:W-:Y:S05]  /*0a90*/  @P0 BRA `(.L_x_422) ;  /* 0x0000002c00d40947 */ /* 0x000fea0003800000 */
[----:B------:R-:W3:Y:S01]  /*0aa0*/  S2UR UR5, SR_CgaCtaId ;  /* 0x00000000000579c3 */ /* 0x000ee20000008800 */
[----:B------:R-:W-:Y:S02]  /*0ab0*/  UMOV UR4, 0x400 ;  /* 0x0000040000047882 */ /* 0x000fe40000000000 */
[----:B---3--:R-:W-:-:S09]  /*0ac0*/  ULEA UR4, UR5, UR4, 0x18 ;  /* 0x0000000405047291 */ /* 0x008fd2000f8ec0ff */
[----:B--2---:R-:W-:Y:S04]  /*0ad0*/  LDS R0, [UR4+0xc] ;  /* 0x00000c04ff007984 */ /* 0x004fe80008000800 */
[----:B-1----:R-:W1:Y:S04]  /*0ae0*/  LDS.128 R4, [UR4+0x10] ;  /* 0x00001004ff047984 */ /* 0x002e680008000c00 */
[----:B------:R-:W2:Y:S01]  /*0af0*/  LDS.64 R8, [UR4+0x20] ;  /* 0x00002004ff087984 */ /* 0x000ea20008000a00 */
[----:B-1----:R-:W-:-:S04]  /*0b00*/  IADD3 R0, PT, PT, R4, R0, R3 ;  /* 0x0000000004007210 */ /* 0x002fc80007ffe003 */
[----:B------:R-:W-:-:S04]  /*0b10*/  IADD3 R0, PT, PT, R6, R0, R5 ;  /* 0x0000000006007210 */ /* 0x000fc80007ffe005 */
[----:B--2---:R-:W-:-:S05]  /*0b20*/  IADD3 R0, PT, PT, R8, R0, R7 ;  /* 0x0000000008007210 */ /* 0x004fca0007ffe007 */
[----:B0-----:R-:W-:Y:S01]  /*0b30*/  IMAD.IADD R3, R0, 0x1, R9 ;  /* 0x0000000100037824 */ /* 0x001fe200078e0209 */
[----:B------:R-:W-:Y:S06]  /*0b40*/  BRA `(.L_x_422) ;  /* 0x0000002c00a87947 */ /* 0x000fec0003800000 */
.L_x_419:
[----:B0-----:R-:W-:Y:S01]  /*0b50*/  LOP3.LUT R2, R9, 0x3e0, RZ, 0xc0, !PT ;  /* 0x000003e009027812 */ /* 0x001fe200078ec0ff */
[----:B------:R-:W0:Y:S03]  /*0b60*/  S2R R8, SR_LANEID ;  /* 0x0000000000087919 */ /* 0x000e260000000000 */
[----:B------:R-:W-:Y:S01]  /*0b70*/  LOP3.LUT R5, RZ, R2, RZ, 0x33, !PT ;  /* 0x00000002ff057212 */ /* 0x000fe200078e33ff */
[----:B------:R-:W-:-:S04]  /*0b80*/  VIADD R3, R2, 0x20 ;  /* 0x0000002002037836 */ /* 0x000fc80000000000 */
[----:B------:R-:W-:Y:S01]  /*0b90*/  IMAD.IADD R5, R5, 0x1, R20 ;  /* 0x0000000105057824 */ /* 0x000fe200078e0214 */
[----:B------:R-:W-:-:S04]  /*0ba0*/  ISETP.GT.AND P0, PT, R3, R20, PT ;  /* 0x000000140300720c */ /* 0x000fc80003f04270 */
[----:B------:R-:W-:-:S05]  /*0bb0*/  SEL R5, R5, 0x1f, P0 ;  /* 0x0000001f05057807 */ /* 0x000fca0000000000 */
[----:B-----5:R-:W1:Y:S01]  /*0bc0*/  SHFL.DOWN PT, R2, R0, 0x1, R5 ;  /* 0x0820000000027989 */ /* 0x020e6200000e0005 */
[CC--:B0-----:R-:W-:Y:S01]  /*0bd0*/  ISETP.GE.AND P0, PT, R8.reuse, R5.reuse, PT ;  /* 0x000000050800720c */ /* 0x0c1fe20003f06270 */
[C---:B------:R-:W-:Y:S01]  /*0be0*/  VIADD R4, R8.reuse, 0x2 ;  /* 0x0000000208047836 */ /* 0x040fe20000000000 */
[C---:B------:R-:W-:Y:S01]  /*0bf0*/  ISETP.NE.AND P1, PT, R8.reuse, RZ, PT ;  /* 0x000000ff0800720c */ /* 0x040fe20003f25270 */
[----:B------:R-:W-:Y:S01]  /*0c00*/  VIADD R6, R8, 0x4 ;  /* 0x0000000408067836 */ /* 0x000fe20000000000 */
[----:B-1----:R-:W-:Y:S02]  /*0c10*/  SEL R3, R2, RZ, !P0 ;  /* 0x000000ff02037207 */ /* 0x002fe40004000000 */
[----:B------:R-:W-:-:S03]  /*0c20*/  ISETP.GT.AND P0, PT, R4, R5, PT ;  /* 0x000000050400720c */ /* 0x000fc60003f04270 */
[----:B------:R-:W-:-:S06]  /*0c30*/  IMAD.IADD R2, R3, 0x1, R0 ;  /* 0x0000000103027824 */ /* 0x000fcc00078e0200 */
[----:B------:R-:W0:Y:S01]  /*0c40*/  @!P1 S2R R10, SR_CgaCtaId ;  /* 0x00000000000a9919 */ /* 0x000e220000008800 */
[----:B------:R-:W-:Y:S01]  /*0c50*/  @!P1 MOV R7, 0x400 ;  /* 0x0000040000079802 */ /* 0x000fe20000000f00 */
[----:B------:R-:W1:Y:S02]  /*0c60*/  SHFL.DOWN PT, R3, R2, 0x2, R5 ;  /* 0x0840000002037989 */ /* 0x000e6400000e0005 */
[----:B-1----:R-:W-:Y:S02]  /*0c70*/  SEL R3, R3, RZ, !P0 ;  /* 0x000000ff03037207 */ /* 0x002fe40004000000 */
[----:B------:R-:W-:Y:S02]  /*0c80*/  ISETP.GT.AND P0, PT, R6, R5, PT ;  /* 0x000000050600720c */ /* 0x000fe40003f04270 */
[----:B------:R-:W-:Y:S01]  /*0c90*/  @!P1 SHF.R.U32.HI R6, RZ, 0x3, R9 ;  /* 0x00000003ff069819 */ /* 0x000fe20000011609 */
[----:B------:R-:W-:Y:S01]  /*0ca0*/  IMAD.IADD R4, R2, 0x1, R3 ;  /* 0x0000000102047824 */ /* 0x000fe200078e0203 */
[----:B0-----:R-:W-:Y:S01]  /*0cb0*/  @!P1 LEA R7, R10, R7, 0x18 ;  /* 0x000000070a079211 */ /* 0x001fe200078ec0ff */
[----:B------:R-:W-:Y:S01]  /*0cc0*/  VIADD R2, R8, 0x8 ;  /* 0x0000000808027836 */ /* 0x000fe20000000000 */
[----:B------:R-:W-:-:S02]  /*0cd0*/  @!P1 LOP3.LUT R6, R6, 0x7c, RZ, 0xc0, !PT ;  /* 0x0000007c06069812 */ /* 0x000fc400078ec0ff */
[----:B------:R-:W0:Y:S03]  /*0ce0*/  SHFL.DOWN PT, R3, R4, 0x4, R5 ;  /* 0x0880000004037989 */ /* 0x000e2600000e0005 */
[----:B------:R-:W-:Y:S01]  /*0cf0*/  @!P1 IMAD.IADD R6, R6, 0x1, R7 ;  /* 0x0000000106069824 */ /* 0x000fe200078e0207 */
[----:B0-----:R-:W-:Y:S02]  /*0d00*/  SEL R3, R3, RZ, !P0 ;  /* 0x000000ff03037207 */ /* 0x001fe40004000000 */
[----:B------:R-:W-:-:S03]  /*0d10*/  ISETP.GT.AND P0, PT, R2, R5, PT ;  /* 0x000000050200720c */ /* 0x000fc60003f04270 */
[----:B------:R-:W-:Y:S02]  /*0d20*/  IMAD.IADD R0, R4, 0x1, R3 ;  /* 0x0000000104007824 */ /* 0x000fe400078e0203 */
[----:B------:R-:W-:-:S03]  /*0d30*/  VIADD R4, R8, 0x10 ;  /* 0x0000001008047836 */ /* 0x000fc60000000000 */
[----:B------:R-:W0:Y:S02]  /*0d40*/  SHFL.DOWN PT, R3, R0, 0x8, R5 ;  /* 0x0900000000037989 */ /* 0x000e2400000e0005 */
[----:B0-----:R-:W-:Y:S02]  /*0d50*/  SEL R3, R3, RZ, !P0 ;  /* 0x000000ff03037207 */ /* 0x001fe40004000000 */
[----:B------:R-:W-:-:S03]  /*0d60*/  ISETP.GT.AND P0, PT, R4, R5, PT ;  /* 0x000000050400720c */ /* 0x000fc60003f04270 */
[----:B------:R-:W-:-:S05]  /*0d70*/  IMAD.IADD R2, R0, 0x1, R3 ;  /* 0x0000000100027824 */ /* 0x000fca00078e0203 */
[----:B------:R-:W0:Y:S02]  /*0d80*/  SHFL.DOWN PT, R3, R2, 0x10, R5 ;  /* 0x0a00000002037989 */ /* 0x000e2400000e0005 */
[----:B0-----:R-:W-:Y:S02]  /*0d90*/  SEL R3, R3, RZ, !P0 ;  /* 0x000000ff03037207 */ /* 0x001fe40004000000 */
[----:B------:R-:W-:-:S03]  /*0da0*/  ISETP.GE.AND P0, PT, R20, 0x21, PT ;  /* 0x000000211400780c */ /* 0x000fc60003f06270 */
[----:B------:R-:W-:Y:S01]  /*0db0*/  IMAD.IADD R3, R2, 0x1, R3 ;  /* 0x0000000102037824 */ /* 0x000fe200078e0203 */
[----:B------:R-:W-:-:S04]  /*0dc0*/  ISETP.NE.OR P0, PT, R9, RZ, !P0 ;  /* 0x000000ff0900720c */ /* 0x000fc80004705670 */
[----:B------:R4:W-:Y:S01]  /*0dd0*/  @!P1 STS [R6+0x8], R3 ;  /* 0x0000080306009388 */ /* 0x0009e20000000800 */
[----:B------:R-:W-:Y:S08]  /*0de0*/  BAR.SYNC.DEFER_BLOCKING 0x0 ;  /* 0x0000000000007b1d */ /* 0x000ff00000010000 */
[----:B------:R-:W-:Y:S05]  /*0df0*/  @P0 BRA `(.L_x_422) ;  /* 0x0000002800fc0947 */ /* 0x000fea0003800000 */
[----:B------:R-:W0:Y:S01]  /*0e00*/  S2UR UR5, SR_CgaCtaId ;  /* 0x00000000000579c3 */ /* 0x000e220000008800 */
[----:B------:R-:W-:Y:S01]  /*0e10*/  UMOV UR4, 0x400 ;  /* 0x0000040000047882 */ /* 0x000fe20000000000 */
[----:B------:R-:W-:Y:S01]  /*0e20*/  ISETP.GE.U32.AND P0, PT, R20, 0x41, PT ;  /* 0x000000411400780c */ /* 0x000fe20003f06070 */
[----:B0-----:R-:W-:-:S09]  /*0e30*/  ULEA UR4, UR5, UR4, 0x18 ;  /* 0x0000000405047291 */ /* 0x001fd2000f8ec0ff */
[----:B------:R-:W4:Y:S02]  /*0e40*/  LDS R0, [UR4+0xc] ;  /* 0x00000c04ff007984 */ /* 0x000f240008000800 */
[----:B----4-:R-:W-:Y:S01]  /*0e50*/  IMAD.IADD R3, R3, 0x1, R0 ;  /* 0x0000000103037824 */ /* 0x010fe200078e0200 */
[----:B------:R-:W-:Y:S06]  /*0e60*/  @!P0 BRA `(.L_x_422) ;  /* 0x0000002800e08947 */ /* 0x000fec0003800000 */
[----:B------:R-:W0:Y:S01]  /*0e70*/  LDS.128 R4, [UR4+0x10] ;  /* 0x00001004ff047984 */ /* 0x000e220008000c00 */
[----:B------:R-:W-:Y:S01]  /*0e80*/  ISETP.GE.U32.AND P0, PT, R20, 0x61, PT ;  /* 0x000000611400780c */ /* 0x000fe20003f06070 */
[----:B0-----:R-:W-:-:S12]  /*0e90*/  IMAD.IADD R3, R3, 0x1, R4 ;  /* 0x0000000103037824 */ /* 0x001fd800078e0204 */
[----:B------:R-:W-:Y:S05]  /*0ea0*/  @!P0 BRA `(.L_x_422) ;  /* 0x0000002800d08947 */ /* 0x000fea0003800000 */
[----:B------:R-:W-:Y:S01]  /*0eb0*/  ISETP.GE.U32.AND P0, PT, R20, 0x81, PT ;  /* 0x000000811400780c */ /* 0x000fe20003f06070 */
[----:B------:R-:W-:-:S12]  /*0ec0*/  IMAD.IADD R3, R3, 0x1, R5 ;  /* 0x0000000103037824 */ /* 0x000fd800078e0205 */
[----:B------:R-:W-:Y:S05]  /*0ed0*/  @!P0 BRA `(.L_x_422) ;  /* 0x0000002800c48947 */ /* 0x000fea0003800000 */
[----:B------:R-:W-:Y:S01]  /*0ee0*/  ISETP.GE.U32.AND P0, PT, R20, 0xa1, PT ;  /* 0x000000a11400780c */ /* 0x000fe20003f06070 */
[----:B------:R-:W-:-:S12]  /*0ef0*/  IMAD.IADD R3, R3, 0x1, R6 ;  /* 0x0000000103037824 */ /* 0x000fd800078e0206 */
[----:B------:R-:W-:Y:S05]  /*0f00*/  @!P0 BRA `(.L_x_422) ;  /* 0x0000002800b88947 */ /* 0x000fea0003800000 */
[----:B------:R-:W-:Y:S01]  /*0f10*/  ISETP.GE.U32.AND P0, PT, R20, 0xc1, PT ;  /* 0x000000c11400780c */ /* 0x000fe20003f06070 */
[----:B------:R-:W-:-:S12]  /*0f20*/  IMAD.IADD R3, R3, 0x1, R7 ;  /* 0x0000000103037824 */ /* 0x000fd800078e0207 */
[----:B------:R-:W-:Y:S05]  /*0f30*/  @!P0 BRA `(.L_x_422) ;  /* 0x0000002800ac8947 */ /* 0x000fea0003800000 */
[----:B------:R-:W0:Y:S01]  /*0f40*/  LDS.64 R4, [UR4+0x20] ;  /* 0x00002004ff047984 */ /* 0x000e220008000a00 */
[----:B------:R-:W-:Y:S01]  /*0f50*/  ISETP.GE.U32.AND P0, PT, R20, 0xe1, PT ;  /* 0x000000e11400780c */ /* 0x000fe20003f06070 */
[----:B0-----:R-:W-:-:S12]  /*0f60*/  IMAD.IADD R3, R3, 0x1, R4 ;  /* 0x0000000103037824 */ /* 0x001fd800078e0204 */
[----:B------:R-:W-:Y:S05]  /*0f70*/  @!P0 BRA `(.L_x_422) ;  /* 0x00000028009c8947 */ /* 0x000fea0003800000 */
[----:B------:R-:W-:Y:S01]  /*0f80*/  IMAD.IADD R3, R3, 0x1, R5 ;  /* 0x0000000103037824 */ /* 0x000fe200078e0205 */
[----:B------:R-:W-:Y:S06]  /*0f90*/  BRA `(.L_x_422) ;  /* 0x0000002800947947 */ /* 0x000fec0003800000 */
.L_x_406:
[----:B------:R-:W0:Y:S01]  /*0fa0*/  S2R R0, SR_TID.X ;  /* 0x0000000000007919 */ /* 0x000e220000002100 */
[----:B------:R-:W1:Y:S01]  /*0fb0*/  LDC.64 R2, c[0x0][0x380] ;  /* 0x0000e000ff027b82 */ /* 0x000e620000000a00 */
[----:B0-----:R-:W-:-:S04]  /*0fc0*/  IMAD.SHL.U32 R5, R0, 0x4, RZ ;  /* 0x0000000400057824 */ /* 0x001fc800078e00ff */
[----:B-1----:R-:W-:-:S05]  /*0fd0*/  IMAD.WIDE.U32 R2, R5, 0x4, R2 ;  /* 0x0000000405027825 */ /* 0x002fca00078e0002 */
[----:B------:R-:W2:Y:S04]  /*0fe0*/  LDG.E.128.CONSTANT R4, desc[UR6][R2.64] ;  /* 0x0000000602047981 */ /* 0x000ea8000c1e9d00 */
[----:B------:R-:W3:Y:S04]  /*0ff0*/  LDG.E.128.CONSTANT R8, desc[UR6][R2.64+0x1000] ;  /* 0x0010000602087981 */ /* 0x000ee8000c1e9d00 */
[----:B------:R-:W4:Y:S04]  /*1000*/  LDG.E.128.CONSTANT R12, desc[UR6][R2.64+0x2000] ;  /* 0x00200006020c7981 */ /* 0x000f28000c1e9d00 */
[----:B------:R-:W5:Y:S01]  /*1010*/  LDG.E.128.CONSTANT R16, desc[UR6][R2.64+0x3000] ;  /* 0x0030000602107981 */ /* 0x000f62000c1e9d00 */
[----:B------:R-:W-:Y:S01]  /*1020*/  ISETP.GE.U32.AND P0, PT, R20, 0x2000, PT ;  /* 0x000020001400780c */ /* 0x000fe20003f06070 */
[----:B------:R-:W-:Y:S01]  /*1030*/  IMAD.MOV.U32 R23, RZ, RZ, 0x1000 ;  /* 0x00001000ff177424 */ /* 0x000fe200078e00ff */
[----:B--2---:R-:W-:-:S04]  /*1040*/  IADD3 R5, PT, PT, R6, R5, R4 ;  /* 0x0000000506057210 */ /* 0x004fc80007ffe004 */
[----:B---3--:R-:W-:-:S04]  /*1050*/  IADD3 R5, PT, PT, R8, R7, R5 ;  /* 0x0000000708057210 */ /* 0x008fc80007ffe005 */
[----:B------:R-:W-:-:S04]  /*1060*/  IADD3 R5, PT, PT, R10, R9, R5 ;  /* 0x000000090a057210 */ /* 0x000fc80007ffe005 */
[----:B----4-:R-:W-:-:S04]  /*1070*/  IADD3 R5, PT, PT, R12, R11, R5 ;  /* 0x0000000b0c057210 */ /* 0x010fc80007ffe005 */
[----:B------:R-:W-:-:S04]  /*1080*/  IADD3 R5, PT, PT, R14, R13, R5 ;  /* 0x0000000d0e057210 */ /* 0x000fc80007ffe005 */
[----:B-----5:R-:W-:-:S04]  /*1090*/  IADD3 R5, PT, PT, R16, R15, R5 ;  /* 0x0000000f10057210 */ /* 0x020fc80007ffe005 */
[----:B------:R-:W-:-:S05]  /*10a0*/  IADD3 R5, PT, PT, R18, R17, R5 ;  /* 0x0000001112057210 */ /* 0x000fca0007ffe005 */
[----:B------:R-:W-:Y:S01]  /*10b0*/  IMAD.IADD R21, R19, 0x1, R5 ;  /* 0x0000000113157824 */ /* 0x000fe200078e0205 */
[----:B------:R-:W-:Y:S06]  /*10c0*/  @!P0 BRA `(.L_x_423) ;  /* 0x00000000005c8947 */ /* 0x000fec0003800000 */
[----:B------:R-:W0:Y:S01]  /*10d0*/  LDC R24, c[0x0][0x390] ;  /* 0x0000e400ff187b82 */ /* 0x000e220000000800 */
[----:B------:R-:W-:Y:S02]  /*10e0*/  VIADD R22, R20, 0xfffff000 ;  /* 0xfffff00014167836 */ /* 0x000fe40000000000 */
[----:B------:R-:W-:-:S07]  /*10f0*/  IMAD.MOV.U32 R23, RZ, RZ, 0x1000 ;  /* 0x00001000ff177424 */ /* 0x000fce00078e00ff */
.L_x_425:
[----:B------:R-:W-:-:S05]  /*1100*/  IMAD.WIDE R26, R23, 0x4, R2 ;  /* 0x00000004171a7825 */ /* 0x000fca00078e0202 */
[----:B------:R-:W2:Y:S04]  /*1110*/  LDG.E.128.CONSTANT R12, desc[UR6][R26.64] ;  /* 0x000000061a0c7981 */ /* 0x000ea8000c1e9d00 */
[----:B------:R-:W3:Y:S04]  /*1120*/  LDG.E.128.CONSTANT R16, desc[UR6][R26.64+0x1000] ;  /* 0x001000061a107981 */ /* 0x000ee8000c1e9d00 */
[----:B------:R-:W4:Y:S04]  /*1130*/  LDG.E.128.CONSTANT R4, desc[UR6][R26.64+0x2000] ;  /* 0x002000061a047981 */ /* 0x000f28000c1e9d00 */
[----:B------:R-:W5:Y:S01]  /*1140*/  LDG.E.128.CONSTANT R8, desc[UR6][R26.64+0x3000] ;  /* 0x003000061a087981 */ /* 0x000f62000c1e9d00 */
[----:B0-----:R-:W-:Y:S01]  /*1150*/  IMAD.MOV.U32 R20, RZ, RZ, R24 ;  /* 0x000000ffff147224 */ /* 0x001fe200078e0018 */
[----:B--2---:R-:W-:-:S04]  /*1160*/  IADD3 R13, PT, PT, R13, R12, R21 ;  /* 0x0000000c0d0d7210 */ /* 0x004fc80007ffe015 */
[----:B------:R-:W-:-:S04]  /*1170*/  IADD3 R13, PT, PT, R15, R14, R13 ;  /* 0x0000000e0f0d7210 */ /* 0x000fc80007ffe00d */
[----:B---3--:R-:W-:-:S04]  /*1180*/  IADD3 R13, PT, PT, R17, R16, R13 ;  /* 0x00000010110d7210 */ /* 0x008fc80007ffe00d */
[----:B------:R-:W-:-:S04]  /*1190*/  IADD3 R13, PT, PT, R19, R18, R13 ;  /* 0x00000012130d7210 */ /* 0x000fc80007ffe00d */
[----:B----4-:R-:W-:Y:S01]  /*11a0*/  IADD3 R13, PT, PT, R5, R4, R13 ;  /* 0x00000004050d7210 */ /* 0x010fe20007ffe00d */
[----:B------:R-:W-:-:S03]  /*11b0*/  IMAD.IADD R4, R20, 0x1, -R23 ;  /* 0x0000000114047824 */ /* 0x000fc600078e0a17 */
[----:B------:R-:W-:Y:S02]  /*11c0*/  IADD3 R13, PT, PT, R7, R6, R13 ;  /* 0x00000006070d7210 */ /* 0x000fe40007ffe00d */
[----:B------:R-:W-:Y:S02]  /*11d0*/  ISETP.GE.AND P0, PT, R4, 0x1000, PT ;  /* 0x000010000400780c */ /* 0x000fe40003f06270 */
[----:B-----5:R-:W-:-:S04]  /*11e0*/  IADD3 R13, PT, PT, R9, R8, R13 ;  /* 0x00000008090d7210 */ /* 0x020fc80007ffe00d */
[----:B------:R-:W-:-:S07]  /*11f0*/  IADD3 R21, PT, PT, R11, R10, R13 ;  /* 0x0000000a0b157210 */ /* 0x000fce0007ffe00d */
[----:B------:R-:W-:Y:S05]  /*1200*/  @!P0 BRA `(.L_x_424) ;  /* 0x0000000400fc8947 */ /* 0x000fea0003800000 */
[----:B------:R-:W-:-:S05]  /*1210*/  VIADD R23, R23, 0x1000 ;  /* 0x0000100017177836 */ /* 0x000fca0000000000 */
[----:B------:R-:W-:-:S13]  /*1220*/  ISETP.GT.AND P0, PT, R23, R22, PT ;  /* 0x000000161700720c */ /* 0x000fda0003f04270 */
[----:B------:R-:W-:Y:S05]  /*1230*/  @!P0 BRA `(.L_x_425) ;  /* 0xfffffffc00b08947 */ /* 0x000fea000383ffff */
.L_x_423:
[----:B------:R-:W-:-:S13]  /*1240*/  ISETP.GE.AND P0, PT, R23, R20, PT ;  /* 0x000000141700720c */ /* 0x000fda0003f06270 */
[----:B------:R-:W-:Y:S05]  /*1250*/  @P0 BRA `(.L_x_424) ;  /* 0x0000000400e80947 */ /* 0x000fea0003800000 */
[----:B------:R-:W-:Y:S01]  /*1260*/  IMAD.IADD R9, R20, 0x1, -R23 ;  /* 0x0000000114097824 */ /* 0x000fe200078e0a17 */
[----:B------:R-:W-:Y:S04]  /*1270*/  BSSY.RECONVERGENT B1, `(.L_x_424) ;  /* 0x0000078000017945 */ /* 0x000fe80003800200 */
[----:B------:R-:W-:-:S13]  /*1280*/  ISETP.GE.AND P0, PT, R0, R9, PT ;  /* 0x000000090000720c */ /* 0x000fda0003f06270 */
[----:B------:R-:W-:Y:S05]  /*1290*/  @P0 BRA `(.L_x_426) ;  /* 0x0000000400d40947 */ /* 0x000fea0003800000 */
[----:B------:R-:W-:Y:S01]  /*12a0*/  LOP3.LUT R2, RZ, R0, RZ, 0x33, !PT ;  /* 0x00000000ff027212 */ /* 0x000fe200078e33ff */
[----:B------:R-:W-:Y:S01]  /*12b0*/  BSSY.RECONVERGENT B2, `(.L_x_427) ;  /* 0x0000015000027945 */ /* 0x000fe20003800200 */
[----:B------:R-:W-:Y:S02]  /*12c0*/  IMAD.MOV.U32 R8, RZ, RZ, R0 ;  /* 0x000000ffff087224 */ /* 0x000fe400078e0000 */
[----:B------:R-:W-:-:S04]  /*12d0*/  IADD3 R2, PT, PT, -R23, R20, R2 ;  /* 0x0000001417027210 */ /* 0x000fc80007ffe102 */
[C---:B------:R-:W-:Y:S02]  /*12e0*/  LOP3.LUT R3, R2.reuse, 0x300, RZ, 0xc0, !PT ;  /* 0x0000030002037812 */ /* 0x040fe400078ec0ff */
[----:B------:R-:W-:Y:S02]  /*12f0*/  ISETP.GE.U32.AND P1, PT, R2, 0x300, PT ;  /* 0x000003000200780c */ /* 0x000fe40003f26070 */
[----:B------:R-:W-:-:S13]  /*1300*/  ISETP.NE.AND P0, PT, R3, 0x300, PT ;  /* 0x000003000300780c */ /* 0x000fda0003f05270 */
[----:B------:R-:W-:Y:S05]  /*1310*/  @!P0 BRA `(.L_x_428) ;  /* 0x0000000000388947 */ /* 0x000fea0003800000 */
[----:B------:R-:W0:Y:S01]  /*1320*/  LDC.64 R4, c[0x0][0x380] ;  /* 0x0000e000ff047b82 */ /* 0x000e220000000a00 */
[----:B------:R-:W-:Y:S01]  /*1330*/  LEA.HI R2, R2, 0x1, RZ, 0x18 ;  /* 0x0000000102027811 */ /* 0x000fe200078fc0ff */
[----:B------:R-:W-:Y:S02]  /*1340*/  IMAD.IADD R7, R0, 0x1, R23 ;  /* 0x0000000100077824 */ /* 0x000fe400078e0217 */
[----:B------:R-:W-:Y:S01]  /*1350*/  IMAD.MOV.U32 R8, RZ, RZ, R0 ;  /* 0x000000ffff087224 */ /* 0x000fe200078e0000 */
[----:B------:R-:W-:-:S05]  /*1360*/  LOP3.LUT R2, R2, 0x3, RZ, 0xc0, !PT ;  /* 0x0000000302027812 */ /* 0x000fca00078ec0ff */
[----:B------:R-:W-:-:S07]  /*1370*/  IMAD.MOV R6, RZ, RZ, -R2 ;  /* 0x000000ffff067224 */ /* 0x000fce00078e0a02 */
.L_x_429:
[----:B0-----:R-:W-:-:S06]  /*1380*/  IMAD.WIDE.U32 R2, R7, 0x4, R4 ;  /* 0x0000000407027825 */ /* 0x001fcc00078e0004 */
[----:B------:R-:W2:Y:S01]  /*1390*/  LDG.E.CONSTANT R2, desc[UR6][R2.64] ;  /* 0x0000000602027981 */ /* 0x000ea2000c1e9900 */
[----:B------:R-:W-:Y:S02]  /*13a0*/  VIADD R6, R6, 0x1 ;  /* 0x0000000106067836 */ /* 0x000fe40000000000 */
[----:B------:R-:W-:Y:S02]  /*13b0*/  VIADD R8, R8, 0x100 ;  /* 0x0000010008087836 */ /* 0x000fe40000000000 */
[----:B------:R-:W-:Y:S01]  /*13c0*/  VIADD R7, R7, 0x100 ;  /* 0x0000010007077836 */ /* 0x000fe20000000000 */
[----:B------:R-:W-:Y:S01]  /*13d0*/  ISETP.NE.AND P0, PT, R6, RZ, PT ;  /* 0x000000ff0600720c */ /* 0x000fe20003f05270 */
[----:B--2---:R-:W-:-:S12]  /*13e0*/  IMAD.IADD R21, R2, 0x1, R21 ;  /* 0x0000000102157824 */ /* 0x004fd800078e0215 */
[----:B------:R-:W-:Y:S05]  /*13f0*/  @P0 BRA `(.L_x_429) ;  /* 0xfffffffc00e00947 */ /* 0x000fea000383ffff */
.L_x_428:
[----:B------:R-:W-:Y:S05]  /*1400*/  BSYNC.RECONVERGENT B2 ;  /* 0x0000000000027941 */ /* 0x000fea0003800200 */
.L_x_427:
[----:B------:R-:W-:Y:S05]  /*1410*/  @!P1 BRA `(.L_x_426) ;  /* 0x0000000400749947 */ /* 0x000fea0003800000 */
[----:B------:R-:W0:Y:S01]  /*1420*/  LDCU.64 UR4, c[0x0][0x380] ;  /* 0x00007000ff0477ac */ /* 0x000e220008000a00 */
[----:B------:R-:W-:Y:S01]  /*1430*/  IMAD.IADD R5, R9, 0x1, -R8 ;  /* 0x0000000109057824 */ /* 0x000fe200078e0a08 */
[C---:B------:R-:W-:Y:S01]  /*1440*/  IADD3 R3, P0, PT, R8.reuse, R23, RZ ;  /* 0x0000001708037210 */ /* 0x040fe20007f1e0ff */
[----:B------:R-:W-:Y:S01]  /*1450*/  BSSY.RECONVERGENT B2, `(.L_x_430) ;  /* 0x0000033000027945 */ /* 0x000fe20003800200 */
[----:B------:R-:W-:Y:S02]  /*1460*/  IMAD.IADD R23, R8, 0x1, R23 ;  /* 0x0000000108177824 */ /* 0x000fe400078e0217 */
        /* <DEDUP_REMOVED lines=10> */
.L_x_432:
[----:B------:R-:W0:Y:S01]  /*1510*/  LDC.64 R4, c[0x0][0x380] ;  /* 0x0000e000ff047b82 */ /* 0x000e220000000a00 */
[C---:B------:R-:W-:Y:S01]  /*1520*/  VIADD R27, R23.reuse, 0x400 ;  /* 0x00000400171b7836 */ /* 0x040fe20000000000 */
[----:B------:R-:W2:Y:S01]  /*1530*/  LDG.E.CONSTANT R12, desc[UR6][R2.64+-0x400] ;  /* 0xfffc0006020c7981 */ /* 0x000ea2000c1e9900 */
[----:B------:R-:W-:-:S03]  /*1540*/  VIADD R7, R23, 0x800 ;  /* 0x0000080017077836 */ /* 0x000fc60000000000 */
[----:B------:R-:W3:Y:S04]  /*1550*/  LDG.E.CONSTANT R18, desc[UR6][R2.64] ;  /* 0x0000000602127981 */ /* 0x000ee8000c1e9900 */
[----:B------:R-:W3:Y:S04]  /*1560*/  LDG.E.CONSTANT R17, desc[UR6][R2.64+0x400] ;  /* 0x0004000602117981 */ /* 0x000ee8000c1e9900 */
[----:B------:R-:W4:Y:S01]  /*1570*/  LDG.E.CONSTANT R15, desc[UR6][R2.64+0xc00] ;  /* 0x000c0006020f7981 */ /* 0x000f22000c1e9900 */
[----:B------:R-:W-:-:S03]  /*1580*/  VIADD R29, R23, 0xc00 ;  /* 0x00000c00171d7836 */ /* 0x000fc60000000000 */
[----:B------:R-:W5:Y:S04]  /*1590*/  LDG.E.CONSTANT R14, desc[UR6][R2.64+0x1000] ;  /* 0x00100006020e7981 */ /* 0x000f68000c1e9900 */
[----:B------:R-:W5:Y:S01]  /*15a0*/  LDG.E.CONSTANT R13, desc[UR6][R2.64+0x1400] ;  /* 0x00140006020d7981 */ /* 0x000f62000c1e9900 */
[----:B0-----:R-:W-:-:S03]  /*15b0*/  IMAD.WIDE.U32 R24, R23, 0x4, R4 ;  /* 0x0000000417187825 */ /* 0x001fc600078e0004 */
[----:B------:R-:W5:Y:S04]  /*15c0*/  LDG.E.CONSTANT R19, desc[UR6][R2.64+0x1c00] ;  /* 0x001c000602137981 */ /* 0x000f68000c1e9900 */
[----:B------:R-:W2:Y:S01]  /*15d0*/  LDG.E.CONSTANT R10, desc[UR6][R24.64] ;  /* 0x00000006180a7981 */ /* 0x000ea2000c1e9900 */
[----:B------:R-:W-:-:S03]  /*15e0*/  IMAD.WIDE.U32 R26, R27, 0x4, R4 ;  /* 0x000000041b1a7825 */ /* 0x000fc600078e0004 */
[----:B------:R-:W5:Y:S01]  /*15f0*/  LDG.E.CONSTANT R20, desc[UR6][R2.64+0x2400] ;  /* 0x0024000602147981 */ /* 0x000f62000c1e9900 */
[----:B------:R-:W-:-:S03]  /*1600*/  IMAD.WIDE.U32 R6, R7, 0x4, R4 ;  /* 0x0000000407067825 */ /* 0x000fc600078e0004 */
[----:B------:R-:W4:Y:S01]  /*1610*/  LDG.E.CONSTANT R16, desc[UR6][R26.64] ;  /* 0x000000061a107981 */ /* 0x000f22000c1e9900 */
[----:B------:R-:W-:-:S03]  /*1620*/  IMAD.WIDE.U32 R4, R29, 0x4, R4 ;  /* 0x000000041d047825 */ /* 0x000fc600078e0004 */
[----:B------:R-:W5:Y:S04]  /*1630*/  LDG.E.CONSTANT R6, desc[UR6][R6.64] ;  /* 0x0000000606067981 */ /* 0x000f68000c1e9900 */
[----:B------:R-:W5:Y:S04]  /*1640*/  LDG.E.CONSTANT R25, desc[UR6][R2.64+0x2000] ;  /* 0x0020000602197981 */ /* 0x000f68000c1e9900 */
[----:B------:R0:W5:Y:S04]  /*1650*/  LDG.E.CONSTANT R5, desc[UR6][R4.64] ;  /* 0x0000000604057981 */ /* 0x000168000c1e9900 */
[----:B------:R-:W5:Y:S04]  /*1660*/  LDG.E.CONSTANT R24, desc[UR6][R2.64+0x2c00] ;  /* 0x002c000602187981 */ /* 0x000f68000c1e9900 */
[----:B------:R-:W5:Y:S04]  /*1670*/  LDG.E.CONSTANT R27, desc[UR6][R2.64+0x3000] ;  /* 0x00300006021b7981 */ /* 0x000f68000c1e9900 */
[----:B------:R1:W5:Y:S01]  /*1680*/  LDG.E.CONSTANT R22, desc[UR6][R2.64+0x3400] ;  /* 0x0034000602167981 */ /* 0x000362000c1e9900 */
[----:B------:R-:W-:-:S05]  /*1690*/  VIADD R8, R8, 0x1000 ;  /* 0x0000100008087836 */ /* 0x000fca0000000000 */
[----:B------:R-:W-:Y:S02]  /*16a0*/  ISETP.GE.AND P1, PT, R8, R11, PT ;  /* 0x0000000b0800720c */ /* 0x000fe40003f26270 */
[----:B0-----:R-:W-:Y:S01]  /*16b0*/  IADD3 R4, P2, PT, R2, 0x4000, RZ ;  /* 0x0000400002047810 */ /* 0x001fe20007f5e0ff */
[----:B------:R-:W-:-:S04]  /*16c0*/  VIADD R23, R23, 0x1000 ;  /* 0x0000100017177836 */ /* 0x000fc80000000000 */
[----:B-1----:R-:W-:Y:S02]  /*16d0*/  IMAD.X R3, RZ, RZ, R3, P2 ;  /* 0x000000ffff037224 */ /* 0x002fe400010e0603 */
[----:B------:R-:W-:Y:S01]  /*16e0*/  IMAD.MOV.U32 R2, RZ, RZ, R4 ;  /* 0x000000ffff027224 */ /* 0x000fe200078e0004 */
[----:B--2---:R-:W-:-:S04]  /*16f0*/  IADD3 R10, PT, PT, R12, R10, R21 ;  /* 0x0000000a0c0a7210 */ /* 0x004fc80007ffe015 */
[----:B---3--:R-:W-:-:S04]  /*1700*/  IADD3 R10, PT, PT, R17, R18, R10 ;  /* 0x00000012110a7210 */ /* 0x008fc80007ffe00a */
[----:B----4-:R-:W-:-:S04]  /*1710*/  IADD3 R10, PT, PT, R15, R16, R10 ;  /* 0x000000100f0a7210 */ /* 0x010fc80007ffe00a */
[----:B-----5:R-:W-:-:S04]  /*1720*/  IADD3 R10, PT, PT, R13, R14, R10 ;  /* 0x0000000e0d0a7210 */ /* 0x020fc80007ffe00a */
[----:B------:R-:W-:-:S04]  /*1730*/  IADD3 R6, PT, PT, R19, R6, R10 ;  /* 0x0000000613067210 */ /* 0x000fc80007ffe00a */
[----:B------:R-:W-:-:S04]  /*1740*/  IADD3 R6, PT, PT, R20, R25, R6 ;  /* 0x0000001914067210 */ /* 0x000fc80007ffe006 */
[----:B------:R-:W-:-:S04]  /*1750*/  IADD3 R5, PT, PT, R24, R5, R6 ;  /* 0x0000000518057210 */ /* 0x000fc80007ffe006 */
[----:B------:R-:W-:Y:S01]  /*1760*/  IADD3 R21, PT, PT, R22, R27, R5 ;  /* 0x0000001b16157210 */ /* 0x000fe20007ffe005 */
[----:B------:R-:W-:Y:S06]  /*1770*/  @!P1 BRA `(.L_x_432) ;  /* 0xfffffffc00649947 */ /* 0x000fec000383ffff */
.L_x_431:
[----:B------:R-:W-:Y:S05]  /*1780*/  BSYNC.RECONVERGENT B2 ;  /* 0x0000000000027941 */ /* 0x000fea0003800200 */
.L_x_430:
[----:B------:R-:W-:Y:S01]  /*1790*/  IMAD.IADD R4, R9, 0x1, -R8 ;  /* 0x0000000109047824 */ /* 0x000fe200078e0a08 */
[----:B------:R-:W-:Y:S04]  /*17a0*/  BSSY.RECONVERGENT B2, `(.L_x_433) ;  /* 0x000001a000027945 */ /* 0x000fe80003800200 */
[----:B------:R-:W-:-:S13]  /*17b0*/  ISETP.GT.AND P1, PT, R4, 0x400, PT ;  /* 0x000004000400780c */ /* 0x000fda0003f24270 */
[----:B------:R-:W-:Y:S05]  /*17c0*/  @!P1 BRA `(.L_x_434) ;  /* 0x00000000005c9947 */ /* 0x000fea0003800000 */
[----:B------:R-:W0:Y:S01]  /*17d0*/  LDC.64 R6, c[0x0][0x380] ;  /* 0x0000e000ff067b82 */ /* 0x000e220000000a00 */
[C---:B------:R-:W-:Y:S01]  /*17e0*/  VIADD R11, R23.reuse, 0x400 ;  /* 0x00000400170b7836 */ /* 0x040fe20000000000 */
[----:B------:R-:W2:Y:S04]  /*17f0*/  LDG.E.CONSTANT R10, desc[UR6][R2.64+-0x400] ;  /* 0xfffc0006020a7981 */ /* 0x000ea8000c1e9900 */
[----:B------:R-:W3:Y:S04]  /*1800*/  LDG.E.CONSTANT R12, desc[UR6][R2.64+0x400] ;  /* 0x00040006020c7981 */ /* 0x000ee8000c1e9900 */
[----:B------:R-:W4:Y:S04]  /*1810*/  LDG.E.CONSTANT R13, desc[UR6][R2.64+0xc00] ;  /* 0x000c0006020d7981 */ /* 0x000f28000c1e9900 */
[----:B------:R-:W5:Y:S04]  /*1820*/  LDG.E.CONSTANT R15, desc[UR6][R2.64+0x1000] ;  /* 0x00100006020f7981 */ /* 0x000f68000c1e9900 */
[----:B------:R1:W5:Y:S01]  /*1830*/  LDG.E.CONSTANT R14, desc[UR6][R2.64+0x1400] ;  /* 0x00140006020e7981 */ /* 0x000362000c1e9900 */
[----:B0-----:R-:W-:-:S04]  /*1840*/  IMAD.WIDE.U32 R4, R23, 0x4, R6 ;  /* 0x0000000417047825 */ /* 0x001fc800078e0006 */
[----:B------:R-:W-:Y:S02]  /*1850*/  IMAD.WIDE.U32 R6, R11, 0x4, R6 ;  /* 0x000000040b067825 */ /* 0x000fe400078e0006 */
[----:B------:R-:W2:Y:S04]  /*1860*/  LDG.E.CONSTANT R4, desc[UR6][R4.64] ;  /* 0x0000000604047981 */ /* 0x000ea8000c1e9900 */
[----:B------:R-:W3:Y:S04]  /*1870*/  LDG.E.CONSTANT R11, desc[UR6][R2.64] ;  /* 0x00000006020b7981 */ /* 0x000ee8000c1e9900 */
[----:B------:R-:W4:Y:S01]  /*1880*/  LDG.E.CONSTANT R7, desc[UR6][R6.64] ;  /* 0x0000000606077981 */ /* 0x000f22000c1e9900 */
[----:B------:R-:W-:Y:S01]  /*1890*/  PLOP3.LUT P0, PT, PT, PT, PT, 0x8, 0x80 ;  /* 0x000000000080781c */ /* 0x000fe20003f0e170 */
[----:B------:R-:W-:-:S02]  /*18a0*/  VIADD R8, R8, 0x800 ;  /* 0x0000080008087836 */ /* 0x000fc40000000000 */
[----:B------:R-:W-:Y:S01]  /*18b0*/  VIADD R23, R23, 0x800 ;  /* 0x0000080017177836 */ /* 0x000fe20000000000 */
[----:B--2---:R-:W-:Y:S02]  /*18c0*/  IADD3 R10, PT, PT, R10, R4, R21 ;  /* 0x000000040a0a7210 */ /* 0x004fe40007ffe015 */
[----:B------:R-:W-:Y:S02]  /*18d0*/  IADD3 R4, P1, PT, R2, 0x2000, RZ ;  /* 0x0000200002047810 */ /* 0x000fe40007f3e0ff */
[----:B---3--:R-:W-:-:S03]  /*18e0*/  IADD3 R10, PT, PT, R12, R11, R10 ;  /* 0x0000000b0c0a7210 */ /* 0x008fc60007ffe00a */
[----:B------:R-:W-:Y:S01]  /*18f0*/  IMAD.X R5, RZ, RZ, R3, P1 ;  /* 0x000000ffff057224 */ /* 0x000fe200008e0603 */
[----:B----4-:R-:W-:Y:S01]  /*1900*/  IADD3 R10, PT, PT, R13, R7, R10 ;  /* 0x000000070d0a7210 */ /* 0x010fe20007ffe00a */
[----:B-1----:R-:W-:Y:S02]  /*1910*/  IMAD.MOV.U32 R2, RZ, RZ, R4 ;  /* 0x000000ffff027224 */ /* 0x002fe400078e0004 */
[----:B------:R-:W-:Y:S01]  /*1920*/  IMAD.MOV.U32 R3, RZ, RZ, R5 ;  /* 0x000000ffff037224 */ /* 0x000fe200078e0005 */
[----:B-----5:R-:W-:-:S07]  /*1930*/  IADD3 R21, PT, PT, R14, R15, R10 ;  /* 0x0000000f0e157210 */ /* 0x020fce0007ffe00a */
.L_x_434:
[----:B------:R-:W-:Y:S05]  /*1940*/  BSYNC.RECONVERGENT B2 ;  /* 0x0000000000027941 */ /* 0x000fea0003800200 */
.L_x_433:
[----:B------:R-:W-:-:S13]  /*1950*/  ISETP.LT.OR P0, PT, R8, R9, P0 ;  /* 0x000000090800720c */ /* 0x000fda0000701670 */
[----:B------:R-:W-:Y:S05]  /*1960*/  @!P0 BRA `(.L_x_426) ;  /* 0x0000000000208947 */ /* 0x000fea0003800000 */
[----:B------:R-:W0:Y:S01]  /*1970*/  LDC.64 R4, c[0x0][0x380] ;  /* 0x0000e000ff047b82 */ /* 0x000e220000000a00 */
[----:B------:R-:W2:Y:S04]  /*1980*/  LDG.E.CONSTANT R6, desc[UR6][R2.64+-0x400] ;  /* 0xfffc000602067981 */ /* 0x000ea8000c1e9900 */
[----:B------:R-:W3:Y:S04]  /*1990*/  LDG.E.CONSTANT R7, desc[UR6][R2.64] ;  /* 0x0000000602077981 */ /* 0x000ee8000c1e9900 */
[----:B------:R-:W3:Y:S01]  /*19a0*/  LDG.E.CONSTANT R8, desc[UR6][R2.64+0x400] ;  /* 0x0004000602087981 */ /* 0x000ee2000c1e9900 */
[----:B0-----:R-:W-:-:S06]  /*19b0*/  IMAD.WIDE.U32 R4, R23, 0x4, R4 ;  /* 0x0000000417047825 */ /* 0x001fcc00078e0004 */
[----:B------:R-:W2:Y:S02]  /*19c0*/  LDG.E.CONSTANT R4, desc[UR6][R4.64] ;  /* 0x0000000604047981 */ /* 0x000ea4000c1e9900 */
[----:B--2---:R-:W-:-:S04]  /*19d0*/  IADD3 R6, PT, PT, R6, R4, R21 ;  /* 0x0000000406067210 */ /* 0x004fc80007ffe015 */
[----:B---3--:R-:W-:-:S07]  /*19e0*/  IADD3 R21, PT, PT, R8, R7, R6 ;  /* 0x0000000708157210 */ /* 0x008fce0007ffe006 */
.L_x_426:
[----:B------:R-:W-:Y:S05]  /*19f0*/  BSYNC.RECONVERGENT B1 ;  /* 0x0000000000017941 */ /* 0x000fea0003800200 */
.L_x_424:
[----:B------:R-:W0:Y:S01]  /*1a00*/  S2R R7, SR_LANEID ;  /* 0x0000000000077919 */ /* 0x000e220000000000 */
[----:B------:R-:W-:Y:S01]  /*1a10*/  BSSY.RECONVERGENT B1, `(.L_x_435) ;  /* 0x000001d000017945 */ /* 0x000fe20003800200 */
[----:B------:R-:W1:Y:S01]  /*1a20*/  SHFL.DOWN PT, R2, R21, 0x1, 0x1f ;  /* 0x08201f0015027f89 */ /* 0x000e6200000e0000 */
[----:B0-----:R-:W-:-:S04]  /*1a30*/  ISETP.GT.AND P0, PT, R7, 0x1e, PT ;  /* 0x0000001e0700780c */ /* 0x001fc80003f04270 */
[----:B-1----:R-:W-:Y:S02]  /*1a40*/  SEL R2, R2, RZ, !P0 ;  /* 0x000000ff02027207 */ /* 0x002fe40004000000 */
        /* <DEDUP_REMOVED lines=25> */
.L_x_436:
[----:B------:R-:W-:Y:S05]  /*1be0*/  BSYNC.RECONVERGENT B1 ;  /* 0x0000000000017941 */ /* 0x000fea0003800200 */
.L_x_435:
[----:B------:R-:W-:Y:S01]  /*1bf0*/  BAR.SYNC.DEFER_BLOCKING 0x0 ;  /* 0x0000000000007b1d */ /* 0x000fe20000010000 */
[----:B------:R-:W-:-:S13]  /*1c00*/  ISETP.NE.AND P0, PT, R0, RZ, PT ;  /* 0x000000ff0000720c */ /* 0x000fda0003f05270 */
[----:B------:R-:W-:Y:S05]  /*1c10*/  @P0 BRA `(.L_x_422) ;  /* 0x0000001c00740947 */ /* 0x000fea0003800000 */
[----:B------:R-:W3:Y:S01]  /*1c20*/  S2UR UR5, SR_CgaCtaId ;  /* 0x00000000000579c3 */ /* 0x000ee20000008800 */
[----:B------:R-:W-:Y:S02]  /*1c30*/  UMOV UR4, 0x400 ;  /* 0x0000040000047882 */ /* 0x000fe40000000000 */
[----:B---3--:R-:W-:-:S09]  /*1c40*/  ULEA UR4, UR5, UR4, 0x18 ;  /* 0x0000000405047291 */ /* 0x008fd2000f8ec0ff */
[----:B------:R-:W-:Y:S04]  /*1c50*/  LDS R0, [UR4+0xc] ;  /* 0x00000c04ff007984 */ /* 0x000fe80008000800 */
[----:B--2---:R-:W2:Y:S04]  /*1c60*/  LDS.128 R4, [UR4+0x10] ;  /* 0x00001004ff047984 */ /* 0x004ea80008000c00 */
[----:B------:R-:W3:Y:S01]  /*1c70*/  LDS.64 R8, [UR4+0x20] ;  /* 0x00002004ff087984 */ /* 0x000ee20008000a00 */
[----:B--2---:R-:W-:-:S04]  /*1c80*/  IADD3 R0, PT, PT, R4, R0, R3 ;  /* 0x0000000004007210 */ /* 0x004fc80007ffe003 */
[----:B------:R-:W-:-:S04]  /*1c90*/  IADD3 R0, PT, PT, R6, R0, R5 ;  /* 0x0000000006007210 */ /* 0x000fc80007ffe005 */
[----:B---3--:R-:W-:-:S05]  /*1ca0*/  IADD3 R0, PT, PT, R8, R0, R7 ;  /* 0x0000000008007210 */ /* 0x008fca0007ffe007 */
[----:B0-----:R-:W-:Y:S01]  /*1cb0*/  IMAD.IADD R3, R0, 0x1, R9 ;  /* 0x0000000100037824 */ /* 0x001fe200078e0209 */
[----:B------:R-:W-:Y:S06]  /*1cc0*/  BRA `(.L_x_422) ;  /* 0x0000001c00487947 */ /* 0x000fec0003800000 */
.L_x_405:
        /* <DEDUP_REMOVED lines=12> */
.L_x_439:
[----:B------:R-:W-:Y:S05]  /*1d90*/  BSYNC.RECONVERGENT B1 ;  /* 0x0000000000017941 */ /* 0x000fea0003800200 */
.L_x_438:
        /* <DEDUP_REMOVED lines=16> */
.L_x_444:
        /* <DEDUP_REMOVED lines=9> */
.L_x_443:
[----:B------:R-:W-:Y:S05]  /*1f30*/  BSYNC.RECONVERGENT B2 ;  /* 0x0000000000027941 */ /* 0x000fea0003800200 */
.L_x_442:
        /* <DEDUP_REMOVED lines=8> */
.L_x_447:
        /* <DEDUP_REMOVED lines=35> */
.L_x_446:
[----:B------:R-:W-:Y:S05]  /*21f0*/  BSYNC.RECONVERGENT B2 ;  /* 0x0000000000027941 */ /* 0x000fea0003800200 */
.L_x_445:
        /* <DEDUP_REMOVED lines=22> */
.L_x_449:
[----:B------:R-:W-:Y:S05]  /*2360*/  BSYNC.RECONVERGENT B2 ;  /* 0x0000000000027941 */ /* 0x000fea0003800200 */
.L_x_448:
        /* <DEDUP_REMOVED lines=10> */
.L_x_441:
[----:B------:R-:W-:Y:S05]  /*2410*/  BSYNC.RECONVERGENT B1 ;  /* 0x0000000000017941 */ /* 0x000fea0003800200 */
.L_x_440:
        /* <DEDUP_REMOVED lines=32> */
.L_x_452:
[----:B------:R-:W-:Y:S05]  /*2620*/  BSYNC.RECONVERGENT B1 ;  /* 0x0000000000017941 */ /* 0x000fea0003800200 */
.L_x_451:
[----:B------:R-:W-:Y:S01]  /*2630*/  BAR.SYNC.DEFER_BLOCKING 0x0 ;  /* 0x0000000000007b1d */ /* 0x000fe20000010000 */
[----:B------:R-:W-:-:S13]  /*2640*/  ISETP.NE.AND P0, PT, R9, RZ, PT ;  /* 0x000000ff0900720c */ /* 0x000fda0003f05270 */
[----:B------:R-:W-:Y:S05]  /*2650*/  @P0 BRA `(.L_x_422) ;  /* 0x0000001000e40947 */ /* 0x000fea0003800000 */
[----:B------:R-:W3:Y:S01]  /*2660*/  S2UR UR5, SR_CgaCtaId ;  /* 0x00000000000579c3 */ /* 0x000ee20000008800 */
[----:B------:R-:W-:Y:S02]  /*2670*/  UMOV UR4, 0x400 ;  /* 0x0000040000047882 */ /* 0x000fe40000000000 */
[----:B---3--:R-:W-:-:S09]  /*2680*/  ULEA UR4, UR5, UR4, 0x18 ;  /* 0x0000000405047291 */ /* 0x008fd2000f8ec0ff */
[----:B-1----:R-:W-:Y:S04]  /*2690*/  LDS R0, [UR4+0xc] ;  /* 0x00000c04ff007984 */ /* 0x002fe80008000800 */
[----:B------:R-:W1:Y:S04]  /*26a0*/  LDS.128 R4, [UR4+0x10] ;  /* 0x00001004ff047984 */ /* 0x000e680008000c00 */
[----:B------:R-:W3:Y:S01]  /*26b0*/  LDS.64 R8, [UR4+0x20] ;  /* 0x00002004ff087984 */ /* 0x000ee20008000a00 */
[----:B-1----:R-:W-:-:S04]  /*26c0*/  IADD3 R0, PT, PT, R4, R0, R3 ;  /* 0x0000000004007210 */ /* 0x002fc80007ffe003 */
[----:B------:R-:W-:-:S04]  /*26d0*/  IADD3 R0, PT, PT, R6, R0, R5 ;  /* 0x0000000006007210 */ /* 0x000fc80007ffe005 */
[----:B---3--:R-:W-:-:S05]  /*26e0*/  IADD3 R0, PT, PT, R8, R0, R7 ;  /* 0x0000000008007210 */ /* 0x008fca0007ffe007 */
[----:B0-2---:R-:W-:Y:S01]  /*26f0*/  IMAD.IADD R3, R0, 0x1, R9 ;  /* 0x0000000100037824 */ /* 0x005fe200078e0209 */
[----:B------:R-:W-:Y:S06]  /*2700*/  BRA `(.L_x_422) ;  /* 0x0000001000b87947 */ /* 0x000fec0003800000 */
.L_x_450:
        /* <DEDUP_REMOVED lines=16> */
[----:B------:R-:W1:Y:S02]  /*2810*/  SHFL.DOWN PT, R2, R3, 0x2, R7 ;  /* 0x0840000003027989 */ /* 0x000e6400000e0007 */
[----:B-1----:R-:W-:Y:S02]  /*2820*/  SEL R2, R2, RZ, !P0 ;  /* 0x000000ff02027207 */ /* 0x002fe40004000000 */
[----:B------:R-:W-:-:S03]  /*2830*/  ISETP.GT.AND P0, PT, R8, R7, PT ;  /* 0x000000070800720c */ /* 0x000fc60003f04270 */
[----:B------:R-:W-:Y:S01]  /*2840*/  IMAD.IADD R2, R3, 0x1, R2 ;  /* 0x0000000103027824 */ /* 0x000fe200078e0202 */
[----:B------:R-:W-:-:S04]  /*2850*/  @!P1 SHF.R.U32.HI R3, RZ, 0x3, R9 ;  /* 0x00000003ff039819 */ /* 0x000fc80000011609 */
[----:B------:R-:W1:Y:S02]  /*2860*/  SHFL.DOWN PT, R4, R2, 0x4, R7 ;  /* 0x0880000002047989 */ /* 0x000e6400000e0007 */
[----:B-1----:R-:W-:Y:S01]  /*2870*/  SEL R5, R4, RZ, !P0 ;  /* 0x000000ff04057207 */ /* 0x002fe20004000000 */
[C---:B------:R-:W-:Y:S02]  /*2880*/  VIADD R4, R6.reuse, 0x8 ;  /* 0x0000000806047836 */ /* 0x040fe40000000000 */
[----:B------:R-:W-:Y:S02]  /*2890*/  VIADD R6, R6, 0x10 ;  /* 0x0000001006067836 */ /* 0x000fe40000000000 */
[----:B------:R-:W-:Y:S01]  /*28a0*/  IMAD.IADD R5, R2, 0x1, R5 ;  /* 0x0000000102057824 */ /* 0x000fe200078e0205 */
[----:B------:R-:W-:Y:S02]  /*28b0*/  ISETP.GT.AND P0, PT, R4, R7, PT ;  /* 0x000000070400720c */ /* 0x000fe40003f04270 */
[----:B------:R-:W-:-:S02]  /*28c0*/  @!P1 MOV R4, 0x400 ;  /* 0x0000040000049802 */ /* 0x000fc40000000f00 */
[----:B------:R-:W1:Y:S02]  /*28d0*/  SHFL.DOWN PT, R0, R5, 0x8, R7 ;  /* 0x0900000005007989 */ /* 0x000e6400000e0007 */
[----:B0-----:R-:W-:Y:S02]  /*28e0*/  @!P1 LEA R11, R11, R4, 0x18 ;  /* 0x000000040b0b9211 */ /* 0x001fe400078ec0ff */
[----:B------:R-:W-:-:S05]  /*28f0*/  @!P1 LOP3.LUT R4, R3, 0x7c, RZ, 0xc0, !PT ;  /* 0x0000007c03049812 */ /* 0x000fca00078ec0ff */
[----:B------:R-:W-:Y:S01]  /*2900*/  @!P1 IMAD.IADD R4, R4, 0x1, R11 ;  /* 0x0000000104049824 */ /* 0x000fe200078e020b */
[----:B-1----:R-:W-:Y:S02]  /*2910*/  SEL R0, R0, RZ, !P0 ;  /* 0x000000ff00007207 */ /* 0x002fe40004000000 */
        /* <DEDUP_REMOVED lines=14> */
[----:B------:R-:W3:Y:S02]  /*2a00*/  LDS R0, [UR4+0xc] ;  /* 0x00000c04ff007984 */ /* 0x000ee40008000800 */
[----:B---3--:R-:W-:Y:S01]  /*2a10*/  IMAD.IADD R3, R3, 0x1, R0 ;  /* 0x0000000103037824 */ /* 0x008fe200078e0200 */
        /* <DEDUP_REMOVED lines=20> */
.L_x_437:
[----:B------:R-:W0:Y:S01]  /*2b60*/  S2R R0, SR_TID.X ;  /* 0x0000000000007919 */ /* 0x000e220000002100 */
[----:B------:R-:W0:Y:S02]  /*2b70*/  LDC.64 R2, c[0x0][0x380] ;  /* 0x0000e000ff027b82 */ /* 0x000e240000000a00 */
[----:B0-----:R-:W-:-:S05]  /*2b80*/  IMAD.WIDE.U32 R2, R0, 0x4, R2 ;  /* 0x0000000400027825 */ /* 0x001fca00078e0002 */
[----:B------:R-:W2:Y:S04]  /*2b90*/  LDG.E.CONSTANT R19, desc[UR6][R2.64] ;  /* 0x0000000602137981 */ /* 0x000ea8000c1e9900 */
[----:B------:R-:W2:Y:S04]  /*2ba0*/  LDG.E.CONSTANT R4, desc[UR6][R2.64+0x400] ;  /* 0x0004000602047981 */ /* 0x000ea8000c1e9900 */
[----:B------:R-:W2:Y:S04]  /*2bb0*/  LDG.E.CONSTANT R5, desc[UR6][R2.64+0x800] ;  /* 0x0008000602057981 */ /* 0x000ea8000c1e9900 */
[----:B------:R-:W3:Y:S04]  /*2bc0*/  LDG.E.CONSTANT R6, desc[UR6][R2.64+0xc00] ;  /* 0x000c000602067981 */ /* 0x000ee8000c1e9900 */
[----:B------:R-:W3:Y:S04]  /*2bd0*/  LDG.E.CONSTANT R7, desc[UR6][R2.64+0x1000] ;  /* 0x0010000602077981 */ /* 0x000ee8000c1e9900 */
[----:B------:R-:W4:Y:S04]  /*2be0*/  LDG.E.CONSTANT R8, desc[UR6][R2.64+0x1400] ;  /* 0x0014000602087981 */ /* 0x000f28000c1e9900 */
[----:B------:R-:W4:Y:S04]  /*2bf0*/  LDG.E.CONSTANT R9, desc[UR6][R2.64+0x1800] ;  /* 0x0018000602097981 */ /* 0x000f28000c1e9900 */
[----:B------:R-:W5:Y:S04]  /*2c00*/  LDG.E.CONSTANT R10, desc[UR6][R2.64+0x1c00] ;  /* 0x001c0006020a7981 */ /* 0x000f68000c1e9900 */
[----:B------:R-:W5:Y:S04]  /*2c10*/  LDG.E.CONSTANT R11, desc[UR6][R2.64+0x2000] ;  /* 0x00200006020b7981 */ /* 0x000f68000c1e9900 */
[----:B------:R-:W5:Y:S04]  /*2c20*/  LDG.E.CONSTANT R12, desc[UR6][R2.64+0x2400] ;  /* 0x00240006020c7981 */ /* 0x000f68000c1e9900 */
[----:B------:R-:W5:Y:S04]  /*2c30*/  LDG.E.CONSTANT R13, desc[UR6][R2.64+0x2800] ;  /* 0x00280006020d7981 */ /* 0x000f68000c1e9900 */
[----:B------:R-:W5:Y:S04]  /*2c40*/  LDG.E.CONSTANT R14, desc[UR6][R2.64+0x2c00] ;  /* 0x002c0006020e7981 */ /* 0x000f68000c1e9900 */
[----:B------:R-:W5:Y:S04]  /*2c50*/  LDG.E.CONSTANT R15, desc[UR6][R2.64+0x3000] ;  /* 0x00300006020f7981 */ /* 0x000f68000c1e9900 */
[----:B------:R-:W5:Y:S04]  /*2c60*/  LDG.E.CONSTANT R16, desc[UR6][R2.64+0x3400] ;  /* 0x0034000602107981 */ /* 0x000f68000c1e9900 */
[----:B------:R-:W5:Y:S04]  /*2c70*/  LDG.E.CONSTANT R17, desc[UR6][R2.64+0x3800] ;  /* 0x0038000602117981 */ /* 0x000f68000c1e9900 */
[----:B------:R-:W5:Y:S01]  /*2c80*/  LDG.E.CONSTANT R18, desc[UR6][R2.64+0x3c00] ;  /* 0x003c000602127981 */ /* 0x000f62000c1e9900 */
[----:B------:R-:W-:-:S02]  /*2c90*/  ISETP.GE.U32.AND P0, PT, R20, 0x2000, PT ;  /* 0x000020001400780c */ /* 0x000fc40003f06070 */
[----:B--2---:R-:W-:-:S04]  /*2ca0*/  IADD3 R4, PT, PT, R5, R4, R19 ;  /* 0x0000000405047210 */ /* 0x004fc80007ffe013 */
[----:B---3--:R-:W-:-:S04]  /*2cb0*/  IADD3 R4, PT, PT, R7, R6, R4 ;  /* 0x0000000607047210 */ /* 0x008fc80007ffe004 */
[----:B----4-:R-:W-:-:S04]  /*2cc0*/  IADD3 R4, PT, PT, R9, R8, R4 ;  /* 0x0000000809047210 */ /* 0x010fc80007ffe004 */
[----:B-----5:R-:W-:Y:S01]  /*2cd0*/  IADD3 R4, PT, PT, R11, R10, R4 ;  /* 0x0000000a0b047210 */ /* 0x020fe20007ffe004 */
[----:B------:R-:W-:-:S03]  /*2ce0*/  IMAD.MOV.U32 R11, RZ, RZ, 0x1000 ;  /* 0x00001000ff0b7424 */ /* 0x000fc600078e00ff */
[----:B------:R-:W-:-:S04]  /*2cf0*/  IADD3 R4, PT, PT, R13, R12, R4 ;  /* 0x0000000c0d047210 */ /* 0x000fc80007ffe004 */
[----:B------:R-:W-:-:S04]  /*2d00*/  IADD3 R4, PT, PT, R15, R14, R4 ;  /* 0x0000000e0f047210 */ /* 0x000fc80007ffe004 */
[----:B------:R-:W-:-:S05]  /*2d10*/  IADD3 R17, PT, PT, R17, R16, R4 ;  /* 0x0000001011117210 */ /* 0x000fca0007ffe004 */
[----:B------:R-:W-:Y:S01]  /*2d20*/  IMAD.IADD R8, R18, 0x1, R17 ;  /* 0x0000000112087824 */ /* 0x000fe200078e0211 */
[----:B------:R-:W-:Y:S06]  /*2d30*/  @!P0 BRA `(.L_x_453) ;  /* 0x00000000008c8947 */ /* 0x000fec0003800000 */
[----:B------:R-:W0:Y:S01]  /*2d40*/  LDC R7, c[0x0][0x390] ;  /* 0x0000e400ff077b82 */ /* 0x000e220000000800 */
[----:B------:R-:W-:Y:S02]  /*2d50*/  VIADD R6, R20, 0xfffff000 ;  /* 0xfffff00014067836 */ /* 0x000fe40000000000 */
[----:B------:R-:W-:-:S07]  /*2d60*/  IMAD.MOV.U32 R11, RZ, RZ, 0x1000 ;  /* 0x00001000ff0b7424 */ /* 0x000fce00078e00ff */
.L_x_455:
[----:B------:R-:W-:-:S05]  /*2d70*/  IMAD.WIDE R4, R11, 0x4, R2 ;  /* 0x000000040b047825 */ /* 0x000fca00078e0202 */
        /* <DEDUP_REMOVED lines=16> */
[----:B--2---:R-:W-:-:S04]  /*2e80*/  IADD3 R18, PT, PT, R18, R19, R8 ;  /* 0x0000001312127210 */ /* 0x004fc80007ffe008 */
[----:B---3--:R-:W-:Y:S01]  /*2e90*/  IADD3 R18, PT, PT, R21, R20, R18 ;  /* 0x0000001415127210 */ /* 0x008fe20007ffe012 */
[----:B0-----:R-:W-:-:S04]  /*2ea0*/  IMAD.MOV.U32 R20, RZ, RZ, R7 ;  /* 0x000000ffff147224 */ /* 0x001fc800078e0007 */
[----:B------:R-:W-:Y:S01]  /*2eb0*/  IMAD.IADD R8, R20, 0x1, -R11 ;  /* 0x0000000114087824 */ /* 0x000fe200078e0a0b */
[----:B----4-:R-:W-:-:S04]  /*2ec0*/  IADD3 R18, PT, PT, R23, R22, R18 ;  /* 0x0000001617127210 */ /* 0x010fc80007ffe012 */
[----:B------:R-:W-:Y:S02]  /*2ed0*/  ISETP.GE.AND P0, PT, R8, 0x1000, PT ;  /* 0x000010000800780c */ /* 0x000fe40003f06270 */
[----:B-----5:R-:W-:-:S04]  /*2ee0*/  IADD3 R18, PT, PT, R25, R24, R18 ;  /* 0x0000001819127210 */ /* 0x020fc80007ffe012 */
[----:B------:R-:W-:-:S04]  /*2ef0*/  IADD3 R14, PT, PT, R14, R17, R18 ;  /* 0x000000110e0e7210 */ /* 0x000fc80007ffe012 */
[----:B------:R-:W-:-:S04]  /*2f00*/  IADD3 R12, PT, PT, R15, R12, R14 ;  /* 0x0000000c0f0c7210 */ /* 0x000fc80007ffe00e */
[----:B------:R-:W-:-:S04]  /*2f10*/  IADD3 R10, PT, PT, R10, R13, R12 ;  /* 0x0000000d0a0a7210 */ /* 0x000fc80007ffe00c */
[----:B------:R-:W-:Y:S01]  /*2f20*/  IADD3 R8, PT, PT, R16, R9, R10 ;  /* 0x0000000910087210 */ /* 0x000fe20007ffe00a */
[----:B------:R-:W-:Y:S06]  /*2f30*/  @!P0 BRA `(.L_x_454) ;  /* 0x0000000400fc8947 */ /* 0x000fec0003800000 */
[----:B------:R-:W-:-:S05]  /*2f40*/  VIADD R11, R11, 0x1000 ;  /* 0x000010000b0b7836 */ /* 0x000fca0000000000 */
[----:B------:R-:W-:-:S13]  /*2f50*/  ISETP.GT.AND P0, PT, R11, R6, PT ;  /* 0x000000060b00720c */ /* 0x000fda0003f04270 */
[----:B------:R-:W-:Y:S05]  /*2f60*/  @!P0 BRA `(.L_x_455) ;  /* 0xfffffffc00808947 */ /* 0x000fea000383ffff */
.L_x_453:
        /* <DEDUP_REMOVED lines=20> */
.L_x_459:
        /* <DEDUP_REMOVED lines=8> */
.L_x_458:
[----:B------:R-:W-:Y:S05]  /*3130*/  BSYNC.RECONVERGENT B2 ;  /* 0x0000000000027941 */ /* 0x000fea0003800200 */
.L_x_457:
        /* <DEDUP_REMOVED lines=16> */
.L_x_462:
        /* <DEDUP_REMOVED lines=20> */
[----:B------:R-:W5:Y:S04]  /*3380*/  LDG.E.CONSTANT R22, desc[UR6][R2.64+0x2400] ;  /* 0x0024000602167981 */ /* 0x000f68000c1e9900 */
[----:B------:R0:W5:Y:S04]  /*3390*/  LDG.E.CONSTANT R5, desc[UR6][R4.64] ;  /* 0x0000000604057981 */ /* 0x000168000c1e9900 */
        /* <DEDUP_REMOVED lines=17> */
.L_x_461:
[----:B------:R-:W-:Y:S05]  /*34b0*/  BSYNC.RECONVERGENT B2 ;  /* 0x0000000000027941 */ /* 0x000fea0003800200 */
.L_x_460:
        /* <DEDUP_REMOVED lines=10> */
[----:B------:R-:W5:Y:S01]  /*3560*/  LDG.E.CONSTANT R16, desc[UR6][R2.64+0x1400] ;  /* 0x0014000602107981 */ /* 0x000f62000c1e9900 */
[----:B0-----:R-:W-:-:S04]  /*3570*/  IMAD.WIDE.U32 R4, R11, 0x4, R6 ;  /* 0x000000040b047825 */ /* 0x001fc800078e0006 */
[----:B------:R-:W-:Y:S02]  /*3580*/  IMAD.WIDE.U32 R6, R13, 0x4, R6 ;  /* 0x000000040d067825 */ /* 0x000fe400078e0006 */
[----:B------:R0:W2:Y:S04]  /*3590*/  LDG.E.CONSTANT R5, desc[UR6][R4.64] ;  /* 0x0000000604057981 */ /* 0x0000a8000c1e9900 */
[----:B------:R1:W3:Y:S04]  /*35a0*/  LDG.E.CONSTANT R13, desc[UR6][R2.64] ;  /* 0x00000006020d7981 */ /* 0x0002e8000c1e9900 */
[----:B------:R-:W4:Y:S01]  /*35b0*/  LDG.E.CONSTANT R7, desc[UR6][R6.64] ;  /* 0x0000000606077981 */ /* 0x000f22000c1e9900 */
[----:B0-----:R-:W-:Y:S01]  /*35c0*/  IADD3 R4, P1, PT, R2, 0x2000, RZ ;  /* 0x0000200002047810 */ /* 0x001fe20007f3e0ff */
[----:B------:R-:W-:Y:S01]  /*35d0*/  VIADD R10, R10, 0x800 ;  /* 0x000008000a0a7836 */ /* 0x000fe20000000000 */
[----:B------:R-:W-:Y:S01]  /*35e0*/  PLOP3.LUT P0, PT, PT, PT, PT, 0x8, 0x80 ;  /* 0x000000000080781c */ /* 0x000fe20003f0e170 */
[----:B------:R-:W-:-:S02]  /*35f0*/  VIADD R11, R11, 0x800 ;  /* 0x000008000b0b7836 */ /* 0x000fc40000000000 */
[----:B-1----:R-:W-:Y:S01]  /*3600*/  IMAD.MOV.U32 R2, RZ, RZ, R4 ;  /* 0x000000ffff027224 */ /* 0x002fe200078e0004 */
[----:B--2---:R-:W-:-:S04]  /*3610*/  IADD3 R12, PT, PT, R12, R5, R8 ;  /* 0x000000050c0c7210 */ /* 0x004fc80007ffe008 */
[----:B---3--:R-:W-:Y:S01]  /*3620*/  IADD3 R12, PT, PT, R14, R13, R12 ;  /* 0x0000000d0e0c7210 */ /* 0x008fe20007ffe00c */
[----:B------:R-:W-:-:S03]  /*3630*/  IMAD.X R5, RZ, RZ, R3, P1 ;  /* 0x000000ffff057224 */ /* 0x000fc600008e0603 */
[----:B----4-:R-:W-:Y:S01]  /*3640*/  IADD3 R12, PT, PT, R15, R7, R12 ;  /* 0x000000070f0c7210 */ /* 0x010fe20007ffe00c */
[----:B------:R-:W-:-:S03]  /*3650*/  IMAD.MOV.U32 R3, RZ, RZ, R5 ;  /* 0x000000ffff037224 */ /* 0x000fc600078e0005 */
[----:B-----5:R-:W-:-:S07]  /*3660*/  IADD3 R8, PT, PT, R16, R17, R12 ;  /* 0x0000001110087210 */ /* 0x020fce0007ffe00c */
.L_x_464:
[----:B------:R-:W-:Y:S05]  /*3670*/  BSYNC.RECONVERGENT B2 ;  /* 0x0000000000027941 */ /* 0x000fea0003800200 */
.L_x_463:
        /* <DEDUP_REMOVED lines=10> */
.L_x_456:
[----:B------:R-:W-:Y:S05]  /*3720*/  BSYNC.RECONVERGENT B1 ;  /* 0x0000000000017941 */ /* 0x000fea0003800200 */
.L_x_454:
        /* <DEDUP_REMOVED lines=30> */
.L_x_466:
[----:B------:R-:W-:Y:S05]  /*3910*/  BSYNC.RECONVERGENT B1 ;  /* 0x0000000000017941 */ /* 0x000fea0003800200 */
.L_x_465:
[----:B------:R-:W-:Y:S01]  /*3920*/  BAR.SYNC.DEFER_BLOCKING 0x0 ;  /* 0x0000000000007b1d */ /* 0x000fe20000010000 */
[----:B------:R-:W-:-:S13]  /*3930*/  ISETP.NE.AND P0, PT, R0, RZ, PT ;  /* 0x000000ff0000720c */ /* 0x000fda0003f05270 */
[----:B------:R-:W-:Y:S05]  /*3940*/  @P0 BRA `(.L_x_422) ;  /* 0x0000000000280947 */ /* 0x000fea0003800000 */
[----:B------:R-:W3:Y:S01]  /*3950*/  S2UR UR5, SR_CgaCtaId ;  /* 0x00000000000579c3 */ /* 0x000ee20000008800 */
[----:B------:R-:W-:Y:S02]  /*3960*/  UMOV UR4, 0x400 ;  /* 0x0000040000047882 */ /* 0x000fe40000000000 */
[----:B---3--:R-:W-:-:S09]  /*3970*/  ULEA UR4, UR5, UR4, 0x18 ;  /* 0x0000000405047291 */ /* 0x008fd2000f8ec0ff */
[----:B------:R-:W-:Y:S04]  /*3980*/  LDS R0, [UR4+0xc] ;  /* 0x00000c04ff007984 */ /* 0x000fe80008000800 */
[----:B-1----:R-:W1:Y:S04]  /*3990*/  LDS.128 R4, [UR4+0x10] ;  /* 0x00001004ff047984 */ /* 0x002e680008000c00 */
[----:B------:R-:W3:Y:S01]  /*39a0*/  LDS.64 R8, [UR4+0x20] ;  /* 0x00002004ff087984 */ /* 0x000ee20008000a00 */
[----:B-1----:R-:W-:-:S04]  /*39b0*/  IADD3 R0, PT, PT, R4, R0, R3 ;  /* 0x0000000004007210 */ /* 0x002fc80007ffe003 */
[----:B------:R-:W-:-:S04]  /*39c0*/  IADD3 R0, PT, PT, R6, R0, R5 ;  /* 0x0000000006007210 */ /* 0x000fc80007ffe005 */
[----:B---3--:R-:W-:-:S05]  /*39d0*/  IADD3 R0, PT, PT, R8, R0, R7 ;  /* 0x0000000008007210 */ /* 0x008fca0007ffe007 */
[----:B0-2---:R-:W-:-:S07]  /*39e0*/  IMAD.IADD R3, R0, 0x1, R9 ;  /* 0x0000000100037824 */ /* 0x005fce00078e0209 */
.L_x_422:
[----:B------:R-:W-:Y:S05]  /*39f0*/  BSYNC.RECONVERGENT B0 ;  /* 0x0000000000007941 */ /* 0x000fea0003800200 */
.L_x_404:
[----:B-12---:R-:W1:Y:S02]  /*3a00*/  S2R R0, SR_TID.X ;  /* 0x0000000000007919 */ /* 0x006e640000002100 */
[----:B-1----:R-:W-:-:S13]  /*3a10*/  ISETP.NE.AND P0, PT, R0, RZ, PT ;  /* 0x000000ff0000720c */ /* 0x002fda0003f05270 */
[----:B------:R-:W-:Y:S05]  /*3a20*/  @P0 EXIT ;  /* 0x000000000000094d */ /* 0x000fea0003800000 */
[----:B---3--:R-:W1:Y:S01]  /*3a30*/  LDC.64 R4, c[0x0][0x388] ;  /* 0x0000e200ff047b82 */ /* 0x008e620000000a00 */
[----:B------:R-:W0:Y:S02]  /*3a40*/  LDCU UR4, c[0x0][0x398] ;  /* 0x00007300ff0477ac */ /* 0x000e240008000800 */
[----:B0---4-:R-:W-:-:S05]  /*3a50*/  VIADD R3, R3, UR4 ;  /* 0x0000000403037c36 */ /* 0x011fca0008000000 */
[----:B-1----:R-:W-:Y:S01]  /*3a60*/  STG.E desc[UR6][R4.64], R3 ;  /* 0x0000000304007986 */ /* 0x002fe2000c101906 */
[----:B------:R-:W-:Y:S05]  /*3a70*/  EXIT ;  /* 0x000000000000794d */ /* 0x000fea0003800000 */
.L_x_467:
        /* <DEDUP_REMOVED lines=16> */
.L_x_781:


//--------------------- .text._ZN3cub18CUB_300001_SM_10006detail6reduce18DeviceReduceKernelINS2_10policy_hubIiy11add_functorE10Policy1000EN6thrust24THRUST_300001_SM_1000_NS6detail15normal_iteratorINS9_10device_ptrIiEEEEyS5_iN4cuda3std3__410__identityEEEvT0_PT3_T1_NS0_13GridEvenShareISM_EET2_T4_ --------------------------
	.section	.text._ZN3cub18CUB_300001_SM_10006detail6reduce18DeviceReduceKernelINS2_10policy_hubIiy11add_functorE10Policy1000EN6thrust24THRUST_300001_SM_1000_NS6detail15normal_iteratorINS9_10device_ptrIiEEEEyS5_iN4cuda3std3__410__identityEEEvT0_PT3_T1_NS0_13GridEvenShareISM_EET2_T4_,"ax",@progbits
	.align	128
        .global         _ZN3cub18CUB_300001_SM_10006detail6reduce18DeviceReduceKernelINS2_10policy_hubIiy11add_functorE10Policy1000EN6thrust24THRUST_300001_SM_1000_NS6detail15normal_iteratorINS9_10device_ptrIiEEEEyS5_iN4cuda3std3__410__identityEEEvT0_PT3_T1_NS0_13GridEvenShareISM_EET2_T4_
        .type           _ZN3cub18CUB_300001_SM_10006detail6reduce18DeviceReduceKernelINS2_10policy_hubIiy11add_functorE10Policy1000EN6thrust24THRUST_300001_SM_1000_NS6detail15normal_iteratorINS9_10device_ptrIiEEEEyS5_iN4cuda3std3__410__identityEEEvT0_PT3_T1_NS0_13GridEvenShareISM_EET2_T4_,@function
        .size           _ZN3cub18CUB_300001_SM_10006detail6reduce18DeviceReduceKernelINS2_10policy_hubIiy11add_functorE10Policy1000EN6thrust24THRUST_300001_SM_1000_NS6detail15normal_iteratorINS9_10device_ptrIiEEEEyS5_iN4cuda3std3__410__identityEEEvT0_PT3_T1_NS0_13GridEvenShareISM_EET2_T4_,(.L_x_782 - _ZN3cub18CUB_300001_SM_10006detail6reduce18DeviceReduceKernelINS2_10policy_hubIiy11add_functorE10Policy1000EN6thrust24THRUST_300001_SM_1000_NS6detail15normal_iteratorINS9_10device_ptrIiEEEEyS5_iN4cuda3std3__410__identityEEEvT0_PT3_T1_NS0_13GridEvenShareISM_EET2_T4_)
        .other          _ZN3cub18CUB_300001_SM_10006detail6reduce18DeviceReduceKernelINS2_10policy_hubIiy11add_functorE10Policy1000EN6thrust24THRUST_300001_SM_1000_NS6detail15normal_iteratorINS9_10device_ptrIiEEEEyS5_iN4cuda3std3__410__identityEEEvT0_PT3_T1_NS0_13GridEvenShareISM_EET2_T4_,@"STO_CUDA_ENTRY STV_DEFAULT"
_ZN3cub18CUB_300001_SM_10006detail6reduce18DeviceReduceKernelINS2_10policy_hubIiy11add_functorE10Policy1000EN6thrust24THRUST_300001_SM_1000_NS6detail15normal_iteratorINS9_10device_ptrIiEEEEyS5_iN4cuda3std3__410__identityEEEvT0_PT3_T1_NS0_13GridEvenShareISM_EET2_T4_:
.text._ZN3cub18CUB_300001_SM_10006detail6reduce18DeviceReduceKernelINS2_10policy_hubIiy11add_functorE10Policy1000EN6thrust24THRUST_300001_SM_1000_NS6detail15normal_iteratorINS9_10device_ptrIiEEEEyS5_iN4cuda3std3__410__identityEEEvT0_PT3_T1_NS0_13GridEvenShareISM_EET2_T4_:
[----:B------:R-:W-:Y:S08]  /*0000*/  LDC R1, c[0x0][0x37c] ;  /* 0x0000df00ff017b82 */ /* 0x000ff00000000800 */
[----:B------:R-:W0:Y:S01]  /*0010*/  S2UR UR16, SR_CTAID.X ;  /* 0x00000000001079c3 */ /* 0x000e220000002500 */
[----:B------:R-:W1:Y:S01]  /*0020*/  LDCU.64 UR8, c[0x0][0x3b8] ;  /* 0x00007700ff0877ac */ /* 0x000e620008000a00 */
[----:B------:R-:W-:Y:S01]  /*0030*/  BSSY.RECONVERGENT B0, `(.L_x_468) ;  /* 0x0000207000007945 */ /* 0x000fe20003800200 */
[----:B------:R-:W2:Y:S01]  /*0040*/  LDCU UR5, c[0x0][0x3c0] ;  /* 0x00007800ff0577ac */ /* 0x000ea20008000800 */
[----:B------:R-:W3:Y:S01]  /*0050*/  LDCU.64 UR14, c[0x0][0x358] ;  /* 0x00006b00ff0e77ac */ /* 0x000ee20008000a00 */
[----:B-1----:R-:W-:-:S02]  /*0060*/  IMAD.U32 R2, RZ, RZ, UR8 ;  /* 0x00000008ff027e24 */ /* 0x002fc4000f8e00ff */
[----:B------:R-:W-:Y:S01]  /*0070*/  IMAD.U32 R3, RZ, RZ, UR9 ;  /* 0x00000009ff037e24 */ /* 0x000fe2000f8e00ff */
[----:B--2---:R-:W-:Y:S02]  /*0080*/  USHF.L.U32 UR5, UR5, 0xc, URZ ;  /* 0x0000000c05057899 */ /* 0x004fe400080006ff */
[----:B0-----:R-:W-:Y:S02]  /*0090*/  USHF.L.U32 UR7, UR16, 0xc, URZ ;  /* 0x0000000c10077899 */ /* 0x001fe400080006ff */
[----:B------:R-:W-:-:S04]  /*00a0*/  USHF.R.S32.HI UR4, URZ, 0x1f, UR5 ;  /* 0x0000001fff047899 */ /* 0x000fc80008011405 */
[----:B------:R-:W-:-:S04]  /*00b0*/  IADD3 R23, P1, PT, R2, -UR7, RZ ;  /* 0x8000000702177c10 */ /* 0x000fc8000ff3e0ff */
[----:B------:R-:W-:Y:S02]  /*00c0*/  ISETP.GT.U32.AND P0, PT, R23, 0xfff, PT ;  /* 0x00000fff1700780c */ /* 0x000fe40003f04070 */
[----:B------:R-:W-:-:S04]  /*00d0*/  IADD3.X R22, PT, PT, R3, -0x1, RZ, P1, !PT ;  /* 0xffffffff03167810 */ /* 0x000fc80000ffe4ff */
[----:B------:R-:W-:-:S13]  /*00e0*/  ISETP.GT.U32.AND.EX P0, PT, R22, RZ, PT, P0 ;  /* 0x000000ff1600720c */ /* 0x000fda0003f04100 */
[----:B---3--:R-:W-:Y:S05]  /*00f0*/  @P0 BRA `(.L_x_469) ;  /* 0x0000000c00bc0947 */ /* 0x008fea0003800000 */
[----:B------:R-:W0:Y:S01]  /*0100*/  S2R R0, SR_TID.X ;  /* 0x0000000000007919 */ /* 0x000e220000002100 */
[----:B------:R-:W-:Y:S01]  /*0110*/  VIADD R3, R2, -UR7 ;  /* 0x8000000702037c36 */ /* 0x000fe20008000000 */
[----:B------:R-:W-:Y:S01]  /*0120*/  BSSY.RECONVERGENT B1, `(.L_x_470) ;  /* 0x000000a000017945 */ /* 0x000fe20003800200 */
[----:B------:R-:W-:-:S03]  /*0130*/  IMAD.MOV.U32 R4, RZ, RZ, RZ ;  /* 0x000000ffff047224 */ /* 0x000fc600078e00ff */
[----:B0-----:R-:W-:Y:S01]  /*0140*/  ISETP.GE.AND P0, PT, R0, R3, PT ;  /* 0x000000030000720c */ /* 0x001fe20003f06270 */
[----:B------:R-:W-:-:S12]  /*0150*/  IMAD.MOV.U32 R6, RZ, RZ, R0 ;  /* 0x000000ffff067224 */ /* 0x000fd800078e0000 */
[----:B------:R-:W-:Y:S05]  /*0160*/  @P0 BRA `(.L_x_471) ;  /* 0x0000000000140947 */ /* 0x000fea0003800000 */
[----:B------:R-:W0:Y:S01]  /*0170*/  LDC.64 R4, c[0x0][0x380] ;  /* 0x0000e000ff047b82 */ /* 0x000e220000000a00 */
[----:B------:R-:W-:-:S04]  /*0180*/  VIADD R7, R0, UR7 ;  /* 0x0000000700077c36 */ /* 0x000fc80008000000 */
[----:B0-----:R-:W-:-:S06]  /*0190*/  IMAD.WIDE.U32 R4, R7, 0x4, R4 ;  /* 0x0000000407047825 */ /* 0x001fcc00078e0004 */
[----:B------:R0:W5:Y:S01]  /*01a0*/  LDG.E R4, desc[UR14][R4.64] ;  /* 0x0000000e04047981 */ /* 0x000162000c1e1900 */
[----:B------:R-:W-:-:S07]  /*01b0*/  VIADD R6, R0, 0x100 ;  /* 0x0000010000067836 */ /* 0x000fce0000000000 */
.L_x_471:
[----:B------:R-:W-:Y:S05]  /*01c0*/  BSYNC.RECONVERGENT B1 ;  /* 0x0000000000017941 */ /* 0x000fea0003800200 */
.L_x_470:
[----:B------:R-:W-:Y:S01]  /*01d0*/  ISETP.GE.AND P0, PT, R6, R3, PT ;  /* 0x000000030600720c */ /* 0x000fe20003f06270 */
[----:B------:R-:W-:-:S12]  /*01e0*/  BSSY.RECONVERGENT B1, `(.L_x_472) ;  /* 0x000006c000017945 */ /* 0x000fd80003800200 */
[----:B------:R-:W-:Y:S05]  /*01f0*/  @P0 BRA `(.L_x_473) ;  /* 0x0000000400a80947 */ /* 0x000fea0003800000 */
[----:B0-----:R-:W-:Y:S01]  /*0200*/  LOP3.LUT R5, RZ, R6, RZ, 0x33, !PT ;  /* 0x00000006ff057212 */ /* 0x001fe200078e33ff */
[----:B------:R-:W-:Y:S03]  /*0210*/  BSSY.RECONVERGENT B2, `(.L_x_474) ;  /* 0x0000030000027945 */ /* 0x000fe60003800200 */
[----:B------:R-:W-:-:S04]  /*0220*/  IADD3 R5, PT, PT, R2, -UR7, R5 ;  /* 0x8000000702057c10 */ /* 0x000fc8000fffe005 */
[C---:B------:R-:W-:Y:S02]  /*0230*/  ISETP.GE.U32.AND P1, PT, R5.reuse, 0xf00, PT ;  /* 0x00000f000500780c */ /* 0x040fe40003f26070 */
[----:B------:R-:W-:-:S04]  /*0240*/  LEA.HI R2, R5, 0x1, RZ, 0x18 ;  /* 0x0000000105027811 */ /* 0x000fc800078fc0ff */
[----:B------:R-:W-:-:S04]  /*0250*/  LOP3.LUT R21, R2, 0xf, RZ, 0xc0, !PT ;  /* 0x0000000f02157812 */ /* 0x000fc800078ec0ff */
[----:B------:R-:W-:-:S03]  /*0260*/  ISETP.NE.AND P0, PT, R21, RZ, PT ;  /* 0x000000ff1500720c */ /* 0x000fc60003f05270 */
[----:B------:R-:W-:Y:S10]  /*0270*/  @!P1 BRA `(.L_x_475) ;  /* 0x0000000000a49947 */ /* 0x000ff40003800000 */
[----:B------:R-:W0:Y:S01]  /*0280*/  LDCU.64 UR8, c[0x0][0x380] ;  /* 0x00007000ff0877ac */ /* 0x000e220008000a00 */
[----:B------:R-:W-:Y:S01]  /*0290*/  IMAD.WIDE.U32 R8, R6, 0x4, RZ ;  /* 0x0000000406087825 */ /* 0x000fe200078e00ff */
[----:B------:R-:W-:Y:S01]  /*02a0*/  LOP3.LUT R5, R2, 0x1fffff0, RZ, 0xc0, !PT ;  /* 0x01fffff002057812 */ /* 0x000fe200078ec0ff */
[----:B------:R-:W-:-:S04]  /*02b0*/  UIMAD.WIDE.U32 UR4, UR16, 0x4000, URZ ;  /* 0x00004000100478a5 */ /* 0x000fc8000f8e00ff */
[----:B------:R-:W-:Y:S02]  /*02c0*/  IMAD.MOV R5, RZ, RZ, -R5 ;  /* 0x000000ffff057224 */ /* 0x000fe400078e0a05 */
[----:B------:R-:W-:Y:S02]  /*02d0*/  LOP3.LUT R14, R8, UR4, RZ, 0xfc, !PT ;  /* 0x00000004080e7c12 */ /* 0x000fe4000f8efcff */
[----:B------:R-:W-:Y:S02]  /*02e0*/  LOP3.LUT R9, R9, UR5, RZ, 0xfc, !PT ;  /* 0x0000000509097c12 */ /* 0x000fe4000f8efcff */
[----:B0-----:R-:W-:-:S04]  /*02f0*/  IADD3 R14, P1, PT, R14, UR8, RZ ;  /* 0x000000080e0e7c10 */ /* 0x001fc8000ff3e0ff */
[----:B------:R-:W-:-:S04]  /*0300*/  IADD3 R14, P2, PT, R14, 0x2000, RZ ;  /* 0x000020000e0e7810 */ /* 0x000fc80007f5e0ff */
[----:B------:R-:W-:-:S09]  /*0310*/  IADD3.X R9, PT, PT, RZ, UR9, R9, P2, P1 ;  /* 0x00000009ff097c10 */ /* 0x000fd200097e2409 */
.L_x_476:
[----:B------:R-:W-:-:S05]  /*0320*/  IMAD.MOV.U32 R8, RZ, RZ, R14 ;  /* 0x000000ffff087224 */ /* 0x000fca00078e000e */
[----:B------:R-:W2:Y:S04]  /*0330*/  LDG.E R15, desc[UR14][R8.64+-0x2000] ;  /* 0xffe0000e080f7981 */ /* 0x000ea8000c1e1900 */
[----:B------:R-:W2:Y:S04]  /*0340*/  LDG.E R16, desc[UR14][R8.64+-0x1c00] ;  /* 0xffe4000e08107981 */ /* 0x000ea8000c1e1900 */
[----:B------:R-:W3:Y:S04]  /*0350*/  LDG.E R18, desc[UR14][R8.64+-0x1800] ;  /* 0xffe8000e08127981 */ /* 0x000ee8000c1e1900 */
[----:B------:R-:W3:Y:S04]  /*0360*/  LDG.E R17, desc[UR14][R8.64+-0x1400] ;  /* 0xffec000e08117981 */ /* 0x000ee8000c1e1900 */
[----:B------:R-:W4:Y:S04]  /*0370*/  LDG.E R20, desc[UR14][R8.64+-0x1000] ;  /* 0xfff0000e08147981 */ /* 0x000f28000c1e1900 */
        /* <DEDUP_REMOVED lines=10> */
[----:B------:R0:W4:Y:S01]  /*0420*/  LDG.E R10, desc[UR14][R8.64+0x1c00] ;  /* 0x001c000e080a7981 */ /* 0x000122000c1e1900 */
[----:B------:R-:W-:-:S02]  /*0430*/  VIADD R5, R5, 0x10 ;  /* 0x0000001005057836 */ /* 0x000fc40000000000 */
[----:B------:R-:W-:-:S03]  /*0440*/  VIADD R6, R6, 0x1000 ;  /* 0x0000100006067836 */ /* 0x000fc60000000000 */
[----:B------:R-:W-:Y:S02]  /*0450*/  ISETP.NE.AND P1, PT, R5, RZ, PT ;  /* 0x000000ff0500720c */ /* 0x000fe40003f25270 */
[----:B--2--5:R-:W-:-:S04]  /*0460*/  IADD3 R15, PT, PT, R16, R15, R4 ;  /* 0x0000000f100f7210 */ /* 0x024fc80007ffe004 */
[----:B---3--:R-:W-:-:S04]  /*0470*/  IADD3 R15, PT, PT, R17, R18, R15 ;  /* 0x00000012110f7210 */ /* 0x008fc80007ffe00f */
[----:B----4-:R-:W-:-:S04]  /*0480*/  IADD3 R15, PT, PT, R19, R20, R15 ;  /* 0x00000014130f7210 */ /* 0x010fc80007ffe00f */
[----:B------:R-:W-:-:S04]  /*0490*/  IADD3 R15, PT, PT, R23, R22, R15 ;  /* 0x00000016170f7210 */ /* 0x000fc80007ffe00f */
[----:B------:R-:W-:-:S04]  /*04a0*/  IADD3 R15, PT, PT, R25, R24, R15 ;  /* 0x00000018190f7210 */ /* 0x000fc80007ffe00f */
[----:B------:R-:W-:Y:S02]  /*04b0*/  IADD3 R13, PT, PT, R13, R14, R15 ;  /* 0x0000000e0d0d7210 */ /* 0x000fe40007ffe00f */
[----:B------:R-:W-:-:S05]  /*04c0*/  IADD3 R14, P2, PT, R8, 0x4000, RZ ;  /* 0x00004000080e7810 */ /* 0x000fca0007f5e0ff */
[----:B0-----:R-:W-:Y:S01]  /*04d0*/  IMAD.X R9, RZ, RZ, R9, P2 ;  /* 0x000000ffff097224 */ /* 0x001fe200010e0609 */
[----:B------:R-:W-:-:S04]  /*04e0*/  IADD3 R7, PT, PT, R12, R7, R13 ;  /* 0x000000070c077210 */ /* 0x000fc80007ffe00d */
[----:B------:R-:W-:Y:S01]  /*04f0*/  IADD3 R4, PT, PT, R10, R11, R7 ;  /* 0x0000000b0a047210 */ /* 0x000fe20007ffe007 */
[----:B------:R-:W-:Y:S06]  /*0500*/  @P1 BRA `(.L_x_476) ;  /* 0xfffffffc00841947 */ /* 0x000fec000383ffff */
.L_x_475:
[----:B------:R-:W-:Y:S05]  /*0510*/  BSYNC.RECONVERGENT B2 ;  /* 0x0000000000027941 */ /* 0x000fea0003800200 */
.L_x_474:
[----:B------:R-:W-:Y:S05]  /*0520*/  @!P0 BRA `(.L_x_473) ;  /* 0x0000000000dc8947 */ /* 0x000fea0003800000 */
[----:B------:R-:W-:Y:S01]  /*0530*/  ISETP.GE.U32.AND P1, PT, R21, 0x8, PT ;  /* 0x000000081500780c */ /* 0x000fe20003f26070 */
[----:B------:R-:W-:Y:S01]  /*0540*/  BSSY.RECONVERGENT B2, `(.L_x_477) ;  /* 0x0000016000027945 */ /* 0x000fe20003800200 */
[----:B------:R-:W-:-:S04]  /*0550*/  LOP3.LUT R16, R2, 0x7, RZ, 0xc0, !PT ;  /* 0x0000000702107812 */ /* 0x000fc800078ec0ff */
[----:B------:R-:W-:-:S07]  /*0560*/  ISETP.NE.AND P0, PT, R16, RZ, PT ;  /* 0x000000ff1000720c */ /* 0x000fce0003f05270 */
[----:B------:R-:W-:Y:S06]  /*0570*/  @!P1 BRA `(.L_x_478) ;  /* 0x0000000000489947 */ /* 0x000fec0003800000 */
[----:B------:R-:W0:Y:S01]  /*0580*/  LDCU.64 UR4, c[0x0][0x380] ;  /* 0x00007000ff0477ac */ /* 0x000e220008000a00 */
[----:B------:R-:W-:-:S04]  /*0590*/  IADD3 R5, P1, PT, R6, UR7, RZ ;  /* 0x0000000706057c10 */ /* 0x000fc8000ff3e0ff */
[----:B------:R-:W-:Y:S02]  /*05a0*/  LEA.HI.X.SX32 R10, R6, RZ, 0x1, P1 ;  /* 0x000000ff060a7211 */ /* 0x000fe400008f0eff */
[----:B0-----:R-:W-:-:S04]  /*05b0*/  LEA R8, P1, R5, UR4, 0x2 ;  /* 0x0000000405087c11 */ /* 0x001fc8000f8210ff */
[----:B------:R-:W-:-:S05]  /*05c0*/  LEA.HI.X R9, R5, UR5, R10, 0x2, P1 ;  /* 0x0000000505097c11 */ /* 0x000fca00088f140a */
[----:B------:R-:W2:Y:S04]  /*05d0*/  LDG.E R5, desc[UR14][R8.64] ;  /* 0x0000000e08057981 */ /* 0x000ea8000c1e1900 */
[----:B------:R-:W2:Y:S04]  /*05e0*/  LDG.E R7, desc[UR14][R8.64+0x400] ;  /* 0x0004000e08077981 */ /* 0x000ea8000c1e1900 */
[----:B------:R-:W3:Y:S04]  /*05f0*/  LDG.E R10, desc[UR14][R8.64+0x800] ;  /* 0x0008000e080a7981 */ /* 0x000ee8000c1e1900 */
[----:B------:R-:W3:Y:S04]  /*0600*/  LDG.E R11, desc[UR14][R8.64+0xc00] ;  /* 0x000c000e080b7981 */ /* 0x000ee8000c1e1900 */
[----:B------:R-:W4:Y:S04]  /*0610*/  LDG.E R12, desc[UR14][R8.64+0x1000] ;  /* 0x0010000e080c7981 */ /* 0x000f28000c1e1900 */
[----:B------:R-:W4:Y:S04]  /*0620*/  LDG.E R13, desc[UR14][R8.64+0x1400] ;  /* 0x0014000e080d7981 */ /* 0x000f28000c1e1900 */
[----:B------:R-:W4:Y:S04]  /*0630*/  LDG.E R14, desc[UR14][R8.64+0x1800] ;  /* 0x0018000e080e7981 */ /* 0x000f28000c1e1900 */
[----:B------:R-:W4:Y:S01]  /*0640*/  LDG.E R15, desc[UR14][R8.64+0x1c00] ;  /* 0x001c000e080f7981 */ /* 0x000f22000c1e1900 */
[----:B------:R-:W-:Y:S01]  /*0650*/  VIADD R6, R6, 0x800 ;  /* 0x0000080006067836 */ /* 0x000fe20000000000 */
[----:B--2--5:R-:W-:-:S04]  /*0660*/  IADD3 R5, PT, PT, R7, R5, R4 ;  /* 0x0000000507057210 */ /* 0x024fc80007ffe004 */
[----:B---3--:R-:W-:-:S04]  /*0670*/  IADD3 R5, PT, PT, R11, R10, R5 ;  /* 0x0000000a0b057210 */ /* 0x008fc80007ffe005 */
[----:B----4-:R-:W-:-:S04]  /*0680*/  IADD3 R5, PT, PT, R13, R12, R5 ;  /* 0x0000000c0d057210 */ /* 0x010fc80007ffe005 */
[----:B------:R-:W-:-:S07]  /*0690*/  IADD3 R4, PT, PT, R15, R14, R5 ;  /* 0x0000000e0f047210 */ /* 0x000fce0007ffe005 */
.L_x_478:
[----:B------:R-:W-:Y:S05]  /*06a0*/  BSYNC.RECONVERGENT B2 ;  /* 0x0000000000027941 */ /* 0x000fea0003800200 */
.L_x_477:
        /* <DEDUP_REMOVED lines=14> */
[----:B------:R-:W3:Y:S01]  /*0790*/  LDG.E R10, desc[UR14][R8.64+0xc00] ;  /* 0x000c000e080a7981 */ /* 0x000ee2000c1e1900 */
[----:B------:R-:W-:Y:S01]  /*07a0*/  VIADD R6, R6, 0x400 ;  /* 0x0000040006067836 */ /* 0x000fe20000000000 */
[----:B--2--5:R-:W-:-:S04]  /*07b0*/  IADD3 R4, PT, PT, R7, R5, R4 ;  /* 0x0000000507047210 */ /* 0x024fc80007ffe004 */
[----:B---3--:R-:W-:-:S07]  /*07c0*/  IADD3 R4, PT, PT, R10, R11, R4 ;  /* 0x0000000b0a047210 */ /* 0x008fce0007ffe004 */
.L_x_480:
[----:B------:R-:W-:Y:S05]  /*07d0*/  BSYNC.RECONVERGENT B2 ;  /* 0x0000000000027941 */ /* 0x000fea0003800200 */
.L_x_479:
[----:B------:R-:W-:Y:S05]  /*07e0*/  @!P0 BRA `(.L_x_473) ;  /* 0x00000000002c8947 */ /* 0x000fea0003800000 */
[----:B------:R-:W0:Y:S01]  /*07f0*/  LDC.64 R8, c[0x0][0x380] ;  /* 0x0000e000ff087b82 */ /* 0x000e220000000a00 */
[----:B------:R-:W-:Y:S02]  /*0800*/  IMAD.U32 R5, RZ, RZ, UR16 ;  /* 0x00000010ff057e24 */ /* 0x000fe4000f8e00ff */
[----:B------:R-:W-:Y:S02]  /*0810*/  IMAD.MOV R2, RZ, RZ, -R2 ;  /* 0x000000ffff027224 */ /* 0x000fe400078e0a02 */
[----:B0-----:R-:W-:-:S07]  /*0820*/  IMAD.WIDE.U32 R8, R5, 0x4000, R8 ;  /* 0x0000400005087825 */ /* 0x001fce00078e0008 */
.L_x_481:
[----:B------:R-:W-:-:S06]  /*0830*/  IMAD.WIDE R10, R6, 0x4, R8 ;  /* 0x00000004060a7825 */ /* 0x000fcc00078e0208 */
[----:B------:R-:W2:Y:S01]  /*0840*/  LDG.E R11, desc[UR14][R10.64] ;  /* 0x0000000e0a0b7981 */ /* 0x000ea2000c1e1900 */
[----:B------:R-:W-:Y:S02]  /*0850*/  VIADD R2, R2, 0x1 ;  /* 0x0000000102027836 */ /* 0x000fe40000000000 */
[----:B------:R-:W-:-:S03]  /*0860*/  VIADD R6, R6, 0x100 ;  /* 0x0000010006067836 */ /* 0x000fc60000000000 */
[----:B------:R-:W-:Y:S01]  /*0870*/  ISETP.NE.AND P0, PT, R2, RZ, PT ;  /* 0x000000ff0200720c */ /* 0x000fe20003f05270 */
[----:B--2--5:R-:W-:-:S12]  /*0880*/  IMAD.IADD R4, R11, 0x1, R4 ;  /* 0x000000010b047824 */ /* 0x024fd800078e0204 */
[----:B------:R-:W-:Y:S05]  /*0890*/  @P0 BRA `(.L_x_481) ;  /* 0xfffffffc00e40947 */ /* 0x000fea000383ffff */
.L_x_473:
[----:B------:R-:W-:Y:S05]  /*08a0*/  BSYNC.RECONVERGENT B1 ;  /* 0x0000000000017941 */ /* 0x000fea0003800200 */
.L_x_472:
[----:B------:R-:W-:-:S13]  /*08b0*/  ISETP.GE.AND P0, PT, R3, 0x100, PT ;  /* 0x000001000300780c */ /* 0x000fda0003f06270 */
[----:B------:R-:W-:Y:S05]  /*08c0*/  @!P0 BRA `(.L_x_482) ;  /* 0x0000000000b48947 */ /* 0x000fea0003800000 */
[----:B------:R-:W1:Y:S01]  /*08d0*/  S2R R7, SR_LANEID ;  /* 0x0000000000077919 */ /* 0x000e620000000000 */
[----:B------:R-:W-:Y:S01]  /*08e0*/  BSSY.RECONVERGENT B1, `(.L_x_483) ;  /* 0x000001d000017945 */ /* 0x000fe20003800200 */
[----:B-----5:R-:W2:Y:S01]  /*08f0*/  SHFL.DOWN PT, R2, R4, 0x1, 0x1f ;  /* 0x08201f0004027f89 */ /* 0x020ea200000e0000 */
[----:B-1----:R-:W-:-:S04]  /*0900*/  ISETP.GT.AND P0, PT, R7, 0x1e, PT ;  /* 0x0000001e0700780c */ /* 0x002fc80003f04270 */
[----:B--2---:R-:W-:Y:S02]  /*0910*/  SEL R3, R2, RZ, !P0 ;  /* 0x000000ff02037207 */ /* 0x004fe40004000000 */
[----:B------:R-:W-:-:S03]  /*0920*/  ISETP.GT.AND P0, PT, R7, 0x1d, PT ;  /* 0x0000001d0700780c */ /* 0x000fc60003f04270 */
[----:B------:R-:W-:-:S05]  /*0930*/  IMAD.IADD R3, R3, 0x1, R4 ;  /* 0x0000000103037824 */ /* 0x000fca00078e0204 */
[----:B------:R-:W1:Y:S02]  /*0940*/  SHFL.DOWN PT, R2, R3, 0x2, 0x1f ;  /* 0x08401f0003027f89 */ /* 0x000e6400000e0000 */
[----:B-1----:R-:W-:Y:S02]  /*0950*/  SEL R2, R2, RZ, !P0 ;  /* 0x000000ff02027207 */ /* 0x002fe40004000000 */
[----:B------:R-:W-:-:S03]  /*0960*/  ISETP.GT.AND P0, PT, R7, 0x1b, PT ;  /* 0x0000001b0700780c */ /* 0x000fc60003f04270 */
[----:B------:R-:W-:-:S05]  /*0970*/  IMAD.IADD R2, R3, 0x1, R2 ;  /* 0x0000000103027824 */ /* 0x000fca00078e0202 */
[----:B0-----:R-:W0:Y:S02]  /*0980*/  SHFL.DOWN PT, R5, R2, 0x4, 0x1f ;  /* 0x08801f0002057f89 */ /* 0x001e2400000e0000 */
        /* <DEDUP_REMOVED lines=18> */
.L_x_484:
[----:B------:R-:W-:Y:S05]  /*0ab0*/  BSYNC.RECONVERGENT B1 ;  /* 0x0000000000017941 */ /* 0x000fea0003800200 */
.L_x_483:
[----:B------:R-:W-:Y:S01]  /*0ac0*/  BAR.SYNC.DEFER_BLOCKING 0x0 ;  /* 0x0000000000007b1d */ /* 0x000fe20000010000 */
[----:B------:R-:W-:-:S13]  /*0ad0*/  ISETP.NE.AND P0, PT, R0, RZ, PT ;  /* 0x000000ff0000720c */ /* 0x000fda0003f05270 */
[----:B------:R-:W-:Y:S05]  /*0ae0*/  @P0 BRA `(.L_x_485) ;  /* 0x00000014006c0947 */ /* 0x000fea0003800000 */
[----:B------:R-:W3:Y:S01]  /*0af0*/  S2UR UR5, SR_CgaCtaId ;  /* 0x00000000000579c3 */ /* 0x000ee20000008800 */
[----:B------:R-:W-:Y:S02]  /*0b00*/  UMOV UR4, 0x400 ;  /* 0x0000040000047882 */ /* 0x000fe40000000000 */
[----:B---3--:R-:W-:-:S09]  /*0b10*/  ULEA UR4, UR5, UR4, 0x18 ;  /* 0x0000000405047291 */ /* 0x008fd2000f8ec0ff */
[----:B------:R-:W-:Y:S04]  /*0b20*/  LDS R0, [UR4+0xc] ;  /* 0x00000c04ff007984 */ /* 0x000fe80008000800 */
[----:B------:R-:W3:Y:S04]  /*0b30*/  LDS.128 R8, [UR4+0x10] ;  /* 0x00001004ff087984 */ /* 0x000ee80008000c00 */
[----:B--2---:R-:W2:Y:S01]  /*0b40*/  LDS.64 R2, [UR4+0x20] ;  /* 0x00002004ff027984 */ /* 0x004ea20008000a00 */
[----:B---3--:R-:W-:-:S04]  /*0b50*/  IADD3 R0, PT, PT, R8, R0, R5 ;  /* 0x0000000008007210 */ /* 0x008fc80007ffe005 */
[----:B------:R-:W-:-:S04]  /*0b60*/  IADD3 R0, PT, PT, R10, R0, R9 ;  /* 0x000000000a007210 */ /* 0x000fc80007ffe009 */
[----:B--2---:R-:W-:-:S05]  /*0b70*/  IADD3 R0, PT, PT, R2, R0, R11 ;  /* 0x0000000002007210 */ /* 0x004fca0007ffe00b */
[----:B0-----:R-:W-:Y:S01]  /*0b80*/  IMAD.IADD R5, R0, 0x1, R3 ;  /* 0x0000000100057824 */ /* 0x001fe200078e0203 */
[----:B------:R-:W-:Y:S06]  /*0b90*/  BRA `(.L_x_485) ;  /* 0x0000001400407947 */ /* 0x000fec0003800000 */
.L_x_482:
[----:B------:R-:W-:Y:S01]  /*0ba0*/  LOP3.LUT R2, R0, 0x3e0, RZ, 0xc0, !PT ;  /* 0x000003e000027812 */ /* 0x000fe200078ec0ff */
[----:B------:R-:W1:Y:S04]  /*0bb0*/  S2R R10, SR_LANEID ;  /* 0x00000000000a7919 */ /* 0x000e680000000000 */
[----:B------:R-:W-:Y:S01]  /*0bc0*/  VIADD R6, R2, 0x20 ;  /* 0x0000002002067836 */ /* 0x000fe20000000000 */
[----:B------:R-:W-:-:S04]  /*0bd0*/  LOP3.LUT R2, RZ, R2, RZ, 0x33, !PT ;  /* 0x00000002ff027212 */ /* 0x000fc800078e33ff */
[----:B------:R-:W-:Y:S01]  /*0be0*/  ISETP.GT.AND P0, PT, R6, R3, PT ;  /* 0x000000030600720c */ /* 0x000fe20003f04270 */
[----:B------:R-:W-:-:S05]  /*0bf0*/  IMAD.IADD R2, R3, 0x1, R2 ;  /* 0x0000000103027824 */ /* 0x000fca00078e0202 */
[----:B------:R-:W-:-:S05]  /*0c00*/  SEL R7, R2, 0x1f, P0 ;  /* 0x0000001f02077807 */ /* 0x000fca0000000000 */
[----:B-----5:R-:W0:Y:S01]  /*0c10*/  SHFL.DOWN PT, R2, R4, 0x1, R7 ;  /* 0x0820000004027989 */ /* 0x020e2200000e0007 */
[CC--:B-1----:R-:W-:Y:S01]  /*0c20*/  ISETP.GE.AND P0, PT, R10.reuse, R7.reuse, PT ;  /* 0x000000070a00720c */ /* 0x0c2fe20003f06270 */
[C---:B------:R-:W-:Y:S01]  /*0c30*/  VIADD R6, R10.reuse, 0x2 ;  /* 0x000000020a067836 */ /* 0x040fe20000000000 */
[C---:B------:R-:W-:Y:S01]  /*0c40*/  ISETP.NE.AND P1, PT, R10.reuse, RZ, PT ;  /* 0x000000ff0a00720c */ /* 0x040fe20003f25270 */
[----:B------:R-:W-:Y:S01]  /*0c50*/  VIADD R8, R10, 0x4 ;  /* 0x000000040a087836 */ /* 0x000fe20000000000 */
[----:B0-----:R-:W-:Y:S02]  /*0c60*/  SEL R5, R2, RZ, !P0 ;  /* 0x000000ff02057207 */ /* 0x001fe40004000000 */
[----:B------:R-:W-:-:S09]  /*0c70*/  ISETP.GT.AND P0, PT, R6, R7, PT ;  /* 0x000000070600720c */ /* 0x000fd20003f04270 */
[----:B------:R-:W0:Y:S01]  /*0c80*/  @!P1 S2R R12, SR_CgaCtaId ;  /* 0x00000000000c9919 */ /* 0x000e220000008800 */
[----:B------:R-:W-:Y:S01]  /*0c90*/  @!P1 MOV R9, 0x400 ;  /* 0x0000040000099802 */ /* 0x000fe20000000f00 */
[----:B------:R-:W-:-:S05]  /*0ca0*/  IMAD.IADD R2, R5, 0x1, R4 ;  /* 0x0000000105027824 */ /* 0x000fca00078e0204 */
        /* <DEDUP_REMOVED lines=52> */
.L_x_469:
[----:B------:R-:W0:Y:S01]  /*0ff0*/  S2R R6, SR_TID.X ;  /* 0x0000000000067919 */ /* 0x000e220000002100 */
[----:B------:R-:W1:Y:S01]  /*1000*/  LDC.64 R4, c[0x0][0x380] ;  /* 0x0000e000ff047b82 */ /* 0x000e620000000a00 */
[----:B0-----:R-:W-:-:S04]  /*1010*/  VIADD R7, R6, UR7 ;  /* 0x0000000706077c36 */ /* 0x001fc80008000000 */
[----:B-1----:R-:W-:-:S05]  /*1020*/  IMAD.WIDE.U32 R4, R7, 0x4, R4 ;  /* 0x0000000407047825 */ /* 0x002fca00078e0004 */
[----:B------:R-:W2:Y:S04]  /*1030*/  LDG.E R0, desc[UR14][R4.64] ;  /* 0x0000000e04007981 */ /* 0x000ea8000c1e1900 */
[----:B------:R-:W2:Y:S04]  /*1040*/  LDG.E R7, desc[UR14][R4.64+0x400] ;  /* 0x0004000e04077981 */ /* 0x000ea8000c1e1900 */
[----:B------:R-:W2:Y:S04]  /*1050*/  LDG.E R8, desc[UR14][R4.64+0x800] ;  /* 0x0008000e04087981 */ /* 0x000ea8000c1e1900 */
[----:B------:R-:W3:Y:S04]  /*1060*/  LDG.E R9, desc[UR14][R4.64+0xc00] ;  /* 0x000c000e04097981 */ /* 0x000ee8000c1e1900 */
[----:B------:R-:W3:Y:S04]  /*1070*/  LDG.E R10, desc[UR14][R4.64+0x1000] ;  /* 0x0010000e040a7981 */ /* 0x000ee8000c1e1900 */
[----:B------:R-:W4:Y:S04]  /*1080*/  LDG.E R11, desc[UR14][R4.64+0x1400] ;  /* 0x0014000e040b7981 */ /* 0x000f28000c1e1900 */
        /* <DEDUP_REMOVED lines=10> */
[----:B------:R-:W-:-:S04]  /*1130*/  ISETP.GE.U32.AND P0, PT, R23, UR5, PT ;  /* 0x0000000517007c0c */ /* 0x000fc8000bf06070 */
[----:B------:R-:W-:Y:S02]  /*1140*/  ISETP.GE.U32.AND.EX P0, PT, R22, UR4, PT, P0 ;  /* 0x0000000416007c0c */ /* 0x000fe4000bf06100 */
[----:B--2---:R-:W-:-:S04]  /*1150*/  IADD3 R0, PT, PT, R8, R7, R0 ;  /* 0x0000000708007210 */ /* 0x004fc80007ffe000 */
[----:B---3--:R-:W-:-:S04]  /*1160*/  IADD3 R0, PT, PT, R10, R9, R0 ;  /* 0x000000090a007210 */ /* 0x008fc80007ffe000 */
[----:B----4-:R-:W-:-:S04]  /*1170*/  IADD3 R0, PT, PT, R12, R11, R0 ;  /* 0x0000000b0c007210 */ /* 0x010fc80007ffe000 */
[----:B-----5:R-:W-:-:S04]  /*1180*/  IADD3 R0, PT, PT, R14, R13, R0 ;  /* 0x0000000d0e007210 */ /* 0x020fc80007ffe000 */
[----:B------:R-:W-:-:S04]  /*1190*/  IADD3 R0, PT, PT, R16, R15, R0 ;  /* 0x0000000f10007210 */ /* 0x000fc80007ffe000 */
[----:B------:R-:W-:-:S04]  /*11a0*/  IADD3 R0, PT, PT, R18, R17, R0 ;  /* 0x0000001112007210 */ /* 0x000fc80007ffe000 */
[----:B------:R-:W-:-:S05]  /*11b0*/  IADD3 R0, PT, PT, R20, R19, R0 ;  /* 0x0000001314007210 */ /* 0x000fca0007ffe000 */
[----:B------:R-:W-:Y:S01]  /*11c0*/  IMAD.IADD R0, R21, 0x1, R0 ;  /* 0x0000000115007824 */ /* 0x000fe200078e0200 */
[----:B------:R-:W-:Y:S06]  /*11d0*/  @!P0 BRA `(.L_x_486) ;  /* 0x0000000800fc8947 */ /* 0x000fec0003800000 */
[----:B------:R-:W-:Y:S01]  /*11e0*/  UIADD3 UR8, UP0, UPT, UR5, UR7, URZ ;  /* 0x0000000705087290 */ /* 0x000fe2000ff1e0ff */
[----:B------:R-:W-:Y:S01]  /*11f0*/  IADD3 R20, P1, PT, R2, -0x1000, RZ ;  /* 0xfffff00002147810 */ /* 0x000fe20007f3e0ff */
[----:B------:R-:W0:Y:S01]  /*1200*/  LDCU.64 UR12, c[0x0][0x380] ;  /* 0x00007000ff0c77ac */ /* 0x000e220008000a00 */
[----:B------:R-:W-:Y:S02]  /*1210*/  LOP3.LUT R5, RZ, R6, RZ, 0x33, !PT ;  /* 0x00000006ff057212 */ /* 0x000fe400078e33ff */
[----:B------:R-:W-:Y:S01]  /*1220*/  IADD3.X R7, PT, PT, R3, -0x1, RZ, P1, !PT ;  /* 0xffffffff03077810 */ /* 0x000fe20000ffe4ff */
[----:B------:R-:W-:Y:S01]  /*1230*/  UIADD3.X UR9, UPT, UPT, URZ, UR4, URZ, UP0, !UPT ;  /* 0x00000004ff097290 */ /* 0x000fe200087fe4ff */
[----:B------:R-:W-:Y:S01]  /*1240*/  ISETP.LT.U32.AND P0, PT, R20, UR8, PT ;  /* 0x0000000814007c0c */ /* 0x000fe2000bf01070 */
[----:B------:R-:W-:Y:S01]  /*1250*/  UMOV UR6, UR5 ;  /* 0x0000000500067c82 */ /* 0x000fe20008000000 */
[----:B------:R-:W-:Y:S01]  /*1260*/  IADD3 R9, P2, PT, R6, UR8, RZ ;  /* 0x0000000806097c10 */ /* 0x000fe2000ff5e0ff */
[----:B------:R-:W-:Y:S01]  /*1270*/  UMOV UR4, URZ ;  /* 0x000000ff00047c82 */ /* 0x000fe20008000000 */
[----:B------:R-:W-:Y:S01]  /*1280*/  IADD3 R5, PT, PT, R2, -UR5, R5 ;  /* 0x8000000502057c10 */ /* 0x000fe2000fffe005 */
[----:B------:R-:W-:Y:S01]  /*1290*/  IMAD.U32 R10, RZ, RZ, UR9 ;  /* 0x00000009ff0a7e24 */ /* 0x000fe2000f8e00ff */
[----:B------:R-:W-:Y:S01]  /*12a0*/  UMOV UR10, UR8 ;  /* 0x00000008000a7c82 */ /* 0x000fe20008000000 */
[----:B------:R-:W-:-:S02]  /*12b0*/  IMAD.X R4, RZ, RZ, UR9, P2 ;  /* 0x00000009ff047e24 */ /* 0x000fc400090e06ff */
[----:B------:R-:W-:Y:S01]  /*12c0*/  VIADD R6, R5, -UR7 ;  /* 0x8000000705067c36 */ /* 0x000fe20008000000 */
[----:B------:R-:W-:Y:S01]  /*12d0*/  ISETP.GT.U32.AND.EX P0, PT, R10, R7, PT, P0 ;  /* 0x000000070a00720c */ /* 0x000fe20003f04100 */
[----:B------:R-:W-:Y:S01]  /*12e0*/  UMOV UR7, UR9 ;  /* 0x0000000900077c82 */ /* 0x000fe20008000000 */
[----:B0-----:R-:W-:-:S04]  /*12f0*/  LEA R8, P1, R9, UR12, 0x2 ;  /* 0x0000000c09087c11 */ /* 0x001fc8000f8210ff */
[----:B------:R-:W-:Y:S02]  /*1300*/  IADD3 R8, P2, PT, R8, 0x2000, RZ ;  /* 0x0000200008087810 */ /* 0x000fe40007f5e0ff */
[----:B------:R-:W-:-:S05]  /*1310*/  LEA.HI.X R9, R9, UR13, R4, 0x2, P1 ;  /* 0x0000000d09097c11 */ /* 0x000fca00088f1404 */
[----:B------:R-:W-:Y:S01]  /*1320*/  IMAD.X R9, RZ, RZ, R9, P2 ;  /* 0x000000ffff097224 */ /* 0x000fe200010e0609 */
[----:B------:R-:W-:Y:S06]  /*1330*/  @P0 BRA `(.L_x_487) ;  /* 0x0000000000d00947 */ /* 0x000fec0003800000 */
[----:B------:R-:W0:Y:S01]  /*1340*/  LDC.64 R2, c[0x0][0x3b8] ;  /* 0x0000ee00ff027b82 */ /* 0x000e220000000a00 */
[----:B------:R-:W1:Y:S01]  /*1350*/  LDCU.64 UR12, c[0x0][0x380] ;  /* 0x00007000ff0c77ac */ /* 0x000e620008000a00 */
[----:B------:R-:W-:Y:S01]  /*1360*/  NOP ;  /* 0x0000000000007918 */ /* 0x000fe20000000000 */
.L_x_488:
[----:B------:R-:W2:Y:S02]  /*1370*/  S2R R5, SR_TID.X ;  /* 0x0000000000057919 */ /* 0x000ea40000002100 */
[----:B--2---:R-:W-:-:S05]  /*1380*/  IADD3 R5, P0, PT, R5, UR8, RZ ;  /* 0x0000000805057c10 */ /* 0x004fca000ff1e0ff */
[----:B------:R-:W-:Y:S01]  /*1390*/  IMAD.X R10, RZ, RZ, UR9, P0 ;  /* 0x00000009ff0a7e24 */ /* 0x000fe200080e06ff */
[----:B-1----:R-:W-:-:S04]  /*13a0*/  LEA R4, P0, R5, UR12, 0x2 ;  /* 0x0000000c05047c11 */ /* 0x002fc8000f8010ff */
[----:B------:R-:W-:-:S05]  /*13b0*/  LEA.HI.X R5, R5, UR13, R10, 0x2, P0 ;  /* 0x0000000d05057c11 */ /* 0x000fca00080f140a */
        /* <DEDUP_REMOVED lines=16> */
[----:B------:R-:W-:-:S02]  /*14c0*/  USHF.R.S32.HI UR11, URZ, 0x1f, UR5 ;  /* 0x0000001fff0b7899 */ /* 0x000fc40008011405 */
[----:B------:R-:W-:-:S04]  /*14d0*/  UIADD3 UR6, UP0, UPT, UR5, UR10, URZ ;  /* 0x0000000a05067290 */ /* 0x000fc8000ff1e0ff */
[----:B------:R-:W-:Y:S01]  /*14e0*/  UIADD3.X UR7, UPT, UPT, UR11, UR7, URZ, UP0, !UPT ;  /* 0x000000070b077290 */ /* 0x000fe200087fe4ff */
[----:B--2---:R-:W-:Y:S02]  /*14f0*/  IADD3 R21, PT, PT, R22, R21, R0 ;  /* 0x0000001516157210 */ /* 0x004fe40007ffe000 */
[----:B0-----:R-:W-:-:S04]  /*1500*/  IADD3 R0, P1, PT, R2, -UR8, RZ ;  /* 0x8000000802007c10 */ /* 0x001fc8000ff3e0ff */
[----:B------:R-:W-:Y:S02]  /*1510*/  ISETP.GE.U32.AND P0, PT, R0, UR5, PT ;  /* 0x0000000500007c0c */ /* 0x000fe4000bf06070 */
[----:B---3--:R-:W-:Y:S02]  /*1520*/  IADD3 R21, PT, PT, R24, R23, R21 ;  /* 0x0000001718157210 */ /* 0x008fe40007ffe015 */
[----:B------:R-:W-:-:S04]  /*1530*/  IADD3.X R0, PT, PT, R3, ~UR9, RZ, P1, !PT ;  /* 0x8000000903007c10 */ /* 0x000fc80008ffe4ff */
[----:B------:R-:W-:Y:S02]  /*1540*/  ISETP.GE.U32.AND.EX P0, PT, R0, UR11, PT, P0 ;  /* 0x0000000b00007c0c */ /* 0x000fe4000bf06100 */
[----:B----4-:R-:W-:-:S04]  /*1550*/  IADD3 R21, PT, PT, R26, R25, R21 ;  /* 0x000000191a157210 */ /* 0x010fc80007ffe015 */
[----:B-----5:R-:W-:-:S04]  /*1560*/  IADD3 R16, PT, PT, R16, R19, R21 ;  /* 0x0000001310107210 */ /* 0x020fc80007ffe015 */
[----:B------:R-:W-:-:S04]  /*1570*/  IADD3 R10, PT, PT, R10, R15, R16 ;  /* 0x0000000f0a0a7210 */ /* 0x000fc80007ffe010 */
[----:B------:R-:W-:-:S04]  /*1580*/  IADD3 R10, PT, PT, R14, R17, R10 ;  /* 0x000000110e0a7210 */ /* 0x000fc80007ffe00a */
[----:B------:R-:W-:-:S04]  /*1590*/  IADD3 R10, PT, PT, R12, R13, R10 ;  /* 0x0000000d0c0a7210 */ /* 0x000fc80007ffe00a */
[----:B------:R-:W-:Y:S01]  /*15a0*/  IADD3 R0, PT, PT, R18, R11, R10 ;  /* 0x0000000b12007210 */ /* 0x000fe20007ffe00a */
[----:B------:R-:W-:Y:S06]  /*15b0*/  @!P0 BRA `(.L_x_486) ;  /* 0x0000000800048947 */ /* 0x000fec0003800000 */
[----:B------:R-:W-:Y:S02]  /*15c0*/  UIADD3 UR8, UP0, UPT, UR5, UR8, URZ ;  /* 0x0000000805087290 */ /* 0x000fe4000ff1e0ff */
[----:B------:R-:W-:Y:S01]  /*15d0*/  IMAD.U32 R5, RZ, RZ, UR5 ;  /* 0x00000005ff057e24 */ /* 0x000fe2000f8e00ff */
[----:B------:R-:W-:Y:S01]  /*15e0*/  UIADD3 UR4, UPT, UPT, UR4, 0x1, URZ ;  /* 0x0000000104047890 */ /* 0x000fe2000fffe0ff */
[----:B------:R-:W-:Y:S01]  /*15f0*/  VIADD R6, R6, -UR5 ;  /* 0x8000000506067c36 */ /* 0x000fe20008000000 */
[----:B------:R-:W-:Y:S01]  /*1600*/  UIADD3.X UR9, UPT, UPT, UR11, UR9, URZ, UP0, !UPT ;  /* 0x000000090b097290 */ /* 0x000fe200087fe4ff */
[----:B------:R-:W-:Y:S01]  /*1610*/  IMAD.WIDE R8, R5, 0x4, R8 ;  /* 0x0000000405087825 */ /* 0x000fe200078e0208 */
[----:B------:R-:W-:Y:S01]  /*1620*/  ISETP.LT.U32.AND P0, PT, R20, UR8, PT ;  /* 0x0000000814007c0c */ /* 0x000fe2000bf01070 */
[----:B------:R-:W-:-:S03]  /*1630*/  UMOV UR10, UR6 ;  /* 0x00000006000a7c82 */ /* 0x000fc60008000000 */
[----:B------:R-:W-:-:S05]  /*1640*/  IMAD.U32 R4, RZ, RZ, UR9 ;  /* 0x00000009ff047e24 */ /* 0x000fca000f8e00ff */
[----:B------:R-:W-:-:S13]  /*1650*/  ISETP.GT.U32.AND.EX P0, PT, R4, R7, PT, P0 ;  /* 0x000000070400720c */ /* 0x000fda0003f04100 */
[----:B------:R-:W-:Y:S05]  /*1660*/  @!P0 BRA `(.L_x_488) ;  /* 0xfffffffc00408947 */ /* 0x000fea000383ffff */
[----:B------:R-:W-:-:S05]  /*1670*/  UMOV UR6, UR5 ;  /* 0x0000000500067c82 */ /* 0x000fca0008000000 */
.L_x_487:
[----:B------:R-:W0:Y:S01]  /*1680*/  S2R R5, SR_TID.X ;  /* 0x0000000000057919 */ /* 0x000e220000002100 */
[C---:B------:R-:W-:Y:S01]  /*1690*/  VIADD R4, R2.reuse, -UR8 ;  /* 0x8000000802047c36 */ /* 0x040fe20008000000 */
[----:B------:R-:W-:Y:S01]  /*16a0*/  ISETP.LE.U32.AND P1, PT, R2, UR8, PT ;  /* 0x0000000802007c0c */ /* 0x000fe2000bf23070 */
[----:B------:R-:W-:Y:S01]  /*16b0*/  IMAD.U32 R10, RZ, RZ, UR9 ;  /* 0x00000009ff0a7e24 */ /* 0x000fe2000f8e00ff */
[----:B------:R-:W-:Y:S02]  /*16c0*/  BSSY.RECONVERGENT B1, `(.L_x_486) ;  /* 0x0000070000017945 */ /* 0x000fe40003800200 */
[----:B0-----:R-:W-:-:S04]  /*16d0*/  ISETP.GE.AND P0, PT, R5, R4, PT ;  /* 0x000000040500720c */ /* 0x001fc80003f06270 */
[----:B------:R-:W-:-:S13]  /*16e0*/  ISETP.GE.U32.OR.EX P0, PT, R10, R3, P0, P1 ;  /* 0x000000030a00720c */ /* 0x000fda0000706510 */
[----:B------:R-:W-:Y:S05]  /*16f0*/  @P0 BRA `(.L_x_489) ;  /* 0x0000000400b00947 */ /* 0x000fea0003800000 */
[----:B------:R-:W0:Y:S01]  /*1700*/  LDC R4, c[0x0][0x3c0] ;  /* 0x0000f000ff047b82 */ /* 0x000e220000000800 */
[----:B------:R-:W-:Y:S01]  /*1710*/  USHF.L.U32 UR5, UR16, 0xc, URZ ;  /* 0x0000000c10057899 */ /* 0x000fe200080006ff */
[----:B------:R-:W-:Y:S01]  /*1720*/  LOP3.LUT R3, RZ, R5, RZ, 0x33, !PT ;  /* 0x00000005ff037212 */ /* 0x000fe200078e33ff */
[----:B------:R-:W-:Y:S02]  /*1730*/  BSSY.RECONVERGENT B2, `(.L_x_490) ;  /* 0x000002d000027945 */ /* 0x000fe40003800200 */
[----:B------:R-:W-:-:S06]  /*1740*/  UIADD3 UR5, UPT, UPT, UR5, UR6, URZ ;  /* 0x0000000605057290 */ /* 0x000fcc000fffe0ff */
[----:B------:R-:W-:Y:S01]  /*1750*/  IADD3 R2, PT, PT, R2, -UR5, R3 ;  /* 0x8000000502027c10 */ /* 0x000fe2000fffe003 */
[----:B0-----:R-:W-:-:S04]  /*1760*/  IMAD R3, R4, UR4, RZ ;  /* 0x0000000404037c24 */ /* 0x001fc8000f8e02ff */
[----:B------:R-:W-:-:S05]  /*1770*/  IMAD R2, R3, -0x1000, R2 ;  /* 0xfffff00003027824 */ /* 0x000fca00078e0202 */
[C---:B------:R-:W-:Y:S02]  /*1780*/  ISETP.GE.U32.AND P1, PT, R2.reuse, 0xf00, PT ;  /* 0x00000f000200780c */ /* 0x040fe40003f26070 */
[----:B------:R-:W-:Y:S01]  /*1790*/  LEA.HI R19, R2, 0x1, RZ, 0x18 ;  /* 0x0000000102137811 */ /* 0x000fe200078fc0ff */
[----:B------:R-:W-:-:S03]  /*17a0*/  IMAD.MOV.U32 R2, RZ, RZ, R5 ;  /* 0x000000ffff027224 */ /* 0x000fc600078e0005 */
[----:B------:R-:W-:-:S04]  /*17b0*/  LOP3.LUT R20, R19, 0xf, RZ, 0xc0, !PT ;  /* 0x0000000f13147812 */ /* 0x000fc800078ec0ff */
[----:B------:R-:W-:-:S03]  /*17c0*/  ISETP.NE.AND P0, PT, R20, RZ, PT ;  /* 0x000000ff1400720c */ /* 0x000fc60003f05270 */
[----:B------:R-:W-:Y:S10]  /*17d0*/  @!P1 BRA `(.L_x_491) ;  /* 0x0000000000889947 */ /* 0x000ff40003800000 */
[----:B------:R-:W-:-:S04]  /*17e0*/  LEA.HI R2, R6, 0x1, RZ, 0x18 ;  /* 0x0000000106027811 */ /* 0x000fc800078fc0ff */
[----:B------:R-:W-:Y:S01]  /*17f0*/  LOP3.LUT R3, R2, 0x1fffff0, RZ, 0xc0, !PT ;  /* 0x01fffff002037812 */ /* 0x000fe200078ec0ff */
[----:B------:R-:W-:-:S04]  /*1800*/  IMAD.MOV.U32 R2, RZ, RZ, R5 ;  /* 0x000000ffff027224 */ /* 0x000fc800078e0005 */
[----:B------:R-:W-:-:S07]  /*1810*/  IMAD.MOV R3, RZ, RZ, -R3 ;  /* 0x000000ffff037224 */ /* 0x000fce00078e0a03 */
.L_x_492:
        /* <DEDUP_REMOVED lines=15> */
[----:B------:R0:W5:Y:S01]  /*1910*/  LDG.E R5, desc[UR14][R8.64+0x1c00] ;  /* 0x001c000e08057981 */ /* 0x000162000c1e1900 */
[----:B------:R-:W-:-:S02]  /*1920*/  VIADD R3, R3, 0x10 ;  /* 0x0000001003037836 */ /* 0x000fc40000000000 */
[----:B------:R-:W-:-:S03]  /*1930*/  VIADD R2, R2, 0x1000 ;  /* 0x0000100002027836 */ /* 0x000fc60000000000 */
[----:B------:R-:W-:Y:S02]  /*1940*/  ISETP.NE.AND P1, PT, R3, RZ, PT ;  /* 0x000000ff0300720c */ /* 0x000fe40003f25270 */
[----:B0-----:R-:W-:-:S05]  /*1950*/  IADD3 R8, P2, PT, R8, 0x4000, RZ ;  /* 0x0000400008087810 */ /* 0x001fca0007f5e0ff */
[----:B------:R-:W-:Y:S01]  /*1960*/  IMAD.X R9, RZ, RZ, R9, P2 ;  /* 0x000000ffff097224 */ /* 0x000fe200010e0609 */
        /* <DEDUP_REMOVED lines=8> */
[----:B------:R-:W-:Y:S06]  /*19f0*/  @P1 BRA `(.L_x_492) ;  /* 0xfffffffc00881947 */ /* 0x000fec000383ffff */
.L_x_491:
[----:B------:R-:W-:Y:S05]  /*1a00*/  BSYNC.RECONVERGENT B2 ;  /* 0x0000000000027941 */ /* 0x000fea0003800200 */
.L_x_490:
[----:B------:R-:W-:Y:S05]  /*1a10*/  @!P0 BRA `(.L_x_489) ;  /* 0x0000000000e88947 */ /* 0x000fea0003800000 */
[----:B------:R-:W-:Y:S01]  /*1a20*/  ISETP.GE.U32.AND P1, PT, R20, 0x8, PT ;  /* 0x000000081400780c */ /* 0x000fe20003f26070 */
[----:B------:R-:W-:Y:S01]  /*1a30*/  BSSY.RECONVERGENT B2, `(.L_x_493) ;  /* 0x0000015000027945 */ /* 0x000fe20003800200 */
[----:B------:R-:W-:-:S04]  /*1a40*/  LOP3.LUT R14, R19, 0x7, RZ, 0xc0, !PT ;  /* 0x00000007130e7812 */ /* 0x000fc800078ec0ff */
[----:B------:R-:W-:-:S07]  /*1a50*/  ISETP.NE.AND P0, PT, R14, RZ, PT ;  /* 0x000000ff0e00720c */ /* 0x000fce0003f05270 */
[----:B------:R-:W-:Y:S06]  /*1a60*/  @!P1 BRA `(.L_x_494) ;  /* 0x0000000000449947 */ /* 0x000fec0003800000 */
[----:B------:R-:W-:-:S05]  /*1a70*/  IADD3 R3, P1, PT, R2, UR8, RZ ;  /* 0x0000000802037c10 */ /* 0x000fca000ff3e0ff */
[----:B------:R-:W-:Y:S01]  /*1a80*/  IMAD.X R8, RZ, RZ, UR9, P1 ;  /* 0x00000009ff087e24 */ /* 0x000fe200088e06ff */
[----:B------:R-:W-:-:S04]  /*1a90*/  LEA R4, P1, R3, UR12, 0x2 ;  /* 0x0000000c03047c11 */ /* 0x000fc8000f8210ff */
        /* <DEDUP_REMOVED lines=8> */
[----:B------:R-:W5:Y:S01]  /*1b20*/  LDG.E R13, desc[UR14][R4.64+0x1c00] ;  /* 0x001c000e040d7981 */ /* 0x000f62000c1e1900 */
[----:B------:R-:W-:Y:S01]  /*1b30*/  VIADD R2, R2, 0x800 ;  /* 0x0000080002027836 */ /* 0x000fe20000000000 */
[----:B--2---:R-:W-:-:S04]  /*1b40*/  IADD3 R3, PT, PT, R7, R3, R0 ;  /* 0x0000000307037210 */ /* 0x004fc80007ffe000 */
[----:B---3--:R-:W-:-:S04]  /*1b50*/  IADD3 R3, PT, PT, R9, R8, R3 ;  /* 0x0000000809037210 */ /* 0x008fc80007ffe003 */
[----:B----4-:R-:W-:-:S04]  /*1b60*/  IADD3 R3, PT, PT, R11, R10, R3 ;  /* 0x0000000a0b037210 */ /* 0x010fc80007ffe003 */
[----:B-----5:R-:W-:-:S07]  /*1b70*/  IADD3 R0, PT, PT, R13, R12, R3 ;  /* 0x0000000c0d007210 */ /* 0x020fce0007ffe003 */
.L_x_494:
[----:B------:R-:W-:Y:S05]  /*1b80*/  BSYNC.RECONVERGENT B2 ;  /* 0x0000000000027941 */ /* 0x000fea0003800200 */
.L_x_493:
[----:B------:R-:W-:Y:S05]  /*1b90*/  @!P0 BRA `(.L_x_489) ;  /* 0x0000000000888947 */ /* 0x000fea0003800000 */
[----:B------:R-:W-:Y:S01]  /*1ba0*/  ISETP.GE.U32.AND P1, PT, R14, 0x4, PT ;  /* 0x000000040e00780c */ /* 0x000fe20003f26070 */
[----:B------:R-:W-:Y:S01]  /*1bb0*/  BSSY.RECONVERGENT B2, `(.L_x_495) ;  /* 0x000000e000027945 */ /* 0x000fe20003800200 */
[----:B------:R-:W-:-:S11]  /*1bc0*/  LOP3.LUT P0, RZ, R19, 0x3, RZ, 0xc0, !PT ;  /* 0x0000000313ff7812 */ /* 0x000fd6000780c0ff */
[----:B------:R-:W-:Y:S05]  /*1bd0*/  @!P1 BRA `(.L_x_496) ;  /* 0x00000000002c9947 */ /* 0x000fea0003800000 */
[----:B------:R-:W-:-:S05]  /*1be0*/  IADD3 R3, P1, PT, R2, UR8, RZ ;  /* 0x0000000802037c10 */ /* 0x000fca000ff3e0ff */
[----:B------:R-:W-:Y:S01]  /*1bf0*/  IMAD.X R8, RZ, RZ, UR9, P1 ;  /* 0x00000009ff087e24 */ /* 0x000fe200088e06ff */
[----:B------:R-:W-:-:S04]  /*1c00*/  LEA R4, P1, R3, UR12, 0x2 ;  /* 0x0000000c03047c11 */ /* 0x000fc8000f8210ff */
[----:B------:R-:W-:-:S05]  /*1c10*/  LEA.HI.X R5, R3, UR13, R8, 0x2, P1 ;  /* 0x0000000d03057c11 */ /* 0x000fca00088f1408 */
[----:B------:R-:W2:Y:S04]  /*1c20*/  LDG.E R3, desc[UR14][R4.64] ;  /* 0x0000000e04037981 */ /* 0x000ea8000c1e1900 */
[----:B------:R-:W2:Y:S04]  /*1c30*/  LDG.E R7, desc[UR14][R4.64+0x400] ;  /* 0x0004000e04077981 */ /* 0x000ea8000c1e1900 */
[----:B------:R-:W3:Y:S04]  /*1c40*/  LDG.E R9, desc[UR14][R4.64+0x800] ;  /* 0x0008000e04097981 */ /* 0x000ee8000c1e1900 */
[----:B------:R-:W3:Y:S01]  /*1c50*/  LDG.E R8, desc[UR14][R4.64+0xc00] ;  /* 0x000c000e04087981 */ /* 0x000ee2000c1e1900 */
[----:B------:R-:W-:Y:S01]  /*1c60*/  VIADD R2, R2, 0x400 ;  /* 0x0000040002027836 */ /* 0x000fe20000000000 */
[----:B--2---:R-:W-:-:S04]  /*1c70*/  IADD3 R0, PT, PT, R7, R3, R0 ;  /* 0x0000000307007210 */ /* 0x004fc80007ffe000 */
[----:B---3--:R-:W-:-:S07]  /*1c80*/  IADD3 R0, PT, PT, R8, R9, R0 ;  /* 0x0000000908007210 */ /* 0x008fce0007ffe000 */
.L_x_496:
[----:B------:R-:W-:Y:S05]  /*1c90*/  BSYNC.RECONVERGENT B2 ;  /* 0x0000000000027941 */ /* 0x000fea0003800200 */
.L_x_495:
[----:B------:R-:W-:Y:S05]  /*1ca0*/  @!P0 BRA `(.L_x_489) ;  /* 0x0000000000448947 */ /* 0x000fea0003800000 */
[----:B------:R-:W-:Y:S02]  /*1cb0*/  LOP3.LUT R6, R6, 0xffff, RZ, 0xc0, !PT ;  /* 0x0000ffff06067812 */ /* 0x000fe400078ec0ff */
[----:B------:R-:W-:Y:S02]  /*1cc0*/  IADD3 R3, P0, PT, R2, UR10, RZ ;  /* 0x0000000a02037c10 */ /* 0x000fe4000ff1e0ff */
[----:B------:R-:W-:Y:S02]  /*1cd0*/  LEA.HI R2, R6, 0x1, RZ, 0x18 ;  /* 0x0000000106027811 */ /* 0x000fe400078fc0ff */
[----:B------:R-:W-:Y:S01]  /*1ce0*/  LEA R5, P1, R3, UR12, 0x2 ;  /* 0x0000000c03057c11 */ /* 0x000fe2000f8210ff */
[----:B------:R-:W-:Y:S01]  /*1cf0*/  IMAD.X R6, RZ, RZ, UR7, P0 ;  /* 0x00000007ff067e24 */ /* 0x000fe200080e06ff */
[----:B------:R-:W-:-:S04]  /*1d00*/  LOP3.LUT R2, R2, 0x3, RZ, 0xc0, !PT ;  /* 0x0000000302027812 */ /* 0x000fc800078ec0ff */
[----:B------:R-:W-:Y:S01]  /*1d10*/  LEA.HI.X R6, R3, UR13, R6, 0x2, P1 ;  /* 0x0000000d03067c11 */ /* 0x000fe200088f1406 */
[----:B------:R-:W-:-:S07]  /*1d20*/  IMAD.MOV R4, RZ, RZ, -R2 ;  /* 0x000000ffff047224 */ /* 0x000fce00078e0a02 */
.L_x_497:
[----:B------:R-:W-:Y:S02]  /*1d30*/  IMAD.MOV.U32 R3, RZ, RZ, R6 ;  /* 0x000000ffff037224 */ /* 0x000fe400078e0006 */
[----:B------:R-:W-:-:S05]  /*1d40*/  IMAD.MOV.U32 R2, RZ, RZ, R5 ;  /* 0x000000ffff027224 */ /* 0x000fca00078e0005 */
[----:B------:R-:W2:Y:S01]  /*1d50*/  LDG.E R3, desc[UR14][R2.64] ;  /* 0x0000000e02037981 */ /* 0x000ea2000c1e1900 */
[----:B------:R-:W-:Y:S01]  /*1d60*/  VIADD R4, R4, 0x1 ;  /* 0x0000000104047836 */ /* 0x000fe20000000000 */
[----:B------:R-:W-:-:S04]  /*1d70*/  IADD3 R5, P1, PT, R5, 0x400, RZ ;  /* 0x0000040005057810 */ /* 0x000fc80007f3e0ff */
[----:B------:R-:W-:Y:S01]  /*1d80*/  ISETP.NE.AND P0, PT, R4, RZ, PT ;  /* 0x000000ff0400720c */ /* 0x000fe20003f05270 */
[----:B------:R-:W-:Y:S02]  /*1d90*/  IMAD.X R6, RZ, RZ, R6, P1 ;  /* 0x000000ffff067224 */ /* 0x000fe400008e0606 */
[----:B--2---:R-:W-:-:S10]  /*1da0*/  IMAD.IADD R0, R3, 0x1, R0 ;  /* 0x0000000103007824 */ /* 0x004fd400078e0200 */
[----:B------:R-:W-:Y:S05]  /*1db0*/  @P0 BRA `(.L_x_497) ;  /* 0xfffffffc00dc0947 */ /* 0x000fea000383ffff */
.L_x_489:
[----:B------:R-:W-:Y:S05]  /*1dc0*/  BSYNC.RECONVERGENT B1 ;  /* 0x0000000000017941 */ /* 0x000fea0003800200 */
.L_x_486:
[----:B------:R-:W0:Y:S01]  /*1dd0*/  S2R R7, SR_LANEID ;  /* 0x0000000000077919 */ /* 0x000e220000000000 */
[----:B------:R-:W-:Y:S01]  /*1de0*/  BSSY.RECONVERGENT B1, `(.L_x_498) ;  /* 0x000001e000017945 */ /* 0x000fe20003800200 */
[----:B------:R-:W1:Y:S01]  /*1df0*/  SHFL.DOWN PT, R2, R0, 0x1, 0x1f ;  /* 0x08201f0000027f89 */ /* 0x000e6200000e0000 */
[----:B------:R-:W2:Y:S01]  /*1e00*/  S2R R6, SR_TID.X ;  /* 0x0000000000067919 */ /* 0x000ea20000002100 */
        /* <DEDUP_REMOVED lines=17> */
[----:B--2---:R-:W-:Y:S05]  /*1f20*/  @P0 BRA `(.L_x_499) ;  /* 0x0000000000240947 */ /* 0x004fea0003800000 */
        /* <DEDUP_REMOVED lines=9> */
.L_x_499:
[----:B------:R-:W-:Y:S05]  /*1fc0*/  BSYNC.RECONVERGENT B1 ;  /* 0x0000000000017941 */ /* 0x000fea0003800200 */
.L_x_498:
[----:B------:R-:W-:Y:S01]  /*1fd0*/  BAR.SYNC.DEFER_BLOCKING 0x0 ;  /* 0x0000000000007b1d */ /* 0x000fe20000010000 */
[----:B------:R-:W-:-:S13]  /*1fe0*/  ISETP.NE.AND P0, PT, R6, RZ, PT ;  /* 0x000000ff0600720c */ /* 0x000fda0003f05270 */
[----:B------:R-:W-:Y:S05]  /*1ff0*/  @P0 BRA `(.L_x_485) ;  /* 0x0000000000280947 */ /* 0x000fea0003800000 */
[----:B------:R-:W3:Y:S01]  /*2000*/  S2UR UR5, SR_CgaCtaId ;  /* 0x00000000000579c3 */ /* 0x000ee20000008800 */
[----:B------:R-:W-:Y:S02]  /*2010*/  UMOV UR4, 0x400 ;  /* 0x0000040000047882 */ /* 0x000fe40000000000 */
[----:B---3--:R-:W-:-:S09]  /*2020*/  ULEA UR4, UR5, UR4, 0x18 ;  /* 0x0000000405047291 */ /* 0x008fd2000f8ec0ff */
[----:B--2---:R-:W-:Y:S04]  /*2030*/  LDS R0, [UR4+0xc] ;  /* 0x00000c04ff007984 */ /* 0x004fe80008000800 */
[----:B------:R-:W2:Y:S04]  /*2040*/  LDS.128 R8, [UR4+0x10] ;  /* 0x00001004ff087984 */ /* 0x000ea80008000c00 */
[----:B------:R-:W3:Y:S01]  /*2050*/  LDS.64 R2, [UR4+0x20] ;  /* 0x00002004ff027984 */ /* 0x000ee20008000a00 */
[----:B--2---:R-:W-:-:S04]  /*2060*/  IADD3 R0, PT, PT, R8, R0, R5 ;  /* 0x0000000008007210 */ /* 0x004fc80007ffe005 */
[----:B------:R-:W-:-:S04]  /*2070*/  IADD3 R0, PT, PT, R10, R0, R9 ;  /* 0x000000000a007210 */ /* 0x000fc80007ffe009 */
[----:B---3--:R-:W-:-:S05]  /*2080*/  IADD3 R0, PT, PT, R2, R0, R11 ;  /* 0x0000000002007210 */ /* 0x008fca0007ffe00b */
[----:B0-----:R-:W-:-:S07]  /*2090*/  IMAD.IADD R5, R0, 0x1, R3 ;  /* 0x0000000100057824 */ /* 0x001fce00078e0203 */
.L_x_485:
[----:B------:R-:W-:Y:S05]  /*20a0*/  BSYNC.RECONVERGENT B0 ;  /* 0x0000000000007941 */ /* 0x000fea0003800200 */
.L_x_468:
[----:B--2---:R-:W2:Y:S02]  /*20b0*/  S2R R0, SR_TID.X ;  /* 0x0000000000007919 */ /* 0x004ea40000002100 */
[----:B--2---:R-:W-:-:S13]  /*20c0*/  ISETP.NE.AND P0, PT, R0, RZ, PT ;  /* 0x000000ff0000720c */ /* 0x004fda0003f05270 */
[----:B------:R-:W-:Y:S05]  /*20d0*/  @P0 EXIT ;  /* 0x000000000000094d */ /* 0x000fea0003800000 */
[----:B------:R-:W2:Y:S02]  /*20e0*/  LDCU.64 UR4, c[0x0][0x388] ;  /* 0x00007100ff0477ac */ /* 0x000ea40008000a00 */
[----:B--2---:R-:W-:-:S06]  /*20f0*/  UIMAD.WIDE.U32 UR4, UR16, 0x4, UR4 ;  /* 0x00000004100478a5 */ /* 0x004fcc000f8e0004 */
[----:B------:R-:W-:Y:S02]  /*2100*/  IMAD.U32 R2, RZ, RZ, UR4 ;  /* 0x00000004ff027e24 */ /* 0x000fe4000f8e00ff */
[----:B------:R-:W-:-:S05]  /*2110*/  IMAD.U32 R3, RZ, RZ, UR5 ;  /* 0x00000005ff037e24 */ /* 0x000fca000f8e00ff */
[----:B------:R-:W-:Y:S01]  /*2120*/  STG.E desc[UR14][R2.64], R5 ;  /* 0x0000000502007986 */ /* 0x000fe2000c10190e */
[----:B------:R-:W-:Y:S05]  /*2130*/  EXIT ;  /* 0x000000000000794d */ /* 0x000fea0003800000 */
.L_x_500:
        /* <DEDUP_REMOVED lines=12> */
.L_x_782:


//--------------------- .text._ZN3cub18CUB_300001_SM_10006detail6reduce28DeviceReduceSingleTileKernelINS2_10policy_hubIiy11add_functorE10Policy1000EN6thrust24THRUST_300001_SM_1000_NS6detail15normal_iteratorINS9_10device_ptrIiEEEEPiyS5_iiN4cuda3std3__410__identityEEEvT0_T1_T2_T3_T4_T6_ --------------------------
	.section	.text._ZN3cub18CUB_300001_SM_10006detail6reduce28DeviceReduceSingleTileKernelINS2_10policy_hubIiy11add_functorE10Policy1000EN6thrust24THRUST_300001_SM_1000_NS6detail15normal_iteratorINS9_10device_ptrIiEEEEPiyS5_iiN4cuda3std3__410__identityEEEvT0_T1_T2_T3_T4_T6_,"ax",@progbits
	.align	128
        .global         _ZN3cub18CUB_300001_SM_10006detail6reduce28DeviceReduceSingleTileKernelINS2_10policy_hubIiy11add_functorE10Policy1000EN6thrust24THRUST_300001_SM_1000_NS6detail15normal_iteratorINS9_10device_ptrIiEEEEPiyS5_iiN4cuda3std3__410__identityEEEvT0_T1_T2_T3_T4_T6_
        .type           _ZN3cub18CUB_300001_SM_10006detail6reduce28DeviceReduceSingleTileKernelINS2_10policy_hubIiy11add_functorE10Policy1000EN6thrust24THRUST_300001_SM_1000_NS6detail15normal_iteratorINS9_10device_ptrIiEEEEPiyS5_iiN4cuda3std3__410__identityEEEvT0_T1_T2_T3_T4_T6_,@function
        .size           _ZN3cub18CUB_300001_SM_10006detail6reduce28DeviceReduceSingleTileKernelINS2_10policy_hubIiy11add_functorE10Policy1000EN6thrust24THRUST_300001_SM_1000_NS6detail15normal_iteratorINS9_10device_ptrIiEEEEPiyS5_iiN4cuda3std3__410__identityEEEvT0_T1_T2_T3_T4_T6_,(.L_x_783 - _ZN3cub18CUB_300001_SM_10006detail6reduce28DeviceReduceSingleTileKernelINS2_10policy_hubIiy11add_functorE10Policy1000EN6thrust24THRUST_300001_SM_1000_NS6detail15normal_iteratorINS9_10device_ptrIiEEEEPiyS5_iiN4cuda3std3__410__identityEEEvT0_T1_T2_T3_T4_T6_)
        .other          _ZN3cub18CUB_300001_SM_10006detail6reduce28DeviceReduceSingleTileKernelINS2_10policy_hubIiy11add_functorE10Policy1000EN6thrust24THRUST_300001_SM_1000_NS6detail15normal_iteratorINS9_10device_ptrIiEEEEPiyS5_iiN4cuda3std3__410__identityEEEvT0_T1_T2_T3_T4_T6_,@"STO_CUDA_ENTRY STV_DEFAULT"
_ZN3cub18CUB_300001_SM_10006detail6reduce28DeviceReduceSingleTileKernelINS2_10policy_hubIiy11add_functorE10Policy1000EN6thrust24THRUST_300001_SM_1000_NS6detail15normal_iteratorINS9_10device_ptrIiEEEEPiyS5_iiN4cuda3std3__410__identityEEEvT0_T1_T2_T3_T4_T6_:
.text._ZN3cub18CUB_300001_SM_10006detail6reduce28DeviceReduceSingleTileKernelINS2_10policy_hubIiy11add_functorE10Policy1000EN6thrust24THRUST_300001_SM_1000_NS6detail15normal_iteratorINS9_10device_ptrIiEEEEPiyS5_iiN4cuda3std3__410__identityEEEvT0_T1_T2_T3_T4_T6_:
        /* <DEDUP_REMOVED lines=15> */
.L_x_501:
[----:B------:R-:W-:Y:S01]  /*00f0*/  ISETP.GT.U32.AND P0, PT, R4, 0xfff, PT ;  /* 0x00000fff0400780c */ /* 0x000fe20003f04070 */
[----:B------:R-:W-:Y:S03]  /*0100*/  BSSY.RECONVERGENT B0, `(.L_x_502) ;  /* 0x00001d7000007945 */ /* 0x000fe60003800200 */
[----:B------:R-:W-:-:S13]  /*0110*/  ISETP.GT.U32.AND.EX P0, PT, R0, RZ, PT, P0 ;  /* 0x000000ff0000720c */ /* 0x000fda0003f04100 */
[----:B------:R-:W-:Y:S05]  /*0120*/  @P0 BRA `(.L_x_503) ;  /* 0x0000000c00a40947 */ /* 0x000fea0003800000 */
[----:B------:R-:W0:Y:S01]  /*0130*/  S2R R5, SR_TID.X ;  /* 0x0000000000057919 */ /* 0x000e220000002100 */
[----:B------:R-:W-:Y:S01]  /*0140*/  BSSY.RECONVERGENT B1, `(.L_x_504) ;  /* 0x0000009000017945 */ /* 0x000fe20003800200 */
[----:B------:R-:W-:Y:S01]  /*0150*/  IMAD.MOV.U32 R6, RZ, RZ, RZ ;  /* 0x000000ffff067224 */ /* 0x000fe200078e00ff */
[----:B0-----:R-:W-:Y:S01]  /*0160*/  ISETP.GE.U32.AND P0, PT, R5, R4, PT ;  /* 0x000000040500720c */ /* 0x001fe20003f06070 */
[----:B------:R-:W-:-:S12]  /*0170*/  IMAD.MOV.U32 R7, RZ, RZ, R5 ;  /* 0x000000ffff077224 */ /* 0x000fd800078e0005 */
[----:B------:R-:W-:Y:S05]  /*0180*/  @P0 BRA `(.L_x_505) ;  /* 0x0000000000100947 */ /* 0x000fea0003800000 */
[----:B------:R-:W0:Y:S02]  /*0190*/  LDC.64 R2, c[0x0][0x380] ;  /* 0x0000e000ff027b82 */ /* 0x000e240000000a00 */
[----:B0-----:R-:W-:-:S05]  /*01a0*/  IMAD.WIDE.U32 R2, R5, 0x4, R2 ;  /* 0x0000000405027825 */ /* 0x001fca00078e0002 */
[----:B------:R0:W5:Y:S01]  /*01b0*/  LDG.E R6, desc[UR6][R2.64] ;  /* 0x0000000602067981 */ /* 0x000162000c1e1900 */
[----:B------:R-:W-:-:S07]  /*01c0*/  VIADD R7, R5, 0x100 ;  /* 0x0000010005077836 */ /* 0x000fce0000000000 */
.L_x_505:
[----:B------:R-:W-:Y:S05]  /*01d0*/  BSYNC.RECONVERGENT B1 ;  /* 0x0000000000017941 */ /* 0x000fea0003800200 */
.L_x_504:
[----:B------:R-:W-:Y:S01]  /*01e0*/  ISETP.GE.U32.AND P0, PT, R7, R4, PT ;  /* 0x000000040700720c */ /* 0x000fe20003f06070 */
[----:B------:R-:W-:-:S12]  /*01f0*/  BSSY.RECONVERGENT B1, `(.L_x_506) ;  /* 0x0000060000017945 */ /* 0x000fd80003800200 */
[----:B------:R-:W-:Y:S05]  /*0200*/  @P0 BRA `(.L_x_507) ;  /* 0x0000000400780947 */ /* 0x000fea0003800000 */
[----:B0-----:R-:W-:Y:S01]  /*0210*/  LOP3.LUT R3, RZ, R7, RZ, 0x33, !PT ;  /* 0x00000007ff037212 */ /* 0x001fe200078e33ff */
        /* <DEDUP_REMOVED lines=13> */
.L_x_510:
        /* <DEDUP_REMOVED lines=31> */
.L_x_509:
[----:B------:R-:W-:Y:S05]  /*04e0*/  BSYNC.RECONVERGENT B2 ;  /* 0x0000000000027941 */ /* 0x000fea0003800200 */
.L_x_508:
        /* <DEDUP_REMOVED lines=21> */
.L_x_512:
[----:B------:R-:W-:Y:S05]  /*0640*/  BSYNC.RECONVERGENT B2 ;  /* 0x0000000000027941 */ /* 0x000fea0003800200 */
.L_x_511:
        /* <DEDUP_REMOVED lines=11> */
[----:B------:R-:W3:Y:S01]  /*0700*/  LDG.E R12, desc[UR6][R2.64+0xc00] ;  /* 0x000c0006020c7981 */ /* 0x000ee2000c1e1900 */
[----:B------:R-:W-:Y:S01]  /*0710*/  VIADD R7, R7, 0x400 ;  /* 0x0000040007077836 */ /* 0x000fe20000000000 */
[----:B--2--5:R-:W-:-:S04]  /*0720*/  IADD3 R6, PT, PT, R8, R9, R6 ;  /* 0x0000000908067210 */ /* 0x024fc80007ffe006 */
[----:B---3--:R-:W-:-:S07]  /*0730*/  IADD3 R6, PT, PT, R12, R11, R6 ;  /* 0x0000000b0c067210 */ /* 0x008fce0007ffe006 */
.L_x_514:
[----:B------:R-:W-:Y:S05]  /*0740*/  BSYNC.RECONVERGENT B2 ;  /* 0x0000000000027941 */ /* 0x000fea0003800200 */
.L_x_513:
[----:B------:R-:W-:Y:S05]  /*0750*/  @!P1 BRA `(.L_x_507) ;  /* 0x0000000000249947 */ /* 0x000fea0003800000 */
[----:B------:R-:W0:Y:S01]  /*0760*/  LDC.64 R8, c[0x0][0x380] ;  /* 0x0000e000ff087b82 */ /* 0x000e220000000a00 */
[----:B------:R-:W-:-:S07]  /*0770*/  IMAD.MOV R10, RZ, RZ, -R10 ;  /* 0x000000ffff0a7224 */ /* 0x000fce00078e0a0a */
.L_x_515:
[----:B0-----:R-:W-:-:S06]  /*0780*/  IMAD.WIDE R2, R7, 0x4, R8 ;  /* 0x0000000407027825 */ /* 0x001fcc00078e0208 */
[----:B------:R-:W2:Y:S01]  /*0790*/  LDG.E R3, desc[UR6][R2.64] ;  /* 0x0000000602037981 */ /* 0x000ea2000c1e1900 */
[----:B------:R-:W-:Y:S02]  /*07a0*/  VIADD R10, R10, 0x1 ;  /* 0x000000010a0a7836 */ /* 0x000fe40000000000 */
[----:B------:R-:W-:-:S03]  /*07b0*/  VIADD R7, R7, 0x100 ;  /* 0x0000010007077836 */ /* 0x000fc60000000000 */
[----:B------:R-:W-:Y:S01]  /*07c0*/  ISETP.NE.AND P0, PT, R10, RZ, PT ;  /* 0x000000ff0a00720c */ /* 0x000fe20003f05270 */
[----:B--2--5:R-:W-:-:S12]  /*07d0*/  IMAD.IADD R6, R3, 0x1, R6 ;  /* 0x0000000103067824 */ /* 0x024fd800078e0206 */
[----:B------:R-:W-:Y:S05]  /*07e0*/  @P0 BRA `(.L_x_515) ;  /* 0xfffffffc00e40947 */ /* 0x000fea000383ffff */
.L_x_507:
[----:B------:R-:W-:Y:S05]  /*07f0*/  BSYNC.RECONVERGENT B1 ;  /* 0x0000000000017941 */ /* 0x000fea0003800200 */
.L_x_506:
[----:B------:R-:W-:-:S04]  /*0800*/  ISETP.GE.U32.AND P0, PT, R4, 0x100, PT ;  /* 0x000001000400780c */ /* 0x000fc80003f06070 */
[----:B------:R-:W-:-:S13]  /*0810*/  ISETP.GE.U32.AND.EX P0, PT, R0, RZ, PT, P0 ;  /* 0x000000ff0000720c */ /* 0x000fda0003f06100 */
[----:B------:R-:W-:Y:S05]  /*0820*/  @!P0 BRA `(.L_x_516) ;  /* 0x0000000000b48947 */ /* 0x000fea0003800000 */
[----:B------:R-:W1:Y:S01]  /*0830*/  S2R R8, SR_LANEID ;  /* 0x0000000000087919 */ /* 0x000e620000000000 */
[----:B------:R-:W-:Y:S01]  /*0840*/  BSSY.RECONVERGENT B1, `(.L_x_517) ;  /* 0x000001d000017945 */ /* 0x000fe20003800200 */
[----:B-----5:R-:W0:Y:S01]  /*0850*/  SHFL.DOWN PT, R0, R6, 0x1, 0x1f ;  /* 0x08201f0006007f89 */ /* 0x020e2200000e0000 */
        /* <DEDUP_REMOVED lines=27> */
.L_x_518:
[----:B------:R-:W-:Y:S05]  /*0a10*/  BSYNC.RECONVERGENT B1 ;  /* 0x0000000000017941 */ /* 0x000fea0003800200 */
.L_x_517:
        /* <DEDUP_REMOVED lines=14> */
.L_x_516:
[----:B0-----:R-:W-:Y:S01]  /*0b00*/  LOP3.LUT R2, R5, 0x3e0, RZ, 0xc0, !PT ;  /* 0x000003e005027812 */ /* 0x001fe200078ec0ff */
[----:B------:R-:W0:Y:S03]  /*0b10*/  S2R R12, SR_LANEID ;  /* 0x00000000000c7919 */ /* 0x000e260000000000 */
[----:B------:R-:W-:Y:S01]  /*0b20*/  LOP3.LUT R7, RZ, R2, RZ, 0x33, !PT ;  /* 0x00000002ff077212 */ /* 0x000fe200078e33ff */
[----:B------:R-:W-:-:S04]  /*0b30*/  VIADD R3, R2, 0x20 ;  /* 0x0000002002037836 */ /* 0x000fc80000000000 */
[----:B------:R-:W-:Y:S01]  /*0b40*/  IMAD.IADD R7, R7, 0x1, R4 ;  /* 0x0000000107077824 */ /* 0x000fe200078e0204 */
[----:B------:R-:W-:-:S04]  /*0b50*/  ISETP.GT.U32.AND P0, PT, R3, R4, PT ;  /* 0x000000040300720c */ /* 0x000fc80003f04070 */
        /* <DEDUP_REMOVED lines=10> */
[----:B------:R-:W-:Y:S01]  /*0c00*/  @!P1 SHF.R.U32.HI R9, RZ, 0x3, R5 ;  /* 0x00000003ff099819 */ /* 0x000fe20000011605 */
[----:B------:R-:W1:Y:S03]  /*0c10*/  SHFL.DOWN PT, R3, R2, 0x2, R7 ;  /* 0x0840000002037989 */ /* 0x000e6600000e0007 */
[----:B------:R-:W-:Y:S02]  /*0c20*/  @!P1 LOP3.LUT R9, R9, 0x7c, RZ, 0xc0, !PT ;  /* 0x0000007c09099812 */ /* 0x000fe400078ec0ff */
[----:B-1----:R-:W-:Y:S02]  /*0c30*/  SEL R3, R3, RZ, !P0 ;  /* 0x000000ff03037207 */ /* 0x002fe40004000000 */
[----:B------:R-:W-:Y:S02]  /*0c40*/  ISETP.GT.AND P0, PT, R10, R7, PT ;  /* 0x000000070a00720c */ /* 0x000fe40003f04270 */
[----:B------:R-:W-:Y:S01]  /*0c50*/  @!P1 MOV R10, 0x400 ;  /* 0x00000400000a9802 */ /* 0x000fe20000000f00 */
[----:B------:R-:W-:-:S02]  /*0c60*/  IMAD.IADD R8, R2, 0x1, R3 ;  /* 0x0000000102087824 */ /* 0x000fc400078e0203 */
[----:B------:R-:W-:Y:S01]  /*0c70*/  VIADD R2, R12, 0x8 ;  /* 0x000000080c027836 */ /* 0x000fe20000000000 */
[----:B0-----:R-:W-:Y:S02]  /*0c80*/  @!P1 LEA R10, R11, R10, 0x18 ;  /* 0x0000000a0b0a9211 */ /* 0x001fe400078ec0ff */
        /* <DEDUP_REMOVED lines=12> */
[----:B------:R-:W-:-:S03]  /*0d50*/  ISETP.GE.U32.AND P0, PT, R4, 0x21, PT ;  /* 0x000000210400780c */ /* 0x000fc60003f06070 */
[----:B------:R-:W-:Y:S01]  /*0d60*/  IMAD.IADD R3, R2, 0x1, R3 ;  /* 0x0000000102037824 */ /* 0x000fe200078e0203 */
[----:B------:R-:W-:-:S04]  /*0d70*/  ISETP.GE.U32.AND.EX P0, PT, R0, RZ, PT, P0 ;  /* 0x000000ff0000720c */ /* 0x000fc80003f06100 */
[----:B------:R-:W-:Y:S01]  /*0d80*/  ISETP.NE.OR P0, PT, R5, RZ, !P0 ;  /* 0x000000ff0500720c */ /* 0x000fe20004705670 */
[----:B------:R3:W-:Y:S01]  /*0d90*/  @!P1 STS [R10+0x8], R3 ;  /* 0x000008030a009388 */ /* 0x0007e20000000800 */
[----:B------:R-:W-:Y:S11]  /*0da0*/  BAR.SYNC.DEFER_BLOCKING 0x0 ;  /* 0x0000000000007b1d */ /* 0x000ff60000010000 */
[----:B---3--:R-:W-:Y:S05]  /*0db0*/  @P0 BRA `(.L_x_519) ;  /* 0x00000010002c0947 */ /* 0x008fea0003800000 */
[----:B------:R-:W0:Y:S01]  /*0dc0*/  S2UR UR5, SR_CgaCtaId ;  /* 0x00000000000579c3 */ /* 0x000e220000008800 */
[----:B------:R-:W-:Y:S01]  /*0dd0*/  UMOV UR4, 0x400 ;  /* 0x0000040000047882 */ /* 0x000fe20000000000 */
[----:B------:R-:W-:-:S04]  /*0de0*/  ISETP.GE.U32.AND P0, PT, R4, 0x41, PT ;  /* 0x000000410400780c */ /* 0x000fc80003f06070 */
[----:B------:R-:W-:Y:S01]  /*0df0*/  ISETP.GE.U32.AND.EX P0, PT, R0, RZ, PT, P0 ;  /* 0x000000ff0000720c */ /* 0x000fe20003f06100 */
[----:B0-----:R-:W-:-:S09]  /*0e00*/  ULEA UR4, UR5, UR4, 0x18 ;  /* 0x0000000405047291 */ /* 0x001fd2000f8ec0ff */
[----:B------:R-:W0:Y:S02]  /*0e10*/  LDS R2, [UR4+0xc] ;  /* 0x00000c04ff027984 */ /* 0x000e240008000800 */
[----:B0-----:R-:W-:Y:S01]  /*0e20*/  IMAD.IADD R3, R3, 0x1, R2 ;  /* 0x0000000103037824 */ /* 0x001fe200078e0202 */
[----:B------:R-:W-:Y:S06]  /*0e30*/  @!P0 BRA `(.L_x_519) ;  /* 0x00000010000c8947 */ /* 0x000fec0003800000 */
[----:B------:R-:W0:Y:S01]  /*0e40*/  LDS.128 R8, [UR4+0x10] ;  /* 0x00001004ff087984 */ /* 0x000e220008000c00 */
[----:B------:R-:W-:-:S04]  /*0e50*/  ISETP.GE.U32.AND P0, PT, R4, 0x61, PT ;  /* 0x000000610400780c */ /* 0x000fc80003f06070 */
[----:B------:R-:W-:Y:S01]  /*0e60*/  ISETP.GE.U32.AND.EX P0, PT, R0, RZ, PT, P0 ;  /* 0x000000ff0000720c */ /* 0x000fe20003f06100 */
[----:B0-----:R-:W-:-:S12]  /*0e70*/  IMAD.IADD R3, R3, 0x1, R8 ;  /* 0x0000000103037824 */ /* 0x001fd800078e0208 */
[----:B------:R-:W-:Y:S05]  /*0e80*/  @!P0 BRA `(.L_x_519) ;  /* 0x0000000c00f88947 */ /* 0x000fea0003800000 */
[----:B------:R-:W-:Y:S01]  /*0e90*/  ISETP.GE.U32.AND P0, PT, R4, 0x81, PT ;  /* 0x000000810400780c */ /* 0x000fe20003f06070 */
[----:B------:R-:W-:-:S03]  /*0ea0*/  IMAD.IADD R3, R3, 0x1, R9 ;  /* 0x0000000103037824 */ /* 0x000fc600078e0209 */
[----:B------:R-:W-:-:S13]  /*0eb0*/  ISETP.GE.U32.AND.EX P0, PT, R0, RZ, PT, P0 ;  /* 0x000000ff0000720c */ /* 0x000fda0003f06100 */
        /* <DEDUP_REMOVED lines=9> */
[----:B------:R-:W0:Y:S01]  /*0f50*/  LDS.64 R6, [UR4+0x20] ;  /* 0x00002004ff067984 */ /* 0x000e220008000a00 */
[----:B------:R-:W-:-:S04]  /*0f60*/  ISETP.GE.U32.AND P0, PT, R4, 0xe1, PT ;  /* 0x000000e10400780c */ /* 0x000fc80003f06070 */
[----:B------:R-:W-:Y:S01]  /*0f70*/  ISETP.GE.U32.AND.EX P0, PT, R0, RZ, PT, P0 ;  /* 0x000000ff0000720c */ /* 0x000fe20003f06100 */
[----:B0-----:R-:W-:-:S12]  /*0f80*/  IMAD.IADD R3, R3, 0x1, R6 ;  /* 0x0000000103037824 */ /* 0x001fd800078e0206 */
[----:B------:R-:W-:Y:S05]  /*0f90*/  @!P0 BRA `(.L_x_519) ;  /* 0x0000000c00b48947 */ /* 0x000fea0003800000 */
[----:B------:R-:W-:Y:S01]  /*0fa0*/  IMAD.IADD R3, R3, 0x1, R7 ;  /* 0x0000000103037824 */ /* 0x000fe200078e0207 */
[----:B------:R-:W-:Y:S06]  /*0fb0*/  BRA `(.L_x_519) ;  /* 0x0000000c00ac7947 */ /* 0x000fec0003800000 */
.L_x_503:
[----:B------:R-:W0:Y:S01]  /*0fc0*/  S2R R8, SR_TID.X ;  /* 0x0000000000087919 */ /* 0x000e220000002100 */
[----:B------:R-:W0:Y:S02]  /*0fd0*/  LDC.64 R2, c[0x0][0x380] ;  /* 0x0000e000ff027b82 */ /* 0x000e240000000a00 */
[----:B0-----:R-:W-:-:S05]  /*0fe0*/  IMAD.WIDE.U32 R2, R8, 0x4, R2 ;  /* 0x0000000408027825 */ /* 0x001fca00078e0002 */
        /* <DEDUP_REMOVED lines=16> */
[----:B--2---:R-:W-:-:S04]  /*10f0*/  IADD3 R5, PT, PT, R7, R6, R5 ;  /* 0x0000000607057210 */ /* 0x004fc80007ffe005 */
[----:B---3--:R-:W-:Y:S01]  /*1100*/  IADD3 R5, PT, PT, R12, R9, R5 ;  /* 0x000000090c057210 */ /* 0x008fe20007ffe005 */
[----:B------:R-:W-:Y:S01]  /*1110*/  IMAD.MOV.U32 R9, RZ, RZ, 0x1000 ;  /* 0x00001000ff097424 */ /* 0x000fe200078e00ff */
[----:B------:R-:W-:-:S04]  /*1120*/  IADD3 R12, P1, PT, R4, -0x1000, RZ ;  /* 0xfffff000040c7810 */ /* 0x000fc80007f3e0ff */
[----:B------:R-:W-:Y:S02]  /*1130*/  ISETP.GE.U32.AND P0, PT, R12, 0x1000, PT ;  /* 0x000010000c00780c */ /* 0x000fe40003f06070 */
[----:B----4-:R-:W-:Y:S01]  /*1140*/  IADD3 R5, PT, PT, R14, R11, R5 ;  /* 0x0000000b0e057210 */ /* 0x010fe20007ffe005 */
[----:B------:R-:W-:Y:S01]  /*1150*/  IMAD.MOV.U32 R11, RZ, RZ, RZ ;  /* 0x000000ffff0b7224 */ /* 0x000fe200078e00ff */
[----:B------:R-:W-:-:S04]  /*1160*/  IADD3.X R14, PT, PT, R0, -0x1, RZ, P1, !PT ;  /* 0xffffffff000e7810 */ /* 0x000fc80000ffe4ff */
[----:B------:R-:W-:Y:S02]  /*1170*/  ISETP.GE.U32.AND.EX P0, PT, R14, RZ, PT, P0 ;  /* 0x000000ff0e00720c */ /* 0x000fe40003f06100 */
[----:B-----5:R-:W-:-:S04]  /*1180*/  IADD3 R5, PT, PT, R16, R13, R5 ;  /* 0x0000000d10057210 */ /* 0x020fc80007ffe005 */
[----:B------:R-:W-:-:S04]  /*1190*/  IADD3 R5, PT, PT, R18, R15, R5 ;  /* 0x0000000f12057210 */ /* 0x000fc80007ffe005 */
[----:B------:R-:W-:-:S04]  /*11a0*/  IADD3 R5, PT, PT, R20, R17, R5 ;  /* 0x0000001114057210 */ /* 0x000fc80007ffe005 */
[----:B------:R-:W-:-:S05]  /*11b0*/  IADD3 R5, PT, PT, R22, R19, R5 ;  /* 0x0000001316057210 */ /* 0x000fca0007ffe005 */
[----:B------:R-:W-:Y:S01]  /*11c0*/  IMAD.IADD R10, R10, 0x1, R5 ;  /* 0x000000010a0a7824 */ /* 0x000fe200078e0205 */
[----:B------:R-:W-:Y:S06]  /*11d0*/  @!P0 BRA `(.L_x_520) ;  /* 0x0000000000a08947 */ /* 0x000fec0003800000 */
[----:B------:R-:W0:Y:S01]  /*11e0*/  LDC.64 R4, c[0x0][0x390] ;  /* 0x0000e400ff047b82 */ /* 0x000e220000000a00 */
[----:B------:R-:W-:Y:S02]  /*11f0*/  IMAD.MOV.U32 R9, RZ, RZ, 0x1000 ;  /* 0x00001000ff097424 */ /* 0x000fe400078e00ff */
[----:B------:R-:W-:-:S07]  /*1200*/  IMAD.MOV.U32 R11, RZ, RZ, RZ ;  /* 0x000000ffff0b7224 */ /* 0x000fce00078e00ff */
.L_x_522:
[----:B------:R-:W-:-:S04]  /*1210*/  LEA R6, P0, R9, R2, 0x2 ;  /* 0x0000000209067211 */ /* 0x000fc800078010ff */
[----:B------:R-:W-:-:S05]  /*1220*/  LEA.HI.X R7, R9, R3, R11, 0x2, P0 ;  /* 0x0000000309077211 */ /* 0x000fca00000f140b */
        /* <DEDUP_REMOVED lines=16> */
[----:B--2---:R-:W-:-:S02]  /*1330*/  IADD3 R25, PT, PT, R26, R25, R10 ;  /* 0x000000191a197210 */ /* 0x004fc40007ffe00a */
[----:B0-----:R-:W-:-:S04]  /*1340*/  IADD3 R10, P1, PT, -R9, R4, RZ ;  /* 0x00000004090a7210 */ /* 0x001fc80007f3e1ff */
[----:B------:R-:W-:Y:S02]  /*1350*/  ISETP.GE.U32.AND P0, PT, R10, 0x1000, PT ;  /* 0x000010000a00780c */ /* 0x000fe40003f06070 */
[----:B---3--:R-:W-:-:S04]  /*1360*/  IADD3 R25, PT, PT, R28, R27, R25 ;  /* 0x0000001b1c197210 */ /* 0x008fc80007ffe019 */
[----:B----4-:R-:W-:-:S04]  /*1370*/  IADD3 R23, PT, PT, R23, R24, R25 ;  /* 0x0000001817177210 */ /* 0x010fc80007ffe019 */
[----:B-----5:R-:W-:Y:S01]  /*1380*/  IADD3 R21, PT, PT, R21, R0, R23 ;  /* 0x0000000015157210 */ /* 0x020fe20007ffe017 */
[----:B------:R-:W-:-:S04]  /*1390*/  IMAD.MOV.U32 R0, RZ, RZ, R5 ;  /* 0x000000ffff007224 */ /* 0x000fc800078e0005 */
[----:B------:R-:W-:Y:S01]  /*13a0*/  IMAD.X R10, R0, 0x1, ~R11, P1 ;  /* 0x00000001000a7824 */ /* 0x000fe200008e0e0b */
[----:B------:R-:W-:-:S04]  /*13b0*/  IADD3 R13, PT, PT, R16, R13, R21 ;  /* 0x0000000d100d7210 */ /* 0x000fc80007ffe015 */
[----:B------:R-:W-:Y:S02]  /*13c0*/  ISETP.GE.U32.AND.EX P0, PT, R10, RZ, PT, P0 ;  /* 0x000000ff0a00720c */ /* 0x000fe40003f06100 */
[----:B------:R-:W-:-:S04]  /*13d0*/  IADD3 R13, PT, PT, R18, R15, R13 ;  /* 0x0000000f120d7210 */ /* 0x000fc80007ffe00d */
[----:B------:R-:W-:-:S04]  /*13e0*/  IADD3 R13, PT, PT, R20, R17, R13 ;  /* 0x00000011140d7210 */ /* 0x000fc80007ffe00d */
[----:B------:R-:W-:-:S03]  /*13f0*/  IADD3 R10, PT, PT, R22, R19, R13 ;  /* 0x00000013160a7210 */ /* 0x000fc60007ffe00d */
[----:B------:R-:W-:Y:S05]  /*1400*/  @!P0 BRA `(.L_x_521) ;  /* 0x0000000400e88947 */ /* 0x000fea0003800000 */
[----:B------:R-:W-:-:S05]  /*1410*/  IADD3 R9, P0, PT, R9, 0x1000, RZ ;  /* 0x0000100009097810 */ /* 0x000fca0007f1e0ff */
[----:B------:R-:W-:Y:S01]  /*1420*/  IMAD.X R11, RZ, RZ, R11, P0 ;  /* 0x000000ffff0b7224 */ /* 0x000fe200000e060b */
[----:B------:R-:W-:-:S04]  /*1430*/  ISETP.GT.U32.AND P0, PT, R9, R12, PT ;  /* 0x0000000c0900720c */ /* 0x000fc80003f04070 */
[----:B------:R-:W-:-:S13]  /*1440*/  ISETP.GT.U32.AND.EX P0, PT, R11, R14, PT, P0 ;  /* 0x0000000e0b00720c */ /* 0x000fda0003f04100 */
[----:B------:R-:W-:Y:S05]  /*1450*/  @!P0 BRA `(.L_x_522) ;  /* 0xfffffffc006c8947 */ /* 0x000fea000383ffff */
.L_x_520:
        /* <DEDUP_REMOVED lines=8> */
[----:B------:R-:W-:-:S04]  /*14e0*/  IADD3 R0, PT, PT, -R9, R4, R0 ;  /* 0x0000000409007210 */ /* 0x000fc80007ffe100 */
[C---:B------:R-:W-:Y:S02]  /*14f0*/  ISETP.GE.U32.AND P1, PT, R0.reuse, 0xf00, PT ;  /* 0x00000f000000780c */ /* 0x040fe40003f26070 */
[----:B------:R-:W-:Y:S01]  /*1500*/  LEA.HI R4, R0, 0x1, RZ, 0x18 ;  /* 0x0000000100047811 */ /* 0x000fe200078fc0ff */
[----:B------:R-:W-:-:S03]  /*1510*/  IMAD.MOV.U32 R0, RZ, RZ, R8 ;  /* 0x000000ffff007224 */ /* 0x000fc600078e0008 */
        /* <DEDUP_REMOVED lines=13> */
.L_x_526:
[----:B------:R-:W-:-:S05]  /*15f0*/  IMAD.MOV.U32 R2, RZ, RZ, R15 ;  /* 0x000000ffff027224 */ /* 0x000fca00078e000f */
        /* <DEDUP_REMOVED lines=19> */
[----:B--2---:R-:W-:-:S04]  /*1730*/  IADD3 R17, PT, PT, R19, R17, R10 ;  /* 0x0000001113117210 */ /* 0x004fc80007ffe00a */
[----:B---3--:R-:W-:-:S04]  /*1740*/  IADD3 R17, PT, PT, R21, R20, R17 ;  /* 0x0000001415117210 */ /* 0x008fc80007ffe011 */
[----:B----4-:R-:W-:-:S04]  /*1750*/  IADD3 R17, PT, PT, R23, R22, R17 ;  /* 0x0000001617117210 */ /* 0x010fc80007ffe011 */
[----:B-----5:R-:W-:-:S04]  /*1760*/  IADD3 R17, PT, PT, R25, R26, R17 ;  /* 0x0000001a19117210 */ /* 0x020fc80007ffe011 */
[----:B------:R-:W-:-:S04]  /*1770*/  IADD3 R15, PT, PT, R15, R18, R17 ;  /* 0x000000120f0f7210 */ /* 0x000fc80007ffe011 */
[----:B------:R-:W-:Y:S02]  /*1780*/  IADD3 R13, PT, PT, R13, R16, R15 ;  /* 0x000000100d0d7210 */ /* 0x000fe40007ffe00f */
[----:B------:R-:W-:-:S05]  /*1790*/  IADD3 R15, P2, PT, R2, 0x4000, RZ ;  /* 0x00004000020f7810 */ /* 0x000fca0007f5e0ff */
[----:B0-----:R-:W-:Y:S01]  /*17a0*/  IMAD.X R3, RZ, RZ, R3, P2 ;  /* 0x000000ffff037224 */ /* 0x001fe200010e0603 */
[----:B------:R-:W-:-:S04]  /*17b0*/  IADD3 R5, PT, PT, R14, R5, R13 ;  /* 0x000000050e057210 */ /* 0x000fc80007ffe00d */
[----:B------:R-:W-:Y:S01]  /*17c0*/  IADD3 R10, PT, PT, R7, R12, R5 ;  /* 0x0000000c070a7210 */ /* 0x000fe20007ffe005 */
[----:B------:R-:W-:Y:S06]  /*17d0*/  @P1 BRA `(.L_x_526) ;  /* 0xfffffffc00841947 */ /* 0x000fec000383ffff */
.L_x_525:
[----:B------:R-:W-:Y:S05]  /*17e0*/  BSYNC.RECONVERGENT B2 ;  /* 0x0000000000027941 */ /* 0x000fea0003800200 */
.L_x_524:
        /* <DEDUP_REMOVED lines=24> */
.L_x_528:
[----:B------:R-:W-:Y:S05]  /*1970*/  BSYNC.RECONVERGENT B2 ;  /* 0x0000000000027941 */ /* 0x000fea0003800200 */
.L_x_527:
        /* <DEDUP_REMOVED lines=18> */
.L_x_530:
[----:B------:R-:W-:Y:S05]  /*1aa0*/  BSYNC.RECONVERGENT B2 ;  /* 0x0000000000027941 */ /* 0x000fea0003800200 */
.L_x_529:
[----:B------:R-:W-:Y:S05]  /*1ab0*/  @!P0 BRA `(.L_x_523) ;  /* 0x0000000000388947 */ /* 0x000fea0003800000 */
[----:B------:R-:W0:Y:S01]  /*1ac0*/  LDCU.64 UR4, c[0x0][0x380] ;  /* 0x00007000ff0477ac */ /* 0x000e220008000a00 */
[----:B------:R-:W-:Y:S01]  /*1ad0*/  IADD3 R5, P0, PT, R0, R9, RZ ;  /* 0x0000000900057210 */ /* 0x000fe20007f1e0ff */
[----:B------:R-:W-:-:S04]  /*1ae0*/  IMAD.MOV R0, RZ, RZ, -R6 ;  /* 0x000000ffff007224 */ /* 0x000fc800078e0a06 */
[----:B------:R-:W-:Y:S01]  /*1af0*/  IMAD.X R4, RZ, RZ, R11, P0 ;  /* 0x000000ffff047224 */ /* 0x000fe200000e060b */
[----:B0-----:R-:W-:-:S04]  /*1b00*/  LEA R2, P1, R5, UR4, 0x2 ;  /* 0x0000000405027c11 */ /* 0x001fc8000f8210ff */
[----:B------:R-:W-:-:S09]  /*1b10*/  LEA.HI.X R5, R5, UR5, R4, 0x2, P1 ;  /* 0x0000000505057c11 */ /* 0x000fd200088f1404 */
.L_x_531:
[----:B------:R-:W-:-:S06]  /*1b20*/  IMAD.MOV.U32 R3, RZ, RZ, R5 ;  /* 0x000000ffff037224 */ /* 0x000fcc00078e0005 */
[----:B------:R0:W2:Y:S01]  /*1b30*/  LDG.E R3, desc[UR6][R2.64] ;  /* 0x0000000602037981 */ /* 0x0000a2000c1e1900 */
[----:B------:R-:W-:-:S05]  /*1b40*/  VIADD R0, R0, 0x1 ;  /* 0x0000000100007836 */ /* 0x000fca0000000000 */
[----:B------:R-:W-:Y:S02]  /*1b50*/  ISETP.NE.AND P0, PT, R0, RZ, PT ;  /* 0x000000ff0000720c */ /* 0x000fe40003f05270 */
[----:B0-----:R-:W-:-:S05]  /*1b60*/  IADD3 R2, P1, PT, R2, 0x400, RZ ;  /* 0x0000040002027810 */ /* 0x001fca0007f3e0ff */
[----:B------:R-:W-:Y:S02]  /*1b70*/  IMAD.X R5, RZ, RZ, R5, P1 ;  /* 0x000000ffff057224 */ /* 0x000fe400008e0605 */
[----:B--2---:R-:W-:-:S04]  /*1b80*/  IMAD.IADD R10, R3, 0x1, R10 ;  /* 0x00000001030a7824 */ /* 0x004fc800078e020a */
[----:B------:R-:W-:Y:S05]  /*1b90*/  @P0 BRA `(.L_x_531) ;  /* 0xfffffffc00e00947 */ /* 0x000fea000383ffff */
.L_x_523:
[----:B------:R-:W-:Y:S05]  /*1ba0*/  BSYNC.RECONVERGENT B1 ;  /* 0x0000000000017941 */ /* 0x000fea0003800200 */
.L_x_521:
        /* <DEDUP_REMOVED lines=30> */
.L_x_533:
[----:B------:R-:W-:Y:S05]  /*1d90*/  BSYNC.RECONVERGENT B1 ;  /* 0x0000000000017941 */ /* 0x000fea0003800200 */
.L_x_532:
        /* <DEDUP_REMOVED lines=13> */
.L_x_519:
[----:B------:R-:W-:Y:S05]  /*1e70*/  BSYNC.RECONVERGENT B0 ;  /* 0x0000000000007941 */ /* 0x000fea0003800200 */
.L_x_502:
[----:B--2---:R-:W2:Y:S02]  /*1e80*/  S2R R0, SR_TID.X ;  /* 0x0000000000007919 */ /* 0x004ea40000002100 */
[----:B--2---:R-:W-:-:S13]  /*1e90*/  ISETP.NE.AND P0, PT, R0, RZ, PT ;  /* 0x000000ff0000720c */ /* 0x004fda0003f05270 */
[----:B------:R-:W-:Y:S05]  /*1ea0*/  @P0 EXIT ;  /* 0x000000000000094d */ /* 0x000fea0003800000 */
[----:B-1----:R-:W1:Y:S01]  /*1eb0*/  LDC.64 R4, c[0x0][0x388] ;  /* 0x0000e200ff047b82 */ /* 0x002e620000000a00 */
[----:B------:R-:W0:Y:S02]  /*1ec0*/  LDCU UR4, c[0x0][0x39c] ;  /* 0x00007380ff0477ac */ /* 0x000e240008000800 */
[----:B0-----:R-:W-:-:S05]  /*1ed0*/  VIADD R3, R3, UR4 ;  /* 0x0000000403037c36 */ /* 0x001fca0008000000 */
[----:B-1----:R-:W-:Y:S01]  /*1ee0*/  STG.E desc[UR6][R4.64], R3 ;  /* 0x0000000304007986 */ /* 0x002fe2000c101906 */
[----:B------:R-:W-:Y:S05]  /*1ef0*/  EXIT ;  /* 0x000000000000794d */ /* 0x000fea0003800000 */
.L_x_534:
        /* <DEDUP_REMOVED lines=16> */
.L_x_783:


//--------------------- .text._ZN3cub18CUB_300001_SM_10006detail6reduce28DeviceReduceSingleTileKernelINS2_10policy_hubIij11add_functorE10Policy1000EPiS8_iS5_iiN4cuda3std3__410__identityEEEvT0_T1_T2_T3_T4_T6_ --------------------------
	.section	.text._ZN3cub18CUB_300001_SM_10006detail6reduce28DeviceReduceSingleTileKernelINS2_10policy_hubIij11add_functorE10Policy1000EPiS8_iS5_iiN4cuda3std3__410__identityEEEvT0_T1_T2_T3_T4_T6_,"ax",@progbits
	.align	128
        .global         _ZN3cub18CUB_300001_SM_10006detail6reduce28DeviceReduceSingleTileKernelINS2_10policy_hubIij11add_functorE10Policy1000EPiS8_iS5_iiN4cuda3std3__410__identityEEEvT0_T1_T2_T3_T4_T6_
        .type           _ZN3cub18CUB_300001_SM_10006detail6reduce28DeviceReduceSingleTileKernelINS2_10policy_hubIij11add_functorE10Policy1000EPiS8_iS5_iiN4cuda3std3__410__identityEEEvT0_T1_T2_T3_T4_T6_,@function
        .size           _ZN3cub18CUB_300001_SM_10006detail6reduce28DeviceReduceSingleTileKernelINS2_10policy_hubIij11add_functorE10Policy1000EPiS8_iS5_iiN4cuda3std3__410__identityEEEvT0_T1_T2_T3_T4_T6_,(.L_x_784 - _ZN3cub18CUB_300001_SM_10006detail6reduce28DeviceReduceSingleTileKernelINS2_10policy_hubIij11add_functorE10Policy1000EPiS8_iS5_iiN4cuda3std3__410__identityEEEvT0_T1_T2_T3_T4_T6_)
        .other          _ZN3cub18CUB_300001_SM_10006detail6reduce28DeviceReduceSingleTileKernelINS2_10policy_hubIij11add_functorE10Policy1000EPiS8_iS5_iiN4cuda3std3__410__identityEEEvT0_T1_T2_T3_T4_T6_,@"STO_CUDA_ENTRY STV_DEFAULT"
_ZN3cub18CUB_300001_SM_10006detail6reduce28DeviceReduceSingleTileKernelINS2_10policy_hubIij11add_functorE10Policy1000EPiS8_iS5_iiN4cuda3std3__410__identityEEEvT0_T1_T2_T3_T4_T6_:
.text._ZN3cub18CUB_300001_SM_10006detail6reduce28DeviceReduceSingleTileKernelINS2_10policy_hubIij11add_functorE10Policy1000EPiS8_iS5_iiN4cuda3std3__410__identityEEEvT0_T1_T2_T3_T4_T6_:
        /* <DEDUP_REMOVED lines=13> */
.L_x_535:
        /* <DEDUP_REMOVED lines=16> */
.L_x_540:
[----:B------:R-:W-:Y:S05]  /*01d0*/  BSYNC.RECONVERGENT B1 ;  /* 0x0000000000017941 */ /* 0x000fea0003800200 */
.L_x_539:
        /* <DEDUP_REMOVED lines=16> */
.L_x_545:
        /* <DEDUP_REMOVED lines=9> */
.L_x_544:
[----:B------:R-:W-:Y:S05]  /*0370*/  BSYNC.RECONVERGENT B2 ;  /* 0x0000000000027941 */ /* 0x000fea0003800200 */
.L_x_543:
        /* <DEDUP_REMOVED lines=8> */
.L_x_548:
        /* <DEDUP_REMOVED lines=35> */
.L_x_547:
[----:B------:R-:W-:Y:S05]  /*0630*/  BSYNC.RECONVERGENT B2 ;  /* 0x0000000000027941 */ /* 0x000fea0003800200 */
.L_x_546:
        /* <DEDUP_REMOVED lines=22> */
.L_x_550:
[----:B------:R-:W-:Y:S05]  /*07a0*/  BSYNC.RECONVERGENT B2 ;  /* 0x0000000000027941 */ /* 0x000fea0003800200 */
.L_x_549:
        /* <DEDUP_REMOVED lines=10> */
.L_x_542:
[----:B------:R-:W-:Y:S05]  /*0850*/  BSYNC.RECONVERGENT B1 ;  /* 0x0000000000017941 */ /* 0x000fea0003800200 */
.L_x_541:
        /* <DEDUP_REMOVED lines=32> */
.L_x_553:
[----:B------:R-:W-:Y:S05]  /*0a60*/  BSYNC.RECONVERGENT B1 ;  /* 0x0000000000017941 */ /* 0x000fea0003800200 */
.L_x_552:
        /* <DEDUP_REMOVED lines=14> */
.L_x_551:
        /* <DEDUP_REMOVED lines=69> */
.L_x_538:
        /* <DEDUP_REMOVED lines=22> */
.L_x_557:
        /* <DEDUP_REMOVED lines=20> */
.L_x_555:
        /* <DEDUP_REMOVED lines=20> */
.L_x_561:
        /* <DEDUP_REMOVED lines=8> */
.L_x_560:
[----:B------:R-:W-:Y:S05]  /*1400*/  BSYNC.RECONVERGENT B2 ;  /* 0x0000000000027941 */ /* 0x000fea0003800200 */
.L_x_559:
        /* <DEDUP_REMOVED lines=16> */
.L_x_564:
        /* <DEDUP_REMOVED lines=39> */
.L_x_563:
[----:B------:R-:W-:Y:S05]  /*1780*/  BSYNC.RECONVERGENT B2 ;  /* 0x0000000000027941 */ /* 0x000fea0003800200 */
.L_x_562:
        /* <DEDUP_REMOVED lines=27> */
.L_x_566:
[----:B------:R-:W-:Y:S05]  /*1940*/  BSYNC.RECONVERGENT B2 ;  /* 0x0000000000027941 */ /* 0x000fea0003800200 */
.L_x_565:
        /* <DEDUP_REMOVED lines=10> */
.L_x_558:
[----:B------:R-:W-:Y:S05]  /*19f0*/  BSYNC.RECONVERGENT B1 ;  /* 0x0000000000017941 */ /* 0x000fea0003800200 */
.L_x_556:
        /* <DEDUP_REMOVED lines=30> */
.L_x_568:
[----:B------:R-:W-:Y:S05]  /*1be0*/  BSYNC.RECONVERGENT B1 ;  /* 0x0000000000017941 */ /* 0x000fea0003800200 */
.L_x_567:
        /* <DEDUP_REMOVED lines=14> */
.L_x_537:
        /* <DEDUP_REMOVED lines=12> */
.L_x_571:
[----:B------:R-:W-:Y:S05]  /*1d90*/  BSYNC.RECONVERGENT B1 ;  /* 0x0000000000017941 */ /* 0x000fea0003800200 */
.L_x_570:
        /* <DEDUP_REMOVED lines=16> */
.L_x_576:
        /* <DEDUP_REMOVED lines=9> */
.L_x_575:
[----:B------:R-:W-:Y:S05]  /*1f30*/  BSYNC.RECONVERGENT B2 ;  /* 0x0000000000027941 */ /* 0x000fea0003800200 */
.L_x_574:
        /* <DEDUP_REMOVED lines=8> */
.L_x_579:
        /* <DEDUP_REMOVED lines=35> */
.L_x_578:
[----:B------:R-:W-:Y:S05]  /*21f0*/  BSYNC.RECONVERGENT B2 ;  /* 0x0000000000027941 */ /* 0x000fea0003800200 */
.L_x_577:
        /* <DEDUP_REMOVED lines=22> */
.L_x_581:
[----:B------:R-:W-:Y:S05]  /*2360*/  BSYNC.RECONVERGENT B2 ;  /* 0x0000000000027941 */ /* 0x000fea0003800200 */
.L_x_580:
        /* <DEDUP_REMOVED lines=10> */
.L_x_573:
[----:B------:R-:W-:Y:S05]  /*2410*/  BSYNC.RECONVERGENT B1 ;  /* 0x0000000000017941 */ /* 0x000fea0003800200 */
.L_x_572:
        /* <DEDUP_REMOVED lines=32> */
.L_x_584:
[----:B------:R-:W-:Y:S05]  /*2620*/  BSYNC.RECONVERGENT B1 ;  /* 0x0000000000017941 */ /* 0x000fea0003800200 */
.L_x_583:
        /* <DEDUP_REMOVED lines=14> */
.L_x_582:
        /* <DEDUP_REMOVED lines=69> */
.L_x_569:
        /* <DEDUP_REMOVED lines=33> */
.L_x_587:
        /* <DEDUP_REMOVED lines=32> */
.L_x_585:
        /* <DEDUP_REMOVED lines=20> */
.L_x_591:
        /* <DEDUP_REMOVED lines=8> */
.L_x_590:
[----:B------:R-:W-:Y:S05]  /*3130*/  BSYNC.RECONVERGENT B2 ;  /* 0x0000000000027941 */ /* 0x000fea0003800200 */
.L_x_589:
        /* <DEDUP_REMOVED lines=16> */
.L_x_594:
        /* <DEDUP_REMOVED lines=39> */
.L_x_593:
[----:B------:R-:W-:Y:S05]  /*34b0*/  BSYNC.RECONVERGENT B2 ;  /* 0x0000000000027941 */ /* 0x000fea0003800200 */
.L_x_592:
        /* <DEDUP_REMOVED lines=27> */
.L_x_596:
[----:B------:R-:W-:Y:S05]  /*3670*/  BSYNC.RECONVERGENT B2 ;  /* 0x0000000000027941 */ /* 0x000fea0003800200 */
.L_x_595:
        /* <DEDUP_REMOVED lines=10> */
.L_x_588:
[----:B------:R-:W-:Y:S05]  /*3720*/  BSYNC.RECONVERGENT B1 ;  /* 0x0000000000017941 */ /* 0x000fea0003800200 */
.L_x_586:
        /* <DEDUP_REMOVED lines=30> */
.L_x_598:
[----:B------:R-:W-:Y:S05]  /*3910*/  BSYNC.RECONVERGENT B1 ;  /* 0x0000000000017941 */ /* 0x000fea0003800200 */
.L_x_597:
        /* <DEDUP_REMOVED lines=13> */
.L_x_554:
[----:B------:R-:W-:Y:S05]  /*39f0*/  BSYNC.RECONVERGENT B0 ;  /* 0x0000000000007941 */ /* 0x000fea0003800200 */
.L_x_536:
        /* <DEDUP_REMOVED lines=8> */
.L_x_599:
        /* <DEDUP_REMOVED lines=16> */
.L_x_784:


//--------------------- .text._ZN3cub18CUB_300001_SM_10006detail6reduce18DeviceReduceKernelINS2_10policy_hubIij11add_functorE10Policy1000EN6thrust24THRUST_300001_SM_1000_NS6detail15normal_iteratorINS9_10device_ptrIiEEEEjS5_iN4cuda3std3__410__identityEEEvT0_PT3_T1_NS0_13GridEvenShareISM_EET2_T4_ --------------------------
	.section	.text._ZN3cub18CUB_300001_SM_10006detail6reduce18DeviceReduceKernelINS2_10policy_hubIij11add_functorE10Policy1000EN6thrust24THRUST_300001_SM_1000_NS6detail15normal_iteratorINS9_10device_ptrIiEEEEjS5_iN4cuda3std3__410__identityEEEvT0_PT3_T1_NS0_13GridEvenShareISM_EET2_T4_,"ax",@progbits
	.align	128
        .global         _ZN3cub18CUB_300001_SM_10006detail6reduce18DeviceReduceKernelINS2_10policy_hubIij11add_functorE10Policy1000EN6thrust24THRUST_300001_SM_1000_NS6detail15normal_iteratorINS9_10device_ptrIiEEEEjS5_iN4cuda3std3__410__identityEEEvT0_PT3_T1_NS0_13GridEvenShareISM_EET2_T4_
        .type           _ZN3cub18CUB_300001_SM_10006detail6reduce18DeviceReduceKernelINS2_10policy_hubIij11add_functorE10Policy1000EN6thrust24THRUST_300001_SM_1000_NS6detail15normal_iteratorINS9_10device_ptrIiEEEEjS5_iN4cuda3std3__410__identityEEEvT0_PT3_T1_NS0_13GridEvenShareISM_EET2_T4_,@function
        .size           _ZN3cub18CUB_300001_SM_10006detail6reduce18DeviceReduceKernelINS2_10policy_hubIij11add_functorE10Policy1000EN6thrust24THRUST_300001_SM_1000_NS6detail15normal_iteratorINS9_10device_ptrIiEEEEjS5_iN4cuda3std3__410__identityEEEvT0_PT3_T1_NS0_13GridEvenShareISM_EET2_T4_,(.L_x_785 - _ZN3cub18CUB_300001_SM_10006detail6reduce18DeviceReduceKernelINS2_10policy_hubIij11add_functorE10Policy1000EN6thrust24THRUST_300001_SM_1000_NS6detail15normal_iteratorINS9_10device_ptrIiEEEEjS5_iN4cuda3std3__410__identityEEEvT0_PT3_T1_NS0_13GridEvenShareISM_EET2_T4_)
        .other          _ZN3cub18CUB_300001_SM_10006detail6reduce18DeviceReduceKernelINS2_10policy_hubIij11add_functorE10Policy1000EN6thrust24THRUST_300001_SM_1000_NS6detail15normal_iteratorINS9_10device_ptrIiEEEEjS5_iN4cuda3std3__410__identityEEEvT0_PT3_T1_NS0_13GridEvenShareISM_EET2_T4_,@"STO_CUDA_ENTRY STV_DEFAULT"
_ZN3cub18CUB_300001_SM_10006detail6reduce18DeviceReduceKernelINS2_10policy_hubIij11add_functorE10Policy1000EN6thrust24THRUST_300001_SM_1000_NS6detail15normal_iteratorINS9_10device_ptrIiEEEEjS5_iN4cuda3std3__410__identityEEEvT0_PT3_T1_NS0_13GridEvenShareISM_EET2_T4_:
.text._ZN3cub18CUB_300001_SM_10006detail6reduce18DeviceReduceKernelINS2_10policy_hubIij11add_functorE10Policy1000EN6thrust24THRUST_300001_SM_1000_NS6detail15normal_iteratorINS9_10device_ptrIiEEEEjS5_iN4cuda3std3__410__identityEEEvT0_PT3_T1_NS0_13GridEvenShareISM_EET2_T4_:
[----:B------:R-:W-:Y:S08]  /*0000*/  LDC R1, c[0x0][0x37c] ;  /* 0x0000df00ff017b82 */ /* 0x000ff00000000800 */
[----:B------:R-:W0:Y:S01]  /*0010*/  S2UR UR12, SR_CTAID.X ;  /* 0x00000000000c79c3 */ /* 0x000e220000002500 */
[----:B------:R-:W1:Y:S01]  /*0020*/  LDCU.64 UR8, c[0x0][0x3a8] ;  /* 0x00007500ff0877ac */ /* 0x000e620008000a00 */
[----:B------:R-:W-:Y:S01]  /*0030*/  BSSY.RECONVERGENT B0, `(.L_x_600) ;  /* 0x0000249000007945 */ /* 0x000fe20003800200 */
[----:B------:R-:W2:Y:S01]  /*0040*/  LDCU.64 UR10, c[0x0][0x358] ;  /* 0x00006b00ff0a77ac */ /* 0x000ea20008000a00 */
[----:B-1----:R-:W-:-:S02]  /*0050*/  USHF.L.U32 UR5, UR9, 0xc, URZ ;  /* 0x0000000c09057899 */ /* 0x002fc400080006ff */
[----:B0-----:R-:W-:-:S04]  /*0060*/  UIMAD UR7, UR12, -0x1000, UR8 ;  /* 0xfffff0000c0778a4 */ /* 0x001fc8000f8e0208 */
[----:B------:R-:W-:-:S09]  /*0070*/  UISETP.GT.U32.AND UP0, UPT, UR7, 0xfff, UPT ;  /* 0x00000fff0700788c */ /* 0x000fd2000bf04070 */
[----:B--2---:R-:W-:Y:S05]  /*0080*/  BRA.U UP0, `(.L_x_601) ;  /* 0x0000001100807547 */ /* 0x004fea000b800000 */
[----:B------:R-:W0:Y:S01]  /*0090*/  S2R R0, SR_TID.X ;  /* 0x0000000000007919 */ /* 0x000e220000002100 */
[----:B------:R-:W-:Y:S01]  /*00a0*/  BSSY.RECONVERGENT B1, `(.L_x_602) ;  /* 0x000000b000017945 */ /* 0x000fe20003800200 */
[----:B------:R-:W-:Y:S01]  /*00b0*/  IMAD.MOV.U32 R7, RZ, RZ, RZ ;  /* 0x000000ffff077224 */ /* 0x000fe200078e00ff */
[----:B0-----:R-:W-:Y:S01]  /*00c0*/  ISETP.GE.U32.AND P0, PT, R0, UR7, PT ;  /* 0x0000000700007c0c */ /* 0x001fe2000bf06070 */
[----:B------:R-:W-:-:S12]  /*00d0*/  IMAD.MOV.U32 R2, RZ, RZ, R0 ;  /* 0x000000ffff027224 */ /* 0x000fd800078e0000 */
[----:B------:R-:W-:Y:S05]  /*00e0*/  @P0 BRA `(.L_x_603) ;  /* 0x0000000000180947 */ /* 0x000fea0003800000 */
[----:B------:R-:W0:Y:S01]  /*00f0*/  LDC.64 R4, c[0x0][0x380] ;  /* 0x0000e000ff047b82 */ /* 0x000e220000000a00 */
[----:B------:R-:W-:-:S04]  /*0100*/  IMAD.U32 R3, RZ, RZ, UR12 ;  /* 0x0000000cff037e24 */ /* 0x000fc8000f8e00ff */
[----:B------:R-:W-:-:S04]  /*0110*/  IMAD R3, R3, 0x1000, R0 ;  /* 0x0000100003037824 */ /* 0x000fc800078e0200 */
[----:B0-----:R-:W-:-:S05]  /*0120*/  IMAD.WIDE.U32 R4, R3, 0x4, R4 ;  /* 0x0000000403047825 */ /* 0x001fca00078e0004 */
[----:B------:R0:W5:Y:S01]  /*0130*/  LDG.E R7, desc[UR10][R4.64] ;  /* 0x0000000a04077981 */ /* 0x000162000c1e1900 */
[----:B------:R-:W-:-:S07]  /*0140*/  IADD3 R2, PT, PT, R0, 0x100, RZ ;  /* 0x0000010000027810 */ /* 0x000fce0007ffe0ff */
.L_x_603:
[----:B------:R-:W-:Y:S05]  /*0150*/  BSYNC.RECONVERGENT B1 ;  /* 0x0000000000017941 */ /* 0x000fea0003800200 */
.L_x_602:
[----:B------:R-:W-:Y:S01]  /*0160*/  ISETP.GE.U32.AND P0, PT, R2, UR7, PT ;  /* 0x0000000702007c0c */ /* 0x000fe2000bf06070 */
[----:B------:R-:W-:-:S12]  /*0170*/  BSSY.RECONVERGENT B1, `(.L_x_604) ;  /* 0x000009c000017945 */ /* 0x000fd80003800200 */
[----:B------:R-:W-:Y:S05]  /*0180*/  @P0 BRA `(.L_x_605) ;  /* 0x0000000800680947 */ /* 0x000fea0003800000 */
[----:B------:R-:W-:Y:S01]  /*0190*/  LOP3.LUT R3, RZ, R2, RZ, 0x33, !PT ;  /* 0x00000002ff037212 */ /* 0x000fe200078e33ff */
[----:B0-----:R-:W-:Y:S01]  /*01a0*/  IMAD.U32 R4, RZ, RZ, UR12 ;  /* 0x0000000cff047e24 */ /* 0x001fe2000f8e00ff */
[----:B------:R-:W-:Y:S03]  /*01b0*/  BSSY.RECONVERGENT B2, `(.L_x_606) ;  /* 0x000004c000027945 */ /* 0x000fe60003800200 */
[----:B------:R-:W-:-:S04]  /*01c0*/  VIADD R3, R3, UR8 ;  /* 0x0000000803037c36 */ /* 0x000fc80008000000 */
[----:B------:R-:W-:-:S05]  /*01d0*/  IMAD R3, R4, -0x1000, R3 ;  /* 0xfffff00004037824 */ /* 0x000fca00078e0203 */
[C---:B------:R-:W-:Y:S02]  /*01e0*/  ISETP.GE.U32.AND P0, PT, R3.reuse, 0xf00, PT ;  /* 0x00000f000300780c */ /* 0x040fe40003f06070 */
[----:B------:R-:W-:-:S04]  /*01f0*/  LEA.HI R3, R3, 0x1, RZ, 0x18 ;  /* 0x0000000103037811 */ /* 0x000fc800078fc0ff */
[----:B------:R-:W-:-:S07]  /*0200*/  LOP3.LUT R4, R3, 0xf, RZ, 0xc0, !PT ;  /* 0x0000000f03047812 */ /* 0x000fce00078ec0ff */
[----:B------:R-:W-:Y:S05]  /*0210*/  @!P0 BRA `(.L_x_607) ;  /* 0x0000000400148947 */ /* 0x000fea0003800000 */
[----:B------:R-:W-:Y:S01]  /*0220*/  IMAD.U32 R9, RZ, RZ, UR12 ;  /* 0x0000000cff097e24 */ /* 0x000fe2000f8e00ff */
[----:B------:R-:W-:Y:S01]  /*0230*/  LOP3.LUT R6, R3, 0x1fffff0, RZ, 0xc0, !PT ;  /* 0x01fffff003067812 */ /* 0x000fe200078ec0ff */
[----:B------:R-:W-:Y:S01]  /*0240*/  BSSY.RECONVERGENT B3, `(.L_x_608) ;  /* 0x0000041000037945 */ /* 0x000fe20003800200 */
[----:B------:R-:W-:Y:S01]  /*0250*/  LOP3.LUT R5, R2, 0x800, RZ, 0xfc, !PT ;  /* 0x0000080002057812 */ /* 0x000fe200078efcff */
[----:B------:R-:W-:Y:S01]  /*0260*/  IMAD R2, R9, 0x1000, R2 ;  /* 0x0000100009027824 */ /* 0x000fe200078e0202 */
[----:B------:R-:W-:-:S07]  /*0270*/  IADD3 R6, PT, PT, -R6, RZ, RZ ;  /* 0x000000ff06067210 */ /* 0x000fce0007ffe1ff */
.L_x_609:
[----:B------:R-:W0:Y:S01]  /*0280*/  LDC.64 R12, c[0x0][0x380] ;  /* 0x0000e000ff0c7b82 */ /* 0x000e220000000a00 */
[C---:B------:R-:W-:Y:S02]  /*0290*/  VIADD R27, R2.reuse, 0x100 ;  /* 0x00000100021b7836 */ /* 0x040fe40000000000 */
[C---:B------:R-:W-:Y:S02]  /*02a0*/  VIADD R15, R2.reuse, 0x400 ;  /* 0x00000400020f7836 */ /* 0x040fe40000000000 */
[C---:B------:R-:W-:Y:S02]  /*02b0*/  VIADD R11, R2.reuse, 0x200 ;  /* 0x00000200020b7836 */ /* 0x040fe40000000000 */
[C---:B------:R-:W-:Y:S01]  /*02c0*/  VIADD R21, R2.reuse, 0x300 ;  /* 0x0000030002157836 */ /* 0x040fe20000000000 */
[C---:B------:R-:W-:Y:S01]  /*02d0*/  IADD3 R9, PT, PT, R2.reuse, 0x500, RZ ;  /* 0x0000050002097810 */ /* 0x040fe20007ffe0ff */
        /* <DEDUP_REMOVED lines=8> */
[----:B------:R1:W2:Y:S02]  /*0360*/  LDG.E R25, desc[UR10][R28.64] ;  /* 0x0000000a1c197981 */ /* 0x0002a4000c1e1900 */
[----:B------:R-:W-:-:S02]  /*0370*/  IMAD.WIDE.U32 R20, R21, 0x4, R12 ;  /* 0x0000000415147825 */ /* 0x000fc400078e000c */
[----:B------:R4:W3:Y:S01]  /*0380*/  LDG.E R24, desc[UR10][R10.64] ;  /* 0x0000000a0a187981 */ /* 0x0008e2000c1e1900 */
[----:B0-----:R-:W-:Y:S01]  /*0390*/  IADD3 R15, PT, PT, R2, 0xa00, RZ ;  /* 0x00000a00020f7810 */ /* 0x001fe20007ffe0ff */
[--C-:B------:R-:W-:Y:S02]  /*03a0*/  IMAD.WIDE.U32 R8, R9, 0x4, R12.reuse ;  /* 0x0000000409087825 */ /* 0x100fe400078e000c */
[----:B------:R-:W3:Y:S02]  /*03b0*/  LDG.E R23, desc[UR10][R20.64] ;  /* 0x0000000a14177981 */ /* 0x000ee4000c1e1900 */
[--C-:B-1----:R-:W-:Y:S02]  /*03c0*/  IMAD.WIDE.U32 R28, R18, 0x4, R12.reuse ;  /* 0x00000004121c7825 */ /* 0x102fe400078e000c */
[----:B------:R-:W3:Y:S02]  /*03d0*/  LDG.E R19, desc[UR10][R8.64] ;  /* 0x0000000a08137981 */ /* 0x000ee4000c1e1900 */
[----:B------:R-:W-:-:S02]  /*03e0*/  IMAD.WIDE.U32 R16, R17, 0x4, R12 ;  /* 0x0000000411107825 */ /* 0x000fc400078e000c */
[----:B------:R0:W3:Y:S02]  /*03f0*/  LDG.E R11, desc[UR10][R28.64] ;  /* 0x0000000a1c0b7981 */ /* 0x0000e4000c1e1900 */
[----:B------:R-:W-:Y:S02]  /*0400*/  VIADD R27, R2, 0x800 ;  /* 0x00000800021b7836 */ /* 0x000fe40000000000 */
[----:B------:R1:W3:Y:S01]  /*0410*/  LDG.E R18, desc[UR10][R16.64] ;  /* 0x0000000a10127981 */ /* 0x0002e2000c1e1900 */
[----:B------:R-:W-:-:S04]  /*0420*/  IMAD.WIDE.U32 R14, R15, 0x4, R12 ;  /* 0x000000040f0e7825 */ /* 0x000fc800078e000c */
[C---:B----4-:R-:W-:Y:S01]  /*0430*/  VIADD R10, R2.reuse, 0x900 ;  /* 0x00000900020a7836 */ /* 0x050fe20000000000 */
[----:B------:R4:W3:Y:S01]  /*0440*/  LDG.E R8, desc[UR10][R14.64] ;  /* 0x0000000a0e087981 */ /* 0x0008e2000c1e1900 */
[----:B0-----:R-:W-:Y:S02]  /*0450*/  VIADD R29, R2, 0xb00 ;  /* 0x00000b00021d7836 */ /* 0x001fe40000000000 */
[----:B-1----:R-:W-:-:S04]  /*0460*/  IMAD.WIDE.U32 R16, R27, 0x4, R12 ;  /* 0x000000041b107825 */ /* 0x002fc800078e000c */
[----:B------:R-:W-:Y:S02]  /*0470*/  VIADD R27, R2, 0xc00 ;  /* 0x00000c00021b7836 */ /* 0x000fe40000000000 */
[--C-:B------:R-:W-:Y:S02]  /*0480*/  IMAD.WIDE.U32 R20, R10, 0x4, R12.reuse ;  /* 0x000000040a147825 */ /* 0x100fe400078e000c */
[----:B------:R0:W3:Y:S02]  /*0490*/  LDG.E R10, desc[UR10][R16.64] ;  /* 0x0000000a100a7981 */ /* 0x0000e4000c1e1900 */
[----:B----4-:R-:W-:Y:S02]  /*04a0*/  IMAD.WIDE.U32 R14, R29, 0x4, R12 ;  /* 0x000000041d0e7825 */ /* 0x010fe400078e000c */
[----:B------:R1:W4:Y:S02]  /*04b0*/  LDG.E R9, desc[UR10][R20.64] ;  /* 0x0000000a14097981 */ /* 0x000324000c1e1900 */
[----:B------:R-:W-:-:S02]  /*04c0*/  VIADD R29, R2, 0xd00 ;  /* 0x00000d00021d7836 */ /* 0x000fc40000000000 */
[--C-:B0-----:R-:W-:Y:S02]  /*04d0*/  IMAD.WIDE.U32 R16, R27, 0x4, R12.reuse ;  /* 0x000000041b107825 */ /* 0x101fe400078e000c */
[----:B------:R0:W4:Y:S02]  /*04e0*/  LDG.E R27, desc[UR10][R14.64] ;  /* 0x0000000a0e1b7981 */ /* 0x000124000c1e1900 */
[C---:B-1----:R-:W-:Y:S02]  /*04f0*/  VIADD R21, R2.reuse, 0xe00 ;  /* 0x00000e0002157836 */ /* 0x042fe40000000000 */
[--C-:B------:R-:W-:Y:S01]  /*0500*/  IMAD.WIDE.U32 R28, R29, 0x4, R12.reuse ;  /* 0x000000041d1c7825 */ /* 0x100fe200078e000c */
[----:B------:R-:W4:Y:S01]  /*0510*/  LDG.E R16, desc[UR10][R16.64] ;  /* 0x0000000a10107981 */ /* 0x000f22000c1e1900 */
[----:B0-----:R-:W-:Y:S02]  /*0520*/  IADD3 R15, PT, PT, R2, 0xf00, RZ ;  /* 0x00000f00020f7810 */ /* 0x001fe40007ffe0ff */
[----:B------:R-:W-:-:S02]  /*0530*/  IMAD.WIDE.U32 R20, R21, 0x4, R12 ;  /* 0x0000000415147825 */ /* 0x000fc400078e000c */
[----:B------:R-:W4:Y:S02]  /*0540*/  LDG.E R29, desc[UR10][R28.64] ;  /* 0x0000000a1c1d7981 */ /* 0x000f24000c1e1900 */
[----:B------:R-:W-:Y:S02]  /*0550*/  IMAD.WIDE.U32 R12, R15, 0x4, R12 ;  /* 0x000000040f0c7825 */ /* 0x000fe400078e000c */
[----:B------:R-:W4:Y:S04]  /*0560*/  LDG.E R20, desc[UR10][R20.64] ;  /* 0x0000000a14147981 */ /* 0x000f28000c1e1900 */
[----:B------:R-:W4:Y:S01]  /*0570*/  LDG.E R13, desc[UR10][R12.64] ;  /* 0x0000000a0c0d7981 */ /* 0x000f22000c1e1900 */
[----:B------:R-:W-:-:S05]  /*0580*/  VIADD R6, R6, 0x10 ;  /* 0x0000001006067836 */ /* 0x000fca0000000000 */
[----:B------:R-:W-:Y:S01]  /*0590*/  ISETP.NE.AND P0, PT, R6, RZ, PT ;  /* 0x000000ff0600720c */ /* 0x000fe20003f05270 */
[----:B------:R-:W-:Y:S02]  /*05a0*/  VIADD R5, R5, 0x1000 ;  /* 0x0000100005057836 */ /* 0x000fe40000000000 */
[----:B------:R-:W-:Y:S01]  /*05b0*/  VIADD R2, R2, 0x1000 ;  /* 0x0000100002027836 */ /* 0x000fe20000000000 */
[----:B--2--5:R-:W-:-:S04]  /*05c0*/  IADD3 R25, PT, PT, R26, R25, R7 ;  /* 0x000000191a197210 */ /* 0x024fc80007ffe007 */
[----:B---3--:R-:W-:-:S04]  /*05d0*/  IADD3 R23, PT, PT, R23, R24, R25 ;  /* 0x0000001817177210 */ /* 0x008fc80007ffe019 */
[----:B------:R-:W-:-:S04]  /*05e0*/  IADD3 R19, PT, PT, R19, R22, R23 ;  /* 0x0000001613137210 */ /* 0x000fc80007ffe017 */
[----:B------:R-:W-:-:S04]  /*05f0*/  IADD3 R11, PT, PT, R11, R18, R19 ;  /* 0x000000120b0b7210 */ /* 0x000fc80007ffe013 */
[----:B----4-:R-:W-:-:S04]  /*0600*/  IADD3 R9, PT, PT, R9, R10, R11 ;  /* 0x0000000a09097210 */ /* 0x010fc80007ffe00b */
[----:B------:R-:W-:-:S04]  /*0610*/  IADD3 R8, PT, PT, R27, R8, R9 ;  /* 0x000000081b087210 */ /* 0x000fc80007ffe009 */
[----:B------:R-:W-:-:S04]  /*0620*/  IADD3 R8, PT, PT, R29, R16, R8 ;  /* 0x000000101d087210 */ /* 0x000fc80007ffe008 */
[----:B------:R-:W-:Y:S01]  /*0630*/  IADD3 R7, PT, PT, R13, R20, R8 ;  /* 0x000000140d077210 */ /* 0x000fe20007ffe008 */
[----:B------:R-:W-:Y:S06]  /*0640*/  @P0 BRA `(.L_x_609) ;  /* 0xfffffffc000c0947 */ /* 0x000fec000383ffff */
[----:B------:R-:W-:Y:S05]  /*0650*/  BSYNC.RECONVERGENT B3 ;  /* 0x0000000000037941 */ /* 0x000fea0003800200 */
.L_x_608:
[----:B------:R-:W-:-:S07]  /*0660*/  VIADD R2, R5, 0xfffff800 ;  /* 0xfffff80005027836 */ /* 0x000fce0000000000 */
.L_x_607:
[----:B------:R-:W-:Y:S05]  /*0670*/  BSYNC.RECONVERGENT B2 ;  /* 0x0000000000027941 */ /* 0x000fea0003800200 */
.L_x_606:
        /* <DEDUP_REMOVED lines=8> */
[----:B------:R-:W-:-:S05]  /*0700*/  MOV R25, UR12 ;  /* 0x0000000c00197c02 */ /* 0x000fca0008000f00 */
[----:B------:R-:W-:-:S04]  /*0710*/  IMAD R25, R25, 0x1000, R2 ;  /* 0x0000100019197824 */ /* 0x000fc800078e0202 */
[C---:B------:R-:W-:Y:S02]  /*0720*/  VIADD R19, R25.reuse, 0x100 ;  /* 0x0000010019137836 */ /* 0x040fe40000000000 */
[C---:B------:R-:W-:Y:S02]  /*0730*/  VIADD R15, R25.reuse, 0x300 ;  /* 0x00000300190f7836 */ /* 0x040fe40000000000 */
[C---:B------:R-:W-:Y:S01]  /*0740*/  VIADD R21, R25.reuse, 0x200 ;  /* 0x0000020019157836 */ /* 0x040fe20000000000 */
[C---:B------:R-:W-:Y:S01]  /*0750*/  IADD3 R9, PT, PT, R25.reuse, 0x400, RZ ;  /* 0x0000040019097810 */ /* 0x040fe20007ffe0ff */
[C---:B------:R-:W-:Y:S02]  /*0760*/  VIADD R11, R25.reuse, 0x500 ;  /* 0x00000500190b7836 */ /* 0x040fe40000000000 */
[C---:B------:R-:W-:Y:S02]  /*0770*/  VIADD R23, R25.reuse, 0x600 ;  /* 0x0000060019177836 */ /* 0x040fe40000000000 */
[----:B0-----:R-:W-:-:S04]  /*0780*/  IMAD.WIDE.U32 R12, R25, 0x4, R4 ;  /* 0x00000004190c7825 */ /* 0x001fc800078e0004 */
[--C-:B------:R-:W-:Y:S01]  /*0790*/  IMAD.WIDE.U32 R18, R19, 0x4, R4.reuse ;  /* 0x0000000413127825 */ /* 0x100fe200078e0004 */
[----:B------:R0:W2:Y:S03]  /*07a0*/  LDG.E R6, desc[UR10][R12.64] ;  /* 0x0000000a0c067981 */ /* 0x0000a6000c1e1900 */
[--C-:B------:R-:W-:Y:S01]  /*07b0*/  IMAD.WIDE.U32 R14, R15, 0x4, R4.reuse ;  /* 0x000000040f0e7825 */ /* 0x100fe200078e0004 */
[----:B------:R-:W2:Y:S03]  /*07c0*/  LDG.E R16, desc[UR10][R18.64] ;  /* 0x0000000a12107981 */ /* 0x000ea6000c1e1900 */
[----:B------:R-:W-:Y:S02]  /*07d0*/  IMAD.WIDE.U32 R20, R21, 0x4, R4 ;  /* 0x0000000415147825 */ /* 0x000fe400078e0004 */
[----:B------:R-:W3:Y:S02]  /*07e0*/  LDG.E R14, desc[UR10][R14.64] ;  /* 0x0000000a0e0e7981 */ /* 0x000ee4000c1e1900 */
[----:B------:R-:W-:-:S02]  /*07f0*/  VIADD R25, R25, 0x700 ;  /* 0x0000070019197836 */ /* 0x000fc40000000000 */
[--C-:B------:R-:W-:Y:S01]  /*0800*/  IMAD.WIDE.U32 R8, R9, 0x4, R4.reuse ;  /* 0x0000000409087825 */ /* 0x100fe200078e0004 */
[----:B------:R-:W3:Y:S03]  /*0810*/  LDG.E R17, desc[UR10][R20.64] ;  /* 0x0000000a14117981 */ /* 0x000ee6000c1e1900 */
[--C-:B------:R-:W-:Y:S02]  /*0820*/  IMAD.WIDE.U32 R10, R11, 0x4, R4.reuse ;  /* 0x000000040b0a7825 */ /* 0x100fe400078e0004 */
[----:B------:R-:W4:Y:S02]  /*0830*/  LDG.E R9, desc[UR10][R8.64] ;  /* 0x0000000a08097981 */ /* 0x000f24000c1e1900 */
[--C-:B0-----:R-:W-:Y:S02]  /*0840*/  IMAD.WIDE.U32 R12, R23, 0x4, R4.reuse ;  /* 0x00000004170c7825 */ /* 0x101fe400078e0004 */
[----:B------:R-:W4:Y:S02]  /*0850*/  LDG.E R10, desc[UR10][R10.64] ;  /* 0x0000000a0a0a7981 */ /* 0x000f24000c1e1900 */
[----:B------:R-:W-:-:S02]  /*0860*/  IMAD.WIDE.U32 R4, R25, 0x4, R4 ;  /* 0x0000000419047825 */ /* 0x000fc400078e0004 */
[----:B------:R-:W4:Y:S04]  /*0870*/  LDG.E R13, desc[UR10][R12.64] ;  /* 0x0000000a0c0d7981 */ /* 0x000f28000c1e1900 */
[----:B------:R-:W4:Y:S01]  /*0880*/  LDG.E R4, desc[UR10][R4.64] ;  /* 0x0000000a04047981 */ /* 0x000f22000c1e1900 */
[----:B------:R-:W-:Y:S01]  /*0890*/  VIADD R2, R2, 0x800 ;  /* 0x0000080002027836 */ /* 0x000fe20000000000 */
[----:B--2--5:R-:W-:-:S04]  /*08a0*/  IADD3 R6, PT, PT, R16, R6, R7 ;  /* 0x0000000610067210 */ /* 0x024fc80007ffe007 */
[----:B---3--:R-:W-:-:S04]  /*08b0*/  IADD3 R6, PT, PT, R14, R17, R6 ;  /* 0x000000110e067210 */ /* 0x008fc80007ffe006 */
[----:B----4-:R-:W-:-:S04]  /*08c0*/  IADD3 R6, PT, PT, R10, R9, R6 ;  /* 0x000000090a067210 */ /* 0x010fc80007ffe006 */
[----:B------:R-:W-:-:S07]  /*08d0*/  IADD3 R7, PT, PT, R4, R13, R6 ;  /* 0x0000000d04077210 */ /* 0x000fce0007ffe006 */
.L_x_611:
[----:B------:R-:W-:Y:S05]  /*08e0*/  BSYNC.RECONVERGENT B2 ;  /* 0x0000000000027941 */ /* 0x000fea0003800200 */
.L_x_610:
        /* <DEDUP_REMOVED lines=16> */
[----:B------:R-:W2:Y:S02]  /*09f0*/  LDG.E R10, desc[UR10][R10.64] ;  /* 0x0000000a0a0a7981 */ /* 0x000ea4000c1e1900 */
[----:B------:R-:W-:Y:S02]  /*0a00*/  IMAD.WIDE.U32 R4, R17, 0x4, R4 ;  /* 0x0000000411047825 */ /* 0x000fe400078e0004 */
[----:B------:R-:W3:Y:S04]  /*0a10*/  LDG.E R12, desc[UR10][R12.64] ;  /* 0x0000000a0c0c7981 */ /* 0x000ee8000c1e1900 */
[----:B------:R-:W3:Y:S01]  /*0a20*/  LDG.E R4, desc[UR10][R4.64] ;  /* 0x0000000a04047981 */ /* 0x000ee2000c1e1900 */
[----:B------:R-:W-:-:S02]  /*0a30*/  IADD3 R2, PT, PT, R2, 0x400, RZ ;  /* 0x0000040002027810 */ /* 0x000fc40007ffe0ff */
[----:B--2--5:R-:W-:-:S04]  /*0a40*/  IADD3 R7, PT, PT, R10, R8, R7 ;  /* 0x000000080a077210 */ /* 0x024fc80007ffe007 */
[----:B---3--:R-:W-:-:S07]  /*0a50*/  IADD3 R7, PT, PT, R4, R12, R7 ;  /* 0x0000000c04077210 */ /* 0x008fce0007ffe007 */
.L_x_613:
[----:B------:R-:W-:Y:S05]  /*0a60*/  BSYNC.RECONVERGENT B2 ;  /* 0x0000000000027941 */ /* 0x000fea0003800200 */
.L_x_612:
[----:B------:R-:W-:Y:S05]  /*0a70*/  @!P1 BRA `(.L_x_605) ;  /* 0x00000000002c9947 */ /* 0x000fea0003800000 */
[----:B------:R-:W0:Y:S01]  /*0a80*/  LDC.64 R4, c[0x0][0x380] ;  /* 0x0000e000ff047b82 */ /* 0x000e220000000a00 */
[----:B------:R-:W-:Y:S02]  /*0a90*/  IMAD.U32 R9, RZ, RZ, UR12 ;  /* 0x0000000cff097e24 */ /* 0x000fe4000f8e00ff */
[----:B------:R-:W-:Y:S02]  /*0aa0*/  IMAD.MOV R6, RZ, RZ, -R3 ;  /* 0x000000ffff067224 */ /* 0x000fe400078e0a03 */
[----:B------:R-:W-:-:S07]  /*0ab0*/  IMAD R9, R9, 0x1000, R2 ;  /* 0x0000100009097824 */ /* 0x000fce00078e0202 */
.L_x_614:
[----:B0-----:R-:W-:-:S06]  /*0ac0*/  IMAD.WIDE.U32 R2, R9, 0x4, R4 ;  /* 0x0000000409027825 */ /* 0x001fcc00078e0004 */
[----:B------:R-:W2:Y:S01]  /*0ad0*/  LDG.E R2, desc[UR10][R2.64] ;  /* 0x0000000a02027981 */ /* 0x000ea2000c1e1900 */
[----:B------:R-:W-:Y:S01]  /*0ae0*/  VIADD R6, R6, 0x1 ;  /* 0x0000000106067836 */ /* 0x000fe20000000000 */
[----:B------:R-:W-:-:S04]  /*0af0*/  IADD3 R9, PT, PT, R9, 0x100, RZ ;  /* 0x0000010009097810 */ /* 0x000fc80007ffe0ff */
[----:B------:R-:W-:Y:S01]  /*0b00*/  ISETP.NE.AND P0, PT, R6, RZ, PT ;  /* 0x000000ff0600720c */ /* 0x000fe20003f05270 */
[----:B--2--5:R-:W-:-:S12]  /*0b10*/  IMAD.IADD R7, R2, 0x1, R7 ;  /* 0x0000000102077824 */ /* 0x024fd800078e0207 */
[----:B------:R-:W-:Y:S05]  /*0b20*/  @P0 BRA `(.L_x_614) ;  /* 0xfffffffc00e40947 */ /* 0x000fea000383ffff */
.L_x_605:
[----:B------:R-:W-:Y:S05]  /*0b30*/  BSYNC.RECONVERGENT B1 ;  /* 0x0000000000017941 */ /* 0x000fea0003800200 */
.L_x_604:
[----:B------:R-:W-:-:S09]  /*0b40*/  UISETP.GE.U32.AND UP0, UPT, UR7, 0x100, UPT ;  /* 0x000001000700788c */ /* 0x000fd2000bf06070 */
[----:B------:R-:W-:Y:S05]  /*0b50*/  BRA.U !UP0, `(.L_x_615) ;  /* 0x0000000108b47547 */ /* 0x000fea000b800000 */
        /* <DEDUP_REMOVED lines=10> */
[----:B0-----:R-:W-:-:S05]  /*0c00*/  IMAD.IADD R4, R2, 0x1, R3 ;  /* 0x0000000102047824 */ /* 0x001fca00078e0203 */
[----:B------:R-:W0:Y:S02]  /*0c10*/  SHFL.DOWN PT, R3, R4, 0x4, 0x1f ;  /* 0x08801f0004037f89 */ /* 0x000e2400000e0000 */
[----:B0-----:R-:W-:Y:S02]  /*0c20*/  SEL R3, R3, RZ, !P0 ;  /* 0x000000ff03037207 */ /* 0x001fe40004000000 */
[----:B------:R-:W-:-:S03]  /*0c30*/  ISETP.GT.AND P0, PT, R8, 0x17, PT ;  /* 0x000000170800780c */ /* 0x000fc60003f04270 */
[----:B------:R-:W-:-:S05]  /*0c40*/  IMAD.IADD R5, R4, 0x1, R3 ;  /* 0x0000000104057824 */ /* 0x000fca00078e0203 */
[----:B------:R-:W0:Y:S02]  /*0c50*/  SHFL.DOWN PT, R3, R5, 0x8, 0x1f ;  /* 0x09001f0005037f89 */ /* 0x000e2400000e0000 */
[----:B0-----:R-:W-:Y:S02]  /*0c60*/  SEL R6, R3, RZ, !P0 ;  /* 0x000000ff03067207 */ /* 0x001fe40004000000 */
[----:B------:R-:W-:Y:S02]  /*0c70*/  ISETP.GT.AND P0, PT, R8, 0xf, PT ;  /* 0x0000000f0800780c */ /* 0x000fe40003f04270 */
[----:B------:R-:W-:-:S05]  /*0c80*/  IADD3 R3, PT, PT, R5, R6, RZ ;  /* 0x0000000605037210 */ /* 0x000fca0007ffe0ff */
[----:B------:R0:W1:Y:S06]  /*0c90*/  SHFL.DOWN PT, R6, R3, 0x10, 0x1f ;  /* 0x0a001f0003067f89 */ /* 0x00006c00000e0000 */
        /* <DEDUP_REMOVED lines=10> */
.L_x_617:
[----:B------:R-:W-:Y:S05]  /*0d40*/  BSYNC.RECONVERGENT B1 ;  /* 0x0000000000017941 */ /* 0x000fea0003800200 */
.L_x_616:
        /* <DEDUP_REMOVED lines=12> */
[----:B0-2---:R-:W-:Y:S01]  /*0e10*/  IMAD.IADD R3, R0, 0x1, R9 ;  /* 0x0000000100037824 */ /* 0x005fe200078e0209 */
[----:B------:R-:W-:Y:S06]  /*0e20*/  BRA `(.L_x_618) ;  /* 0x0000001400a47947 */ /* 0x000fec0003800000 */
.L_x_615:
[----:B------:R-:W-:Y:S01]  /*0e30*/  LOP3.LUT R2, R0, 0x3e0, RZ, 0xc0, !PT ;  /* 0x000003e000027812 */ /* 0x000fe200078ec0ff */
[----:B------:R-:W1:Y:S01]  /*0e40*/  S2R R11, SR_LANEID ;  /* 0x00000000000b7919 */ /* 0x000e620000000000 */
[----:B------:R-:W-:-:S03]  /*0e50*/  UISETP.GE.U32.AND UP0, UPT, UR7, 0x21, UPT ;  /* 0x000000210700788c */ /* 0x000fc6000bf06070 */
[----:B------:R-:W-:Y:S01]  /*0e60*/  VIADD R3, R2, 0x20 ;  /* 0x0000002002037836 */ /* 0x000fe20000000000 */
[----:B------:R-:W-:-:S04]  /*0e70*/  LOP3.LUT R2, RZ, R2, RZ, 0x33, !PT ;  /* 0x00000002ff027212 */ /* 0x000fc800078e33ff */
[----:B------:R-:W-:Y:S02]  /*0e80*/  ISETP.GT.U32.AND P0, PT, R3, UR7, PT ;  /* 0x0000000703007c0c */ /* 0x000fe4000bf04070 */
[----:B------:R-:W-:-:S04]  /*0e90*/  IADD3 R2, PT, PT, R2, UR7, RZ ;  /* 0x0000000702027c10 */ /* 0x000fc8000fffe0ff */
[----:B------:R-:W-:-:S05]  /*0ea0*/  SEL R2, R2, 0x1f, P0 ;  /* 0x0000001f02027807 */ /* 0x000fca0000000000 */
[----:B-----5:R-:W2:Y:S01]  /*0eb0*/  SHFL.DOWN PT, R3, R7, 0x1, R2 ;  /* 0x0820000007037989 */ /* 0x020ea200000e0002 */
[CC--:B-1----:R-:W-:Y:S01]  /*0ec0*/  ISETP.GE.AND P0, PT, R11.reuse, R2.reuse, PT ;  /* 0x000000020b00720c */ /* 0x0c2fe20003f06270 */
[C---:B0-----:R-:W-:Y:S02]  /*0ed0*/  VIADD R5, R11.reuse, 0x2 ;  /* 0x000000020b057836 */ /* 0x041fe40000000000 */
[----:B------:R-:W-:Y:S01]  /*0ee0*/  VIADD R9, R11, 0x4 ;  /* 0x000000040b097836 */ /* 0x000fe20000000000 */
[----:B--2---:R-:W-:Y:S02]  /*0ef0*/  SEL R4, R3, RZ, !P0 ;  /* 0x000000ff03047207 */ /* 0x004fe40004000000 */
[----:B------:R-:W-:-:S03]  /*0f00*/  ISETP.GT.AND P0, PT, R5, R2, PT ;  /* 0x000000020500720c */ /* 0x000fc60003f04270 */
[----:B------:R-:W-:-:S05]  /*0f10*/  IMAD.IADD R3, R4, 0x1, R7 ;  /* 0x0000000104037824 */ /* 0x000fca00078e0207 */
[----:B------:R-:W0:Y:S02]  /*0f20*/  SHFL.DOWN PT, R4, R3, 0x2, R2 ;  /* 0x0840000003047989 */ /* 0x000e2400000e0002 */
[----:B0-----:R-:W-:Y:S02]  /*0f30*/  SEL R4, R4, RZ, !P0 ;  /* 0x000000ff04047207 */ /* 0x001fe40004000000 */
[----:B------:R-:W-:Y:S01]  /*0f40*/  ISETP.GT.AND P0, PT, R9, R2, PT ;  /* 0x000000020900720c */ /* 0x000fe20003f04270 */
[----:B------:R-:W-:Y:S02]  /*0f50*/  VIADD R9, R11, 0x10 ;  /* 0x000000100b097836 */ /* 0x000fe40000000000 */
[----:B------:R-:W-:Y:S02]  /*0f60*/  IMAD.IADD R5, R3, 0x1, R4 ;  /* 0x0000000103057824 */ /* 0x000fe400078e0204 */
[----:B------:R-:W-:-:S03]  /*0f70*/  VIADD R3, R11, 0x8 ;  /* 0x000000080b037836 */ /* 0x000fc60000000000 */
[----:B------:R-:W0:Y:S02]  /*0f80*/  SHFL.DOWN PT, R4, R5, 0x4, R2 ;  /* 0x0880000005047989 */ /* 0x000e2400000e0002 */
[----:B------:R-:W-:Y:S02]  /*0f90*/  ISETP.GT.AND P1, PT, R3, R2, PT ;  /* 0x000000020300720c */ /* 0x000fe40003f24270 */
[----:B0-----:R-:W-:Y:S02]  /*0fa0*/  SEL R4, R4, RZ, !P0 ;  /* 0x000000ff04047207 */ /* 0x001fe40004000000 */
[----:B------:R-:W-:Y:S02]  /*0fb0*/  ISETP.NE.AND P0, PT, R11, RZ, PT ;  /* 0x000000ff0b00720c */ /* 0x000fe40003f05270 */
[----:B------:R-:W-:-:S05]  /*0fc0*/  IADD3 R7, PT, PT, R5, R4, RZ ;  /* 0x0000000405077210 */ /* 0x000fca0007ffe0ff */
[----:B------:R-:W0:Y:S06]  /*0fd0*/  SHFL.DOWN PT, R4, R7, 0x8, R2 ;  /* 0x0900000007047989 */ /* 0x000e2c00000e0002 */
[----:B------:R-:W1:Y:S01]  /*0fe0*/  @!P0 S2R R13, SR_CgaCtaId ;  /* 0x00000000000d8919 */ /* 0x000e620000008800 */
[----:B------:R-:W-:Y:S02]  /*0ff0*/  @!P0 MOV R6, 0x400 ;  /* 0x0000040000068802 */ /* 0x000fe40000000f00 */
[----:B0-----:R-:W-:Y:S02]  /*1000*/  SEL R4, R4, RZ, !P1 ;  /* 0x000000ff04047207 */ /* 0x001fe40004800000 */
[----:B------:R-:W-:-:S03]  /*1010*/  ISETP.GT.AND P1, PT, R9, R2, PT ;  /* 0x000000020900720c */ /* 0x000fc60003f24270 */
[----:B------:R-:W-:Y:S01]  /*1020*/  IMAD.IADD R5, R7, 0x1, R4 ;  /* 0x0000000107057824 */ /* 0x000fe200078e0204 */
[----:B------:R-:W-:-:S04]  /*1030*/  @!P0 SHF.R.U32.HI R4, RZ, 0x3, R0 ;  /* 0x00000003ff048819 */ /* 0x000fc80000011600 */
[----:B------:R-:W0:Y:S01]  /*1040*/  SHFL.DOWN PT, R3, R5, 0x10, R2 ;  /* 0x0a00000005037989 */ /* 0x000e2200000e0002 */
[----:B-1----:R-:W-:Y:S02]  /*1050*/  @!P0 LEA R13, R13, R6, 0x18 ;  /* 0x000000060d0d8211 */ /* 0x002fe400078ec0ff */
[----:B------:R-:W-:-:S05]  /*1060*/  @!P0 LOP3.LUT R6, R4, 0x7c, RZ, 0xc0, !PT ;  /* 0x0000007c04068812 */ /* 0x000fca00078ec0ff */
[----:B------:R-:W-:Y:S01]  /*1070*/  @!P0 IMAD.IADD R6, R6, 0x1, R13 ;  /* 0x0000000106068824 */ /* 0x000fe200078e020d */
[----:B0-----:R-:W-:-:S04]  /*1080*/  SEL R4, R3, RZ, !P1 ;  /* 0x000000ff03047207 */ /* 0x001fc80004800000 */
[----:B------:R-:W-:-:S05]  /*1090*/  IADD3 R3, PT, PT, R5, R4, RZ ;  /* 0x0000000405037210 */ /* 0x000fca0007ffe0ff */
[----:B------:R3:W-:Y:S01]  /*10a0*/  @!P0 STS [R6+0x8], R3 ;  /* 0x0000080306008388 */ /* 0x0007e20000000800 */
[----:B------:R-:W-:Y:S01]  /*10b0*/  BAR.SYNC.DEFER_BLOCKING 0x0 ;  /* 0x0000000000007b1d */ /* 0x000fe20000010000 */
[----:B------:R-:W-:-:S04]  /*10c0*/  PLOP3.LUT P0, PT, PT, PT, UP0, 0x80, 0x8 ;  /* 0x000000000008781c */ /* 0x000fc80003f0f008 */
[----:B------:R-:W-:-:S13]  /*10d0*/  ISETP.NE.OR P0, PT, R0, RZ, !P0 ;  /* 0x000000ff0000720c */ /* 0x000fda0004705670 */
[----:B---3--:R-:W-:Y:S05]  /*10e0*/  @P0 BRA `(.L_x_618) ;  /* 0x0000001000f40947 */ /* 0x008fea0003800000 */
[----:B------:R-:W0:Y:S01]  /*10f0*/  S2UR UR5, SR_CgaCtaId ;  /* 0x00000000000579c3 */ /* 0x000e220000008800 */
[----:B------:R-:W-:Y:S01]  /*1100*/  UMOV UR4, 0x400 ;  /* 0x0000040000047882 */ /* 0x000fe20000000000 */
[----:B------:R-:W-:Y:S02]  /*1110*/  UISETP.GE.U32.AND UP0, UPT, UR7, 0x41, UPT ;  /* 0x000000410700788c */ /* 0x000fe4000bf06070 */
[----:B0-----:R-:W-:-:S09]  /*1120*/  ULEA UR4, UR5, UR4, 0x18 ;  /* 0x0000000405047291 */ /* 0x001fd2000f8ec0ff */
[----:B------:R-:W0:Y:S02]  /*1130*/  LDS R0, [UR4+0xc] ;  /* 0x00000c04ff007984 */ /* 0x000e240008000800 */
[----:B0-----:R-:W-:Y:S01]  /*1140*/  IMAD.IADD R3, R3, 0x1, R0 ;  /* 0x0000000103037824 */ /* 0x001fe200078e0200 */
[----:B------:R-:W-:Y:S06]  /*1150*/  BRA.U !UP0, `(.L_x_618) ;  /* 0x0000001108d87547 */ /* 0x000fec000b800000 */
[----:B------:R-:W0:Y:S01]  /*1160*/  LDS.128 R4, [UR4+0x10] ;  /* 0x00001004ff047984 */ /* 0x000e220008000c00 */
[----:B------:R-:W-:Y:S01]  /*1170*/  UISETP.GE.U32.AND UP0, UPT, UR7, 0x61, UPT ;  /* 0x000000610700788c */ /* 0x000fe2000bf06070 */
[----:B0-----:R-:W-:-:S08]  /*1180*/  IMAD.IADD R3, R3, 0x1, R4 ;  /* 0x0000000103037824 */ /* 0x001fd000078e0204 */
[----:B------:R-:W-:Y:S05]  /*1190*/  BRA.U !UP0, `(.L_x_618) ;  /* 0x0000001108c87547 */ /* 0x000fea000b800000 */
[----:B------:R-:W-:Y:S01]  /*11a0*/  UISETP.GE.U32.AND UP0, UPT, UR7, 0x81, UPT ;  /* 0x000000810700788c */ /* 0x000fe2000bf06070 */
[----:B------:R-:W-:-:S08]  /*11b0*/  IMAD.IADD R3, R3, 0x1, R5 ;  /* 0x0000000103037824 */ /* 0x000fd000078e0205 */
[----:B------:R-:W-:Y:S05]  /*11c0*/  BRA.U !UP0, `(.L_x_618) ;  /* 0x0000001108bc7547 */ /* 0x000fea000b800000 */
[----:B------:R-:W-:Y:S01]  /*11d0*/  UISETP.GE.U32.AND UP0, UPT, UR7, 0xa1, UPT ;  /* 0x000000a10700788c */ /* 0x000fe2000bf06070 */
[----:B------:R-:W-:-:S08]  /*11e0*/  IMAD.IADD R3, R3, 0x1, R6 ;  /* 0x0000000103037824 */ /* 0x000fd000078e0206 */
[----:B------:R-:W-:Y:S05]  /*11f0*/  BRA.U !UP0, `(.L_x_618) ;  /* 0x0000001108b07547 */ /* 0x000fea000b800000 */
[----:B------:R-:W-:Y:S01]  /*1200*/  UISETP.GE.U32.AND UP0, UPT, UR7, 0xc1, UPT ;  /* 0x000000c10700788c */ /* 0x000fe2000bf06070 */
[----:B------:R-:W-:-:S08]  /*1210*/  IADD3 R3, PT, PT, R3, R7, RZ ;  /* 0x0000000703037210 */ /* 0x000fd00007ffe0ff */
[----:B------:R-:W-:Y:S05]  /*1220*/  BRA.U !UP0, `(.L_x_618) ;  /* 0x0000001108a47547 */ /* 0x000fea000b800000 */
[----:B------:R-:W0:Y:S01]  /*1230*/  LDS.64 R4, [UR4+0x20] ;  /* 0x00002004ff047984 */ /* 0x000e220008000a00 */
[----:B------:R-:W-:Y:S01]  /*1240*/  UISETP.GE.U32.AND UP0, UPT, UR7, 0xe1, UPT ;  /* 0x000000e10700788c */ /* 0x000fe2000bf06070 */
[----:B0-----:R-:W-:-:S08]  /*1250*/  IMAD.IADD R3, R3, 0x1, R4 ;  /* 0x0000000103037824 */ /* 0x001fd000078e0204 */
[----:B------:R-:W-:Y:S05]  /*1260*/  BRA.U !UP0, `(.L_x_618) ;  /* 0x0000001108947547 */ /* 0x000fea000b800000 */
[----:B------:R-:W-:Y:S01]  /*1270*/  IMAD.IADD R3, R3, 0x1, R5 ;  /* 0x0000000103037824 */ /* 0x000fe200078e0205 */
[----:B------:R-:W-:Y:S06]  /*1280*/  BRA `(.L_x_618) ;  /* 0x00000010008c7947 */ /* 0x000fec0003800000 */
.L_x_601:
[----:B------:R-:W0:Y:S01]  /*1290*/  S2R R0, SR_TID.X ;  /* 0x0000000000007919 */ /* 0x000e220000002100 */
[----:B------:R-:W1:Y:S01]  /*12a0*/  LDCU.64 UR14, c[0x0][0x380] ;  /* 0x00007000ff0e77ac */ /* 0x000e620008000a00 */
[----:B------:R-:W-:Y:S01]  /*12b0*/  IMAD.U32 R3, RZ, RZ, UR12 ;  /* 0x0000000cff037e24 */ /* 0x000fe2000f8e00ff */
[----:B-1----:R-:W-:Y:S01]  /*12c0*/  MOV R12, UR14 ;  /* 0x0000000e000c7c02 */ /* 0x002fe20008000f00 */
[----:B------:R-:W-:Y:S02]  /*12d0*/  IMAD.U32 R13, RZ, RZ, UR15 ;  /* 0x0000000fff0d7e24 */ /* 0x000fe4000f8e00ff */
[----:B0-----:R-:W-:-:S04]  /*12e0*/  IMAD R3, R3, 0x1000, R0 ;  /* 0x0000100003037824 */ /* 0x001fc800078e0200 */
[----:B------:R-:W-:-:S05]  /*12f0*/  IMAD.WIDE.U32 R2, R3, 0x4, R12 ;  /* 0x0000000403027825 */ /* 0x000fca00078e000c */
        /* <DEDUP_REMOVED lines=16> */
[----:B------:R-:W-:Y:S01]  /*1400*/  UISETP.GE.U32.AND UP0, UPT, UR7, UR5, UPT ;  /* 0x000000050700728c */ /* 0x000fe2000bf06070 */
        /* <DEDUP_REMOVED lines=8> */
[----:B------:R-:W-:Y:S06]  /*1490*/  BRA.U !UP0, `(.L_x_619) ;  /* 0x0000000d08547547 */ /* 0x000fec000b800000 */
[----:B------:R-:W-:Y:S02]  /*14a0*/  ULEA UR6, UR12, UR5, 0xc ;  /* 0x000000050c067291 */ /* 0x000fe4000f8e60ff */
[----:B------:R-:W-:Y:S01]  /*14b0*/  IMAD.U32 R3, RZ, RZ, UR5 ;  /* 0x00000005ff037e24 */ /* 0x000fe2000f8e00ff */
[----:B------:R-:W-:Y:S01]  /*14c0*/  UIADD3 UR9, UPT, UPT, UR8, -0x1000, URZ ;  /* 0xfffff00008097890 */ /* 0x000fe2000fffe0ff */
[----:B------:R-:W-:Y:S01]  /*14d0*/  LOP3.LUT R2, RZ, R0, RZ, 0x33, !PT ;  /* 0x00000000ff027212 */ /* 0x000fe200078e33ff */
[----:B------:R-:W-:Y:S02]  /*14e0*/  UMOV UR4, URZ ;  /* 0x000000ff00047c82 */ /* 0x000fe40008000000 */
[----:B------:R-:W-:Y:S01]  /*14f0*/  UISETP.GT.U32.AND UP0, UPT, UR6, UR9, UPT ;  /* 0x000000090600728c */ /* 0x000fe2000bf04070 */
[----:B------:R-:W-:Y:S01]  /*1500*/  IADD3 R2, PT, PT, -R3, UR8, R2 ;  /* 0x0000000803027c10 */ /* 0x000fe2000fffe102 */
[----:B------:R-:W-:Y:S01]  /*1510*/  IMAD.U32 R3, RZ, RZ, UR12 ;  /* 0x0000000cff037e24 */ /* 0x000fe2000f8e00ff */
[----:B------:R-:W-:Y:S01]  /*1520*/  MOV R5, UR6 ;  /* 0x0000000600057c02 */ /* 0x000fe20008000f00 */
[----:B------:R-:W-:-:S02]  /*1530*/  IMAD.U32 R4, RZ, RZ, UR6 ;  /* 0x00000006ff047e24 */ /* 0x000fc4000f8e00ff */
[----:B------:R-:W-:Y:S01]  /*1540*/  IMAD R3, R3, -0x1000, R2 ;  /* 0xfffff00003037824 */ /* 0x000fe200078e0202 */
[----:B------:R-:W-:Y:S02]  /*1550*/  IADD3 R2, PT, PT, R5, 0x800, R0 ;  /* 0x0000080005027810 */ /* 0x000fe40007ffe000 */
[----:B------:R-:W-:Y:S05]  /*1560*/  BRA.U UP0, `(.L_x_620) ;  /* 0x0000000100a07547 */ /* 0x000fea000b800000 */
[----:B------:R-:W0:Y:S01]  /*1570*/  LDC.64 R12, c[0x0][0x380] ;  /* 0x0000e000ff0c7b82 */ /* 0x000e220000000a00 */
[----:B------:R-:W1:Y:S01]  /*1580*/  LDCU UR8, c[0x0][0x3a8] ;  /* 0x00007500ff0877ac */ /* 0x000e620008000800 */
[----:B------:R-:W-:Y:S01]  /*1590*/  NOP ;  /* 0x0000000000007918 */ /* 0x000fe20000000000 */
.L_x_621:
[----:B------:R-:W2:Y:S02]  /*15a0*/  S2R R7, SR_TID.X ;  /* 0x0000000000077919 */ /* 0x000ea40000002100 */
[----:B--2---:R-:W-:-:S04]  /*15b0*/  IMAD.IADD R7, R7, 0x1, R4 ;  /* 0x0000000107077824 */ /* 0x004fc800078e0204 */
[----:B0-----:R-:W-:-:S05]  /*15c0*/  IMAD.WIDE.U32 R6, R7, 0x4, R12 ;  /* 0x0000000407067825 */ /* 0x001fca00078e000c */
        /* <DEDUP_REMOVED lines=17> */
[----:B---3--:R-:W-:-:S04]  /*16e0*/  IADD3 R16, PT, PT, R19, R18, R16 ;  /* 0x0000001213107210 */ /* 0x008fc80007ffe010 */
[----:B----4-:R-:W-:-:S04]  /*16f0*/  IADD3 R16, PT, PT, R23, R20, R16 ;  /* 0x0000001417107210 */ /* 0x010fc80007ffe010 */
[----:B-----5:R-:W-:-:S04]  /*1700*/  IADD3 R16, PT, PT, R25, R22, R16 ;  /* 0x0000001619107210 */ /* 0x020fc80007ffe010 */
[----:B------:R-:W-:Y:S02]  /*1710*/  IADD3 R11, PT, PT, R11, R14, R16 ;  /* 0x0000000e0b0b7210 */ /* 0x000fe40007ffe010 */
[----:B-1----:R-:W-:-:S04]  /*1720*/  IADD3 R14, PT, PT, -R4, UR8, RZ ;  /* 0x00000008040e7c10 */ /* 0x002fc8000fffe1ff */
[----:B------:R-:W-:Y:S02]  /*1730*/  ISETP.GE.U32.AND P0, PT, R14, UR5, PT ;  /* 0x000000050e007c0c */ /* 0x000fe4000bf06070 */
[----:B------:R-:W-:-:S04]  /*1740*/  IADD3 R9, PT, PT, R10, R9, R11 ;  /* 0x000000090a097210 */ /* 0x000fc80007ffe00b */
[----:B------:R-:W-:-:S04]  /*1750*/  IADD3 R5, PT, PT, R5, R8, R9 ;  /* 0x0000000805057210 */ /* 0x000fc80007ffe009 */
[----:B------:R-:W-:-:S03]  /*1760*/  IADD3 R21, PT, PT, R15, R0, R5 ;  /* 0x000000000f157210 */ /* 0x000fc60007ffe005 */
[----:B------:R-:W-:Y:S05]  /*1770*/  @!P0 BRA `(.L_x_619) ;  /* 0x00000008009c8947 */ /* 0x000fea0003800000 */
[----:B------:R-:W-:Y:S01]  /*1780*/  VIADD R4, R4, UR5 ;  /* 0x0000000504047c36 */ /* 0x000fe20008000000 */
[----:B------:R-:W-:Y:S01]  /*1790*/  UIADD3 UR4, UPT, UPT, UR4, 0x1, URZ ;  /* 0x0000000104047890 */ /* 0x000fe2000fffe0ff */
[----:B------:R-:W-:Y:S01]  /*17a0*/  IADD3 R3, PT, PT, R3, -UR5, RZ ;  /* 0x8000000503037c10 */ /* 0x000fe2000fffe0ff */
[----:B------:R-:W-:Y:S02]  /*17b0*/  UIADD3 UR6, UPT, UPT, UR5, UR6, URZ ;  /* 0x0000000605067290 */ /* 0x000fe4000fffe0ff */
[----:B------:R-:W-:Y:S01]  /*17c0*/  VIADD R2, R2, UR5 ;  /* 0x0000000502027c36 */ /* 0x000fe20008000000 */
[----:B------:R-:W-:-:S13]  /*17d0*/  ISETP.GT.U32.AND P0, PT, R4, UR9, PT ;  /* 0x0000000904007c0c */ /* 0x000fda000bf04070 */
[----:B------:R-:W-:Y:S05]  /*17e0*/  @!P0 BRA `(.L_x_621) ;  /* 0xfffffffc006c8947 */ /* 0x000fea000383ffff */
.L_x_620:
[----:B------:R-:W0:Y:S01]  /*17f0*/  S2R R7, SR_TID.X ;  /* 0x0000000000077919 */ /* 0x000e220000002100 */
[----:B------:R-:W-:Y:S01]  /*1800*/  IADD3 R0, PT, PT, -R4, UR8, RZ ;  /* 0x0000000804007c10 */ /* 0x000fe2000fffe1ff */
[----:B------:R-:W-:Y:S03]  /*1810*/  BSSY.RECONVERGENT B1, `(.L_x_619) ;  /* 0x000009d000017945 */ /* 0x000fe60003800200 */
[----:B0-----:R-:W-:-:S04]  /*1820*/  ISETP.GE.AND P0, PT, R7, R0, PT ;  /* 0x000000000700720c */ /* 0x001fc80003f06270 */
[----:B------:R-:W-:-:S13]  /*1830*/  ISETP.GE.U32.OR P0, PT, R4, UR8, P0 ;  /* 0x0000000804007c0c */ /* 0x000fda0008706470 */
[----:B------:R-:W-:Y:S05]  /*1840*/  @P0 BRA `(.L_x_622) ;  /* 0x0000000800640947 */ /* 0x000fea0003800000 */
[----:B------:R-:W0:Y:S01]  /*1850*/  LDCU UR5, c[0x0][0x3ac] ;  /* 0x00007580ff0577ac */ /* 0x000e220008000800 */
[----:B------:R-:W1:Y:S01]  /*1860*/  LDC R5, c[0x0][0x3ac] ;  /* 0x0000eb00ff057b82 */ /* 0x000e620000000800 */
[----:B------:R-:W-:Y:S01]  /*1870*/  LOP3.LUT R0, RZ, R7, RZ, 0x33, !PT ;  /* 0x00000007ff007212 */ /* 0x000fe200078e33ff */
[----:B------:R-:W-:Y:S01]  /*1880*/  BSSY.RECONVERGENT B2, `(.L_x_623) ;  /* 0x000004e000027945 */ /* 0x000fe20003800200 */
[----:B0-----:R-:W-:-:S04]  /*1890*/  USHF.L.U32 UR5, UR5, 0xc, URZ ;  /* 0x0000000c05057899 */ /* 0x001fc800080006ff */
[----:B------:R-:W-:Y:S01]  /*18a0*/  ULEA UR5, UR12, UR5, 0xc ;  /* 0x000000050c057291 */ /* 0x000fe2000f8e60ff */
[----:B-1----:R-:W-:-:S05]  /*18b0*/  IMAD R5, R5, UR4, RZ ;  /* 0x0000000405057c24 */ /* 0x002fca000f8e02ff */
[----:B------:R-:W-:-:S05]  /*18c0*/  IMAD.U32 R9, RZ, RZ, UR5 ;  /* 0x00000005ff097e24 */ /* 0x000fca000f8e00ff */
[----:B------:R-:W-:-:S05]  /*18d0*/  IADD3 R0, PT, PT, -R9, UR8, R0 ;  /* 0x0000000809007c10 */ /* 0x000fca000fffe100 */
[----:B------:R-:W-:-:S05]  /*18e0*/  IMAD R5, R5, -0x1000, R0 ;  /* 0xfffff00005057824 */ /* 0x000fca00078e0200 */
[C---:B------:R-:W-:Y:S02]  /*18f0*/  ISETP.GE.U32.AND P0, PT, R5.reuse, 0xf00, PT ;  /* 0x00000f000500780c */ /* 0x040fe40003f06070 */
[----:B------:R-:W-:-:S04]  /*1900*/  LEA.HI R5, R5, 0x1, RZ, 0x18 ;  /* 0x0000000105057811 */ /* 0x000fc800078fc0ff */
[----:B------:R-:W-:-:S07]  /*1910*/  LOP3.LUT R6, R5, 0xf, RZ, 0xc0, !PT ;  /* 0x0000000f05067812 */ /* 0x000fce00078ec0ff */
[----:B------:R-:W-:Y:S05]  /*1920*/  @!P0 BRA `(.L_x_624) ;  /* 0x00000004000c8947 */ /* 0x000fea0003800000 */
[----:B------:R-:W-:Y:S01]  /*1930*/  LEA.HI R0, R3, 0x1, RZ, 0x18 ;  /* 0x0000000103007811 */ /* 0x000fe200078fc0ff */
[----:B------:R-:W-:Y:S01]  /*1940*/  BSSY.RECONVERGENT B3, `(.L_x_625) ;  /* 0x0000040000037945 */ /* 0x000fe20003800200 */
[----:B------:R-:W-:Y:S02]  /*1950*/  LOP3.LUT R7, R7, 0x800, RZ, 0xfc, !PT ;  /* 0x0000080007077812 */ /* 0x000fe400078efcff */
[----:B------:R-:W-:-:S05]  /*1960*/  LOP3.LUT R0, R0, 0x1fffff0, RZ, 0xc0, !PT ;  /* 0x01fffff000007812 */ /* 0x000fca00078ec0ff */
[----:B------:R-:W-:-:S07]  /*1970*/  IMAD.MOV R0, RZ, RZ, -R0 ;  /* 0x000000ffff007224 */ /* 0x000fce00078e0a00 */
.L_x_626:
[C---:B------:R-:W-:Y:S01]  /*1980*/  IADD3 R25, PT, PT, R2.reuse, -0x800, RZ ;  /* 0xfffff80002197810 */ /* 0x040fe20007ffe0ff */
[----:B------:R-:W-:-:S04]  /*1990*/  VIADD R19, R2, 0xfffff900 ;  /* 0xfffff90002137836 */ /* 0x000fc80000000000 */
[----:B------:R-:W-:-:S04]  /*19a0*/  IMAD.WIDE.U32 R24, R25, 0x4, R12 ;  /* 0x0000000419187825 */ /* 0x000fc800078e000c */
[--C-:B------:R-:W-:Y:S02]  /*19b0*/  IMAD.WIDE.U32 R18, R19, 0x4, R12.reuse ;  /* 0x0000000413127825 */ /* 0x100fe400078e000c */
[----:B------:R0:W2:Y:S04]  /*19c0*/  LDG.E R24, desc[UR10][R24.64] ;  /* 0x0000000a18187981 */ /* 0x0000a8000c1e1900 */
[----:B------:R1:W2:Y:S01]  /*19d0*/  LDG.E R20, desc[UR10][R18.64] ;  /* 0x0000000a12147981 */ /* 0x0002a2000c1e1900 */
[C---:B------:R-:W-:Y:S01]  /*19e0*/  VIADD R15, R2.reuse, 0xfffffb00 ;  /* 0xfffffb00020f7836 */ /* 0x040fe20000000000 */
[C---:B------:R-:W-:Y:S01]  /*19f0*/  IADD3 R23, PT, PT, R2.reuse, -0x400, RZ ;  /* 0xfffffc0002177810 */ /* 0x040fe20007ffe0ff */
[C---:B------:R-:W-:Y:S02]  /*1a00*/  VIADD R17, R2.reuse, 0xfffffa00 ;  /* 0xfffffa0002117836 */ /* 0x040fe40000000000 */
[----:B------:R-:W-:Y:S01]  /*1a10*/  IMAD.WIDE.U32 R14, R15, 0x4, R12 ;  /* 0x000000040f0e7825 */ /* 0x000fe200078e000c */
[----:B0-----:R-:W-:-:S03]  /*1a20*/  IADD3 R25, PT, PT, R2, 0x100, RZ ;  /* 0x0000010002197810 */ /* 0x001fc60007ffe0ff */
[--C-:B------:R-:W-:Y:S01]  /*1a30*/  IMAD.WIDE.U32 R16, R17, 0x4, R12.reuse ;  /* 0x0000000411107825 */ /* 0x100fe200078e000c */
[----:B------:R0:W3:Y:S03]  /*1a40*/  LDG.E R8, desc[UR10][R14.64] ;  /* 0x0000000a0e087981 */ /* 0x0000e6000c1e1900 */
[C-C-:B------:R-:W-:Y:S01]  /*1a50*/  IMAD.WIDE.U32 R10, R2.reuse, 0x4, R12.reuse ;  /* 0x00000004020a7825 */ /* 0x140fe200078e000c */
[----:B------:R4:W3:Y:S03]  /*1a60*/  LDG.E R9, desc[UR10][R16.64] ;  /* 0x0000000a10097981 */ /* 0x0008e6000c1e1900 */
[C---:B------:R-:W-:Y:S02]  /*1a70*/  VIADD R29, R2.reuse, 0xfffffd00 ;  /* 0xfffffd00021d7836 */ /* 0x040fe40000000000 */
[----:B-1----:R-:W-:Y:S01]  /*1a80*/  VIADD R19, R2, 0xffffff00 ;  /* 0xffffff0002137836 */ /* 0x002fe20000000000 */
[----:B------:R-:W5:Y:S01]  /*1a90*/  LDG.E R11, desc[UR10][R10.64] ;  /* 0x0000000a0a0b7981 */ /* 0x000f62000c1e1900 */
[----:B0-----:R-:W-:-:S04]  /*1aa0*/  IMAD.WIDE.U32 R14, R23, 0x4, R12 ;  /* 0x00000004170e7825 */ /* 0x001fc800078e000c */
[----:B------:R-:W-:Y:S01]  /*1ab0*/  VIADD R23, R2, 0xfffffe00 ;  /* 0xfffffe0002177836 */ /* 0x000fe20000000000 */
[----:B------:R0:W5:Y:S01]  /*1ac0*/  LDG.E R27, desc[UR10][R14.64] ;  /* 0x0000000a0e1b7981 */ /* 0x000162000c1e1900 */
[----:B----4-:R-:W-:-:S04]  /*1ad0*/  IMAD.WIDE.U32 R16, R25, 0x4, R12 ;  /* 0x0000000419107825 */ /* 0x010fc800078e000c */
[--C-:B------:R-:W-:Y:S01]  /*1ae0*/  IMAD.WIDE.U32 R28, R29, 0x4, R12.reuse ;  /* 0x000000041d1c7825 */ /* 0x100fe200078e000c */
[----:B------:R1:W4:Y:S03]  /*1af0*/  LDG.E R10, desc[UR10][R16.64] ;  /* 0x0000000a100a7981 */ /* 0x000326000c1e1900 */
[----:B------:R-:W-:Y:S01]  /*1b00*/  VIADD R25, R2, 0x200 ;  /* 0x0000020002197836 */ /* 0x000fe20000000000 */
[----:B------:R-:W5:Y:S01]  /*1b10*/  LDG.E R26, desc[UR10][R28.64] ;  /* 0x0000000a1c1a7981 */ /* 0x000f62000c1e1900 */
[----:B------:R-:W-:-:S04]  /*1b20*/  IMAD.WIDE.U32 R22, R23, 0x4, R12 ;  /* 0x0000000417167825 */ /* 0x000fc800078e000c */
[--C-:B------:R-:W-:Y:S02]  /*1b30*/  IMAD.WIDE.U32 R18, R19, 0x4, R12.reuse ;  /* 0x0000000413127825 */ /* 0x100fe400078e000c */
[----:B------:R-:W4:Y:S02]  /*1b40*/  LDG.E R23, desc[UR10][R22.64] ;  /* 0x0000000a16177981 */ /* 0x000f24000c1e1900 */
[----:B0-----:R-:W-:Y:S02]  /*1b50*/  VIADD R15, R2, 0x300 ;  /* 0x00000300020f7836 */ /* 0x001fe40000000000 */
[----:B-1----:R-:W-:-:S04]  /*1b60*/  IMAD.WIDE.U32 R16, R25, 0x4, R12 ;  /* 0x0000000419107825 */ /* 0x002fc800078e000c */
[----:B------:R-:W-:Y:S01]  /*1b70*/  VIADD R25, R2, 0x400 ;  /* 0x0000040002197836 */ /* 0x000fe20000000000 */
[----:B------:R-:W4:Y:S01]  /*1b80*/  LDG.E R28, desc[UR10][R16.64] ;  /* 0x0000000a101c7981 */ /* 0x000f22000c1e1900 */
[----:B------:R-:W-:-:S03]  /*1b90*/  IMAD.WIDE.U32 R14, R15, 0x4, R12 ;  /* 0x000000040f0e7825 */ /* 0x000fc600078e000c */
[----:B------:R0:W4:Y:S04]  /*1ba0*/  LDG.E R22, desc[UR10][R18.64] ;  /* 0x0000000a12167981 */ /* 0x000128000c1e1900 */
[----:B------:R2:W4:Y:S01]  /*1bb0*/  LDG.E R15, desc[UR10][R14.64] ;  /* 0x0000000a0e0f7981 */ /* 0x000522000c1e1900 */
[----:B0-----:R-:W-:Y:S01]  /*1bc0*/  IMAD.WIDE.U32 R18, R25, 0x4, R12 ;  /* 0x0000000419127825 */ /* 0x001fe200078e000c */
[----:B------:R-:W-:-:S03]  /*1bd0*/  IADD3 R25, PT, PT, R2, 0x500, RZ ;  /* 0x0000050002197810 */ /* 0x000fc60007ffe0ff */
[----:B------:R-:W-:Y:S01]  /*1be0*/  VIADD R17, R2, 0x700 ;  /* 0x0000070002117836 */ /* 0x000fe20000000000 */
[----:B------:R-:W4:Y:S03]  /*1bf0*/  LDG.E R29, desc[UR10][R18.64] ;  /* 0x0000000a121d7981 */ /* 0x000f26000c1e1900 */
[----:B------:R-:W-:-:S06]  /*1c00*/  IMAD.WIDE.U32 R16, R17, 0x4, R12 ;  /* 0x0000000411107825 */ /* 0x000fcc00078e000c */
[----:B------:R-:W4:Y:S01]  /*1c10*/  LDG.E R16, desc[UR10][R16.64] ;  /* 0x0000000a10107981 */ /* 0x000f22000c1e1900 */
[----:B--2---:R-:W-:Y:S01]  /*1c20*/  IADD3 R14, PT, PT, R20, R24, R21 ;  /* 0x00000018140e7210 */ /* 0x004fe20007ffe015 */
[----:B------:R-:W-:-:S04]  /*1c30*/  IMAD.WIDE.U32 R24, R25, 0x4, R12 ;  /* 0x0000000419187825 */ /* 0x000fc800078e000c */
[----:B------:R-:W-:Y:S02]  /*1c40*/  VIADD R21, R2, 0x600 ;  /* 0x0000060002157836 */ /* 0x000fe40000000000 */
[----:B------:R-:W2:Y:S02]  /*1c50*/  LDG.E R24, desc[UR10][R24.64] ;  /* 0x0000000a18187981 */ /* 0x000ea4000c1e1900 */
[----:B------:R-:W-:-:S06]  /*1c60*/  IMAD.WIDE.U32 R20, R21, 0x4, R12 ;  /* 0x0000000415147825 */ /* 0x000fcc00078e000c */
[----:B------:R-:W2:Y:S01]  /*1c70*/  LDG.E R21, desc[UR10][R20.64] ;  /* 0x0000000a14157981 */ /* 0x000ea2000c1e1900 */
[----:B---3--:R-:W-:Y:S01]  /*1c80*/  IADD3 R8, PT, PT, R8, R9, R14 ;  /* 0x0000000908087210 */ /* 0x008fe20007ffe00e */
[----:B------:R-:W-:-:S05]  /*1c90*/  VIADD R0, R0, 0x10 ;  /* 0x0000001000007836 */ /* 0x000fca0000000000 */
[----:B------:R-:W-:Y:S02]  /*1ca0*/  ISETP.NE.AND P0, PT, R0, RZ, PT ;  /* 0x000000ff0000720c */ /* 0x000fe40003f05270 */
[----:B-----5:R-:W-:Y:S01]  /*1cb0*/  IADD3 R8, PT, PT, R26, R27, R8 ;  /* 0x0000001b1a087210 */ /* 0x020fe20007ffe008 */
[----:B------:R-:W-:Y:S01]  /*1cc0*/  VIADD R2, R2, 0x1000 ;  /* 0x0000100002027836 */ /* 0x000fe20000000000 */
[----:B------:R-:W-:Y:S02]  /*1cd0*/  IADD3 R7, PT, PT, R7, 0x1000, RZ ;  /* 0x0000100007077810 */ /* 0x000fe40007ffe0ff */
[----:B----4-:R-:W-:-:S04]  /*1ce0*/  IADD3 R8, PT, PT, R22, R23, R8 ;  /* 0x0000001716087210 */ /* 0x010fc80007ffe008 */
[----:B------:R-:W-:-:S04]  /*1cf0*/  IADD3 R8, PT, PT, R10, R11, R8 ;  /* 0x0000000b0a087210 */ /* 0x000fc80007ffe008 */
[----:B------:R-:W-:-:S04]  /*1d00*/  IADD3 R8, PT, PT, R15, R28, R8 ;  /* 0x0000001c0f087210 */ /* 0x000fc80007ffe008 */
[----:B--2---:R-:W-:-:S04]  /*1d10*/  IADD3 R8, PT, PT, R24, R29, R8 ;  /* 0x0000001d18087210 */ /* 0x004fc80007ffe008 */
[----:B------:R-:W-:Y:S01]  /*1d20*/  IADD3 R21, PT, PT, R16, R21, R8 ;  /* 0x0000001510157210 */ /* 0x000fe20007ffe008 */
[----:B------:R-:W-:Y:S06]  /*1d30*/  @P0 BRA `(.L_x_626) ;  /* 0xfffffffc00100947 */ /* 0x000fec000383ffff */
[----:B------:R-:W-:Y:S05]  /*1d40*/  BSYNC.RECONVERGENT B3 ;  /* 0x0000000000037941 */ /* 0x000fea0003800200 */
.L_x_625:
[----:B------:R-:W-:-:S07]  /*1d50*/  VIADD R7, R7, 0xfffff800 ;  /* 0xfffff80007077836 */ /* 0x000fce0000000000 */
.L_x_624:
[----:B------:R-:W-:Y:S05]  /*1d60*/  BSYNC.RECONVERGENT B2 ;  /* 0x0000000000027941 */ /* 0x000fea0003800200 */
.L_x_623:
[----:B------:R-:W-:-:S13]  /*1d70*/  ISETP.NE.AND P0, PT, R6, RZ, PT ;  /* 0x000000ff0600720c */ /* 0x000fda0003f05270 */
[----:B------:R-:W-:Y:S05]  /*1d80*/  @!P0 BRA `(.L_x_622) ;  /* 0x0000000400148947 */ /* 0x000fea0003800000 */
[----:B------:R-:W-:Y:S01]  /*1d90*/  ISETP.GE.U32.AND P0, PT, R6, 0x8, PT ;  /* 0x000000080600780c */ /* 0x000fe20003f06070 */
[----:B------:R-:W-:Y:S01]  /*1da0*/  BSSY.RECONVERGENT B2, `(.L_x_627) ;  /* 0x0000021000027945 */ /* 0x000fe20003800200 */
[----:B------:R-:W-:-:S04]  /*1db0*/  LOP3.LUT R20, R5, 0x7, RZ, 0xc0, !PT ;  /* 0x0000000705147812 */ /* 0x000fc800078ec0ff */
[----:B------:R-:W-:-:S07]  /*1dc0*/  ISETP.NE.AND P1, PT, R20, RZ, PT ;  /* 0x000000ff1400720c */ /* 0x000fce0003f25270 */
[----:B------:R-:W-:Y:S06]  /*1dd0*/  @!P0 BRA `(.L_x_628) ;  /* 0x0000000000748947 */ /* 0x000fec0003800000 */
[----:B------:R-:W-:-:S04]  /*1de0*/  IMAD.IADD R9, R7, 0x1, R4 ;  /* 0x0000000107097824 */ /* 0x000fc800078e0204 */
[C---:B------:R-:W-:Y:S01]  /*1df0*/  VIADD R15, R9.reuse, 0x200 ;  /* 0x00000200090f7836 */ /* 0x040fe20000000000 */
[C---:B------:R-:W-:Y:S01]  /*1e00*/  IADD3 R17, PT, PT, R9.reuse, 0x100, RZ ;  /* 0x0000010009117810 */ /* 0x040fe20007ffe0ff */
[C---:B------:R-:W-:Y:S02]  /*1e10*/  VIADD R19, R9.reuse, 0x300 ;  /* 0x0000030009137836 */ /* 0x040fe40000000000 */
[C---:B------:R-:W-:Y:S01]  /*1e20*/  IMAD.WIDE.U32 R22, R9.reuse, 0x4, R12 ;  /* 0x0000000409167825 */ /* 0x040fe200078e000c */
[----:B------:R-:W-:-:S03]  /*1e30*/  IADD3 R25, PT, PT, R9, 0x500, RZ ;  /* 0x0000050009197810 */ /* 0x000fc60007ffe0ff */
[--C-:B------:R-:W-:Y:S01]  /*1e40*/  IMAD.WIDE.U32 R16, R17, 0x4, R12.reuse ;  /* 0x0000000411107825 */ /* 0x100fe200078e000c */
[----:B------:R0:W2:Y:S03]  /*1e50*/  LDG.E R0, desc[UR10][R22.64] ;  /* 0x0000000a16007981 */ /* 0x0000a6000c1e1900 */
[--C-:B------:R-:W-:Y:S01]  /*1e60*/  IMAD.WIDE.U32 R14, R15, 0x4, R12.reuse ;  /* 0x000000040f0e7825 */ /* 0x100fe200078e000c */
[----:B------:R1:W2:Y:S03]  /*1e70*/  LDG.E R2, desc[UR10][R16.64] ;  /* 0x0000000a10027981 */ /* 0x0002a6000c1e1900 */
[----:B------:R-:W-:Y:S02]  /*1e80*/  VIADD R11, R9, 0x400 ;  /* 0x00000400090b7836 */ /* 0x000fe40000000000 */
[----:B------:R-:W-:Y:S01]  /*1e90*/  IMAD.WIDE.U32 R18, R19, 0x4, R12 ;  /* 0x0000000413127825 */ /* 0x000fe200078e000c */
[----:B------:R-:W3:Y:S03]  /*1ea0*/  LDG.E R14, desc[UR10][R14.64] ;  /* 0x0000000a0e0e7981 */ /* 0x000ee6000c1e1900 */
[----:B------:R-:W-:-:S02]  /*1eb0*/  VIADD R27, R9, 0x600 ;  /* 0x00000600091b7836 */ /* 0x000fc40000000000 */
[----:B------:R-:W-:Y:S01]  /*1ec0*/  VIADD R29, R9, 0x700 ;  /* 0x00000700091d7836 */ /* 0x000fe20000000000 */
[----:B------:R-:W3:Y:S01]  /*1ed0*/  LDG.E R18, desc[UR10][R18.64] ;  /* 0x0000000a12127981 */ /* 0x000ee2000c1e1900 */
[----:B------:R-:W-:-:S04]  /*1ee0*/  IMAD.WIDE.U32 R10, R11, 0x4, R12 ;  /* 0x000000040b0a7825 */ /* 0x000fc800078e000c */
[--C-:B------:R-:W-:Y:S02]  /*1ef0*/  IMAD.WIDE.U32 R8, R25, 0x4, R12.reuse ;  /* 0x0000000419087825 */ /* 0x100fe400078e000c */
[----:B------:R-:W4:Y:S02]  /*1f00*/  LDG.E R11, desc[UR10][R10.64] ;  /* 0x0000000a0a0b7981 */ /* 0x000f24000c1e1900 */
[--C-:B0-----:R-:W-:Y:S02]  /*1f10*/  IMAD.WIDE.U32 R22, R27, 0x4, R12.reuse ;  /* 0x000000041b167825 */ /* 0x101fe400078e000c */
[----:B------:R-:W4:Y:S02]  /*1f20*/  LDG.E R8, desc[UR10][R8.64] ;  /* 0x0000000a08087981 */ /* 0x000f24000c1e1900 */
[----:B-1----:R-:W-:Y:S02]  /*1f30*/  IMAD.WIDE.U32 R16, R29, 0x4, R12 ;  /* 0x000000041d107825 */ /* 0x002fe400078e000c */
[----:B------:R-:W5:Y:S04]  /*1f40*/  LDG.E R23, desc[UR10][R22.64] ;  /* 0x0000000a16177981 */ /* 0x000f68000c1e1900 */
[----:B------:R-:W5:Y:S01]  /*1f50*/  LDG.E R16, desc[UR10][R16.64] ;  /* 0x0000000a10107981 */ /* 0x000f62000c1e1900 */
[----:B------:R-:W-:Y:S01]  /*1f60*/  VIADD R7, R7, 0x800 ;  /* 0x0000080007077836 */ /* 0x000fe20000000000 */
[----:B--2---:R-:W-:-:S04]  /*1f70*/  IADD3 R21, PT, PT, R2, R0, R21 ;  /* 0x0000000002157210 */ /* 0x004fc80007ffe015 */
[----:B---3--:R-:W-:-:S04]  /*1f80*/  IADD3 R14, PT, PT, R18, R14, R21 ;  /* 0x0000000e120e7210 */ /* 0x008fc80007ffe015 */
[----:B----4-:R-:W-:-:S04]  /*1f90*/  IADD3 R14, PT, PT, R8, R11, R14 ;  /* 0x0000000b080e7210 */ /* 0x010fc80007ffe00e */
[----:B-----5:R-:W-:-:S07]  /*1fa0*/  IADD3 R21, PT, PT, R16, R23, R14 ;  /* 0x0000001710157210 */ /* 0x020fce0007ffe00e */
.L_x_628:
[----:B------:R-:W-:Y:S05]  /*1fb0*/  BSYNC.RECONVERGENT B2 ;  /* 0x0000000000027941 */ /* 0x000fea0003800200 */
.L_x_627:
[----:B------:R-:W-:Y:S05]  /*1fc0*/  @!P1 BRA `(.L_x_622) ;  /* 0x0000000000849947 */ /* 0x000fea0003800000 */
[----:B------:R-:W-:Y:S01]  /*1fd0*/  ISETP.GE.U32.AND P0, PT, R20, 0x4, PT ;  /* 0x000000041400780c */ /* 0x000fe20003f06070 */
[----:B------:R-:W-:Y:S01]  /*1fe0*/  BSSY.RECONVERGENT B2, `(.L_x_629) ;  /* 0x0000012000027945 */ /* 0x000fe20003800200 */
[----:B------:R-:W-:-:S11]  /*1ff0*/  LOP3.LUT P1, RZ, R5, 0x3, RZ, 0xc0, !PT ;  /* 0x0000000305ff7812 */ /* 0x000fd6000782c0ff */
[----:B------:R-:W-:Y:S05]  /*2000*/  @!P0 BRA `(.L_x_630) ;  /* 0x00000000003c8947 */ /* 0x000fea0003800000 */
[----:B------:R-:W-:-:S05]  /*2010*/  IADD3 R9, PT, PT, R7, R4, RZ ;  /* 0x0000000407097210 */ /* 0x000fca0007ffe0ff */
[C---:B------:R-:W-:Y:S02]  /*2020*/  VIADD R11, R9.reuse, 0x100 ;  /* 0x00000100090b7836 */ /* 0x040fe40000000000 */
[----:B------:R-:W-:-:S04]  /*2030*/  IMAD.WIDE.U32 R4, R9, 0x4, R12 ;  /* 0x0000000409047825 */ /* 0x000fc800078e000c */
[C---:B------:R-:W-:Y:S02]  /*2040*/  VIADD R15, R9.reuse, 0x200 ;  /* 0x00000200090f7836 */ /* 0x040fe40000000000 */
[----:B------:R-:W-:Y:S01]  /*2050*/  VIADD R17, R9, 0x300 ;  /* 0x0000030009117836 */ /* 0x000fe20000000000 */
[----:B------:R-:W2:Y:S01]  /*2060*/  LDG.E R4, desc[UR10][R4.64] ;  /* 0x0000000a04047981 */ /* 0x000ea2000c1e1900 */
[----:B------:R-:W-:-:S04]  /*2070*/  IMAD.WIDE.U32 R8, R11, 0x4, R12 ;  /* 0x000000040b087825 */ /* 0x000fc800078e000c */
[--C-:B------:R-:W-:Y:S02]  /*2080*/  IMAD.WIDE.U32 R10, R15, 0x4, R12.reuse ;  /* 0x000000040f0a7825 */ /* 0x100fe400078e000c */
[----:B------:R-:W2:Y:S02]  /*2090*/  LDG.E R8, desc[UR10][R8.64] ;  /* 0x0000000a08087981 */ /* 0x000ea4000c1e1900 */
[----:B------:R-:W-:Y:S02]  /*20a0*/  IMAD.WIDE.U32 R14, R17, 0x4, R12 ;  /* 0x00000004110e7825 */ /* 0x000fe400078e000c */
[----:B------:R-:W3:Y:S04]  /*20b0*/  LDG.E R10, desc[UR10][R10.64] ;  /* 0x0000000a0a0a7981 */ /* 0x000ee8000c1e1900 */
[----:B------:R-:W3:Y:S01]  /*20c0*/  LDG.E R14, desc[UR10][R14.64] ;  /* 0x0000000a0e0e7981 */ /* 0x000ee2000c1e1900 */
[----:B------:R-:W-:-:S02]  /*20d0*/  IADD3 R7, PT, PT, R7, 0x400, RZ ;  /* 0x0000040007077810 */ /* 0x000fc40007ffe0ff */
[----:B--2---:R-:W-:-:S04]  /*20e0*/  IADD3 R21, PT, PT, R8, R4, R21 ;  /* 0x0000000408157210 */ /* 0x004fc80007ffe015 */
[----:B---3--:R-:W-:-:S07]  /*20f0*/  IADD3 R21, PT, PT, R14, R10, R21 ;  /* 0x0000000a0e157210 */ /* 0x008fce0007ffe015 */
.L_x_630:
[----:B------:R-:W-:Y:S05]  /*2100*/  BSYNC.RECONVERGENT B2 ;  /* 0x0000000000027941 */ /* 0x000fea0003800200 */
.L_x_629:
[----:B------:R-:W-:Y:S05]  /*2110*/  @!P1 BRA `(.L_x_622) ;  /* 0x0000000000309947 */ /* 0x000fea0003800000 */
[----:B------:R-:W-:Y:S01]  /*2120*/  LOP3.LUT R0, R3, 0xffff, RZ, 0xc0, !PT ;  /* 0x0000ffff03007812 */ /* 0x000fe200078ec0ff */
[----:B------:R-:W-:-:S03]  /*2130*/  VIADD R7, R7, UR6 ;  /* 0x0000000607077c36 */ /* 0x000fc60008000000 */
[----:B------:R-:W-:-:S04]  /*2140*/  LEA.HI R0, R0, 0x1, RZ, 0x18 ;  /* 0x0000000100007811 */ /* 0x000fc800078fc0ff */
[----:B------:R-:W-:-:S05]  /*2150*/  LOP3.LUT R0, R0, 0x3, RZ, 0xc0, !PT ;  /* 0x0000000300007812 */ /* 0x000fca00078ec0ff */
[----:B------:R-:W-:-:S07]  /*2160*/  IMAD.MOV R0, RZ, RZ, -R0 ;  /* 0x000000ffff007224 */ /* 0x000fce00078e0a00 */
.L_x_631:
[----:B------:R-:W-:-:S06]  /*2170*/  IMAD.WIDE.U32 R2, R7, 0x4, R12 ;  /* 0x0000000407027825 */ /* 0x000fcc00078e000c */
[----:B------:R-:W2:Y:S01]  /*2180*/  LDG.E R2, desc[UR10][R2.64] ;  /* 0x0000000a02027981 */ /* 0x000ea2000c1e1900 */
[----:B------:R-:W-:Y:S01]  /*2190*/  VIADD R0, R0, 0x1 ;  /* 0x0000000100007836 */ /* 0x000fe20000000000 */
[----:B------:R-:W-:-:S04]  /*21a0*/  IADD3 R7, PT, PT, R7, 0x100, RZ ;  /* 0x0000010007077810 */ /* 0x000fc80007ffe0ff */
[----:B------:R-:W-:Y:S01]  /*21b0*/  ISETP.NE.AND P0, PT, R0, RZ, PT ;  /* 0x000000ff0000720c */ /* 0x000fe20003f05270 */
[----:B--2---:R-:W-:-:S12]  /*21c0*/  IMAD.IADD R21, R2, 0x1, R21 ;  /* 0x0000000102157824 */ /* 0x004fd800078e0215 */
[----:B------:R-:W-:Y:S05]  /*21d0*/  @P0 BRA `(.L_x_631) ;  /* 0xfffffffc00e40947 */ /* 0x000fea000383ffff */
.L_x_622:
[----:B------:R-:W-:Y:S05]  /*21e0*/  BSYNC.RECONVERGENT B1 ;  /* 0x0000000000017941 */ /* 0x000fea0003800200 */
.L_x_619:
        /* <DEDUP_REMOVED lines=31> */
.L_x_633:
[----:B------:R-:W-:Y:S05]  /*23e0*/  BSYNC.RECONVERGENT B1 ;  /* 0x0000000000017941 */ /* 0x000fea0003800200 */
.L_x_632:
        /* <DEDUP_REMOVED lines=11> */
[----:B---3--:R-:W-:-:S04]  /*24a0*/  IADD3 R0, PT, PT, R8, R0, R7 ;  /* 0x0000000008007210 */ /* 0x008fc80007ffe007 */
[----:B0-2---:R-:W-:-:S07]  /*24b0*/  IADD3 R3, PT, PT, R0, R9, RZ ;  /* 0x0000000900037210 */ /* 0x005fce0007ffe0ff */
.L_x_618:
[----:B------:R-:W-:Y:S05]  /*24c0*/  BSYNC.RECONVERGENT B0 ;  /* 0x0000000000007941 */ /* 0x000fea0003800200 */
.L_x_600:
[----:B-1----:R-:W1:Y:S02]  /*24d0*/  S2R R0, SR_TID.X ;  /* 0x0000000000007919 */ /* 0x002e640000002100 */
[----:B-1----:R-:W-:-:S13]  /*24e0*/  ISETP.NE.AND P0, PT, R0, RZ, PT ;  /* 0x000000ff0000720c */ /* 0x002fda0003f05270 */
[----:B------:R-:W-:Y:S05]  /*24f0*/  @P0 EXIT ;  /* 0x000000000000094d */ /* 0x000fea0003800000 */
[----:B------:R-:W1:Y:S02]  /*2500*/  LDCU.64 UR4, c[0x0][0x388] ;  /* 0x00007100ff0477ac */ /* 0x000e640008000a00 */
[----:B-1----:R-:W-:-:S06]  /*2510*/  UIMAD.WIDE.U32 UR4, UR12, 0x4, UR4 ;  /* 0x000000040c0478a5 */ /* 0x002fcc000f8e0004 */
[----:B------:R-:W-:Y:S02]  /*2520*/  IMAD.U32 R4, RZ, RZ, UR4 ;  /* 0x00000004ff047e24 */ /* 0x000fe4000f8e00ff */
[----:B------:R-:W-:-:S05]  /*2530*/  IMAD.U32 R5, RZ, RZ, UR5 ;  /* 0x00000005ff057e24 */ /* 0x000fca000f8e00ff */
[----:B------:R-:W-:Y:S01]  /*2540*/  STG.E desc[UR10][R4.64], R3 ;  /* 0x0000000304007986 */ /* 0x000fe2000c10190a */
[----:B------:R-:W-:Y:S05]  /*2550*/  EXIT ;  /* 0x000000000000794d */ /* 0x000fea0003800000 */
.L_x_634:
        /* <DEDUP_REMOVED lines=10> */
.L_x_785:


//--------------------- .text._ZN3cub18CUB_300001_SM_10006detail6reduce28DeviceReduceSingleTileKernelINS2_10policy_hubIij11add_functorE10Policy1000EN6thrust24THRUST_300001_SM_1000_NS6detail15normal_iteratorINS9_10device_ptrIiEEEEPijS5_iiN4cuda3std3__410__identityEEEvT0_T1_T2_T3_T4_T6_ --------------------------
	.section	.text._ZN3cub18CUB_300001_SM_10006detail6reduce28DeviceReduceSingleTileKernelINS2_10policy_hubIij11add_functorE10Policy1000EN6thrust24THRUST_300001_SM_1000_NS6detail15normal_iteratorINS9_10device_ptrIiEEEEPijS5_iiN4cuda3std3__410__identityEEEvT0_T1_T2_T3_T4_T6_,"ax",@progbits
	.align	128
        .global         _ZN3cub18CUB_300001_SM_10006detail6reduce28DeviceReduceSingleTileKernelINS2_10policy_hubIij11add_functorE10Policy1000EN6thrust24THRUST_300001_SM_1000_NS6detail15normal_iteratorINS9_10device_ptrIiEEEEPijS5_iiN4cuda3std3__410__identityEEEvT0_T1_T2_T3_T4_T6_
        .type           _ZN3cub18CUB_300001_SM_10006detail6reduce28DeviceReduceSingleTileKernelINS2_10policy_hubIij11add_functorE10Policy1000EN6thrust24THRUST_300001_SM_1000_NS6detail15normal_iteratorINS9_10device_ptrIiEEEEPijS5_iiN4cuda3std3__410__identityEEEvT0_T1_T2_T3_T4_T6_,@function
        .size           _ZN3cub18CUB_300001_SM_10006detail6reduce28DeviceReduceSingleTileKernelINS2_10policy_hubIij11add_functorE10Policy1000EN6thrust24THRUST_300001_SM_1000_NS6detail15normal_iteratorINS9_10device_ptrIiEEEEPijS5_iiN4cuda3std3__410__identityEEEvT0_T1_T2_T3_T4_T6_,(.L_x_786 - _ZN3cub18CUB_300001_SM_10006detail6reduce28DeviceReduceSingleTileKernelINS2_10policy_hubIij11add_functorE10Policy1000EN6thrust24THRUST_300001_SM_1000_NS6detail15normal_iteratorINS9_10device_ptrIiEEEEPijS5_iiN4cuda3std3__410__identityEEEvT0_T1_T2_T3_T4_T6_)
        .other          _ZN3cub18CUB_300001_SM_10006detail6reduce28DeviceReduceSingleTileKernelINS2_10policy_hubIij11add_functorE10Policy1000EN6thrust24THRUST_300001_SM_1000_NS6detail15normal_iteratorINS9_10device_ptrIiEEEEPijS5_iiN4cuda3std3__410__identityEEEvT0_T1_T2_T3_T4_T6_,@"STO_CUDA_ENTRY STV_DEFAULT"
_ZN3cub18CUB_300001_SM_10006detail6reduce28DeviceReduceSingleTileKernelINS2_10policy_hubIij11add_functorE10Policy1000EN6thrust24THRUST_300001_SM_1000_NS6detail15normal_iteratorINS9_10device_ptrIiEEEEPijS5_iiN4cuda3std3__410__identityEEEvT0_T1_T2_T3_T4_T6_:
.text._ZN3cub18CUB_300001_SM_10006detail6reduce28DeviceReduceSingleTileKernelINS2_10policy_hubIij11add_functorE10Policy1000EN6thrust24THRUST_300001_SM_1000_NS6detail15normal_iteratorINS9_10device_ptrIiEEEEPijS5_iiN4cuda3std3__410__identityEEEvT0_T1_T2_T3_T4_T6_:
        /* <DEDUP_REMOVED lines=13> */
.L_x_635:
[----:B------:R-:W-:Y:S01]  /*00d0*/  ISETP.GT.U32.AND P0, PT, R2, 0xfff, PT ;  /* 0x00000fff0200780c */ /* 0x000fe20003f04070 */
[----:B------:R-:W-:-:S12]  /*00e0*/  BSSY.RECONVERGENT B0, `(.L_x_636) ;  /* 0x00001ed000007945 */ /* 0x000fd80003800200 */
        /* <DEDUP_REMOVED lines=11> */
.L_x_639:
[----:B------:R-:W-:Y:S05]  /*01a0*/  BSYNC.RECONVERGENT B1 ;  /* 0x0000000000017941 */ /* 0x000fea0003800200 */
.L_x_638:
        /* <DEDUP_REMOVED lines=17> */
.L_x_644:
        /* <DEDUP_REMOVED lines=31> */
.L_x_643:
[----:B------:R-:W-:Y:S05]  /*04b0*/  BSYNC.RECONVERGENT B2 ;  /* 0x0000000000027941 */ /* 0x000fea0003800200 */
.L_x_642:
        /* <DEDUP_REMOVED lines=21> */
.L_x_646:
[----:B------:R-:W-:Y:S05]  /*0610*/  BSYNC.RECONVERGENT B2 ;  /* 0x0000000000027941 */ /* 0x000fea0003800200 */
.L_x_645:
        /* <DEDUP_REMOVED lines=11> */
[----:B------:R-:W3:Y:S01]  /*06d0*/  LDG.E R10, desc[UR6][R6.64+0xc00] ;  /* 0x000c0006060a7981 */ /* 0x000ee2000c1e1900 */
[----:B------:R-:W-:Y:S01]  /*06e0*/  VIADD R5, R5, 0x400 ;  /* 0x0000040005057836 */ /* 0x000fe20000000000 */
[----:B--2--5:R-:W-:-:S04]  /*06f0*/  IADD3 R0, PT, PT, R4, R9, R0 ;  /* 0x0000000904007210 */ /* 0x024fc80007ffe000 */
[----:B---3--:R-:W-:-:S07]  /*0700*/  IADD3 R0, PT, PT, R10, R11, R0 ;  /* 0x0000000b0a007210 */ /* 0x008fce0007ffe000 */
.L_x_648:
[----:B------:R-:W-:Y:S05]  /*0710*/  BSYNC.RECONVERGENT B2 ;  /* 0x0000000000027941 */ /* 0x000fea0003800200 */
.L_x_647:
[----:B------:R-:W-:Y:S05]  /*0720*/  @!P1 BRA `(.L_x_641) ;  /* 0x0000000000309947 */ /* 0x000fea0003800000 */
[----:B------:R-:W0:Y:S02]  /*0730*/  LDC.64 R6, c[0x0][0x380] ;  /* 0x0000e000ff067b82 */ /* 0x000e240000000a00 */
[----:B0-----:R-:W-:-:S04]  /*0740*/  IMAD.WIDE.U32 R4, R5, 0x4, R6 ;  /* 0x0000000405047825 */ /* 0x001fc800078e0006 */
[----:B------:R-:W-:Y:S02]  /*0750*/  IMAD.MOV R6, RZ, RZ, -R8 ;  /* 0x000000ffff067224 */ /* 0x000fe400078e0a08 */
[----:B------:R-:W-:-:S07]  /*0760*/  IMAD.MOV.U32 R7, RZ, RZ, R5 ;  /* 0x000000ffff077224 */ /* 0x000fce00078e0005 */
.L_x_649:
[----:B------:R-:W-:-:S06]  /*0770*/  IMAD.MOV.U32 R5, RZ, RZ, R7 ;  /* 0x000000ffff057224 */ /* 0x000fcc00078e0007 */
[----:B------:R0:W2:Y:S01]  /*0780*/  LDG.E R5, desc[UR6][R4.64] ;  /* 0x0000000604057981 */ /* 0x0000a2000c1e1900 */
[----:B------:R-:W-:-:S05]  /*0790*/  VIADD R6, R6, 0x1 ;  /* 0x0000000106067836 */ /* 0x000fca0000000000 */
[----:B------:R-:W-:Y:S02]  /*07a0*/  ISETP.NE.AND P0, PT, R6, RZ, PT ;  /* 0x000000ff0600720c */ /* 0x000fe40003f05270 */
[----:B0-----:R-:W-:-:S05]  /*07b0*/  IADD3 R4, P1, PT, R4, 0x400, RZ ;  /* 0x0000040004047810 */ /* 0x001fca0007f3e0ff */
[----:B------:R-:W-:Y:S02]  /*07c0*/  IMAD.X R7, RZ, RZ, R7, P1 ;  /* 0x000000ffff077224 */ /* 0x000fe400008e0607 */
[----:B--2--5:R-:W-:-:S04]  /*07d0*/  IMAD.IADD R0, R5, 0x1, R0 ;  /* 0x0000000105007824 */ /* 0x024fc800078e0200 */
[----:B------:R-:W-:Y:S05]  /*07e0*/  @P0 BRA `(.L_x_649) ;  /* 0xfffffffc00e00947 */ /* 0x000fea000383ffff */
.L_x_641:
[----:B------:R-:W-:Y:S05]  /*07f0*/  BSYNC.RECONVERGENT B1 ;  /* 0x0000000000017941 */ /* 0x000fea0003800200 */
.L_x_640:
[----:B------:R-:W-:-:S13]  /*0800*/  ISETP.GE.U32.AND P0, PT, R2, 0x100, PT ;  /* 0x000001000200780c */ /* 0x000fda0003f06070 */
[----:B------:R-:W-:Y:S05]  /*0810*/  @!P0 BRA `(.L_x_650) ;  /* 0x0000000000b48947 */ /* 0x000fea0003800000 */
[----:B0-----:R-:W0:Y:S01]  /*0820*/  S2R R6, SR_LANEID ;  /* 0x0000000000067919 */ /* 0x001e220000000000 */
[----:B------:R-:W-:Y:S01]  /*0830*/  BSSY.RECONVERGENT B1, `(.L_x_651) ;  /* 0x000001d000017945 */ /* 0x000fe20003800200 */
[----:B-----5:R-:W1:Y:S01]  /*0840*/  SHFL.DOWN PT, R2, R0, 0x1, 0x1f ;  /* 0x08201f0000027f89 */ /* 0x020e6200000e0000 */
        /* <DEDUP_REMOVED lines=27> */
.L_x_652:
[----:B------:R-:W-:Y:S05]  /*0a00*/  BSYNC.RECONVERGENT B1 ;  /* 0x0000000000017941 */ /* 0x000fea0003800200 */
.L_x_651:
        /* <DEDUP_REMOVED lines=12> */
[----:B0-----:R-:W-:Y:S01]  /*0ad0*/  IMAD.IADD R5, R0, 0x1, R3 ;  /* 0x0000000100057824 */ /* 0x001fe200078e0203 */
[----:B------:R-:W-:Y:S06]  /*0ae0*/  BRA `(.L_x_653) ;  /* 0x0000001400307947 */ /* 0x000fec0003800000 */
.L_x_650:
[----:B------:R-:W-:Y:S01]  /*0af0*/  LOP3.LUT R4, R3, 0x3e0, RZ, 0xc0, !PT ;  /* 0x000003e003047812 */ /* 0x000fe200078ec0ff */
[----:B------:R-:W1:Y:S03]  /*0b00*/  S2R R10, SR_LANEID ;  /* 0x00000000000a7919 */ /* 0x000e660000000000 */
[----:B0-----:R-:W-:Y:S01]  /*0b10*/  LOP3.LUT R7, RZ, R4, RZ, 0x33, !PT ;  /* 0x00000004ff077212 */ /* 0x001fe200078e33ff */
[----:B------:R-:W-:-:S04]  /*0b20*/  VIADD R5, R4, 0x20 ;  /* 0x0000002004057836 */ /* 0x000fc80000000000 */
[----:B------:R-:W-:Y:S01]  /*0b30*/  IMAD.IADD R7, R7, 0x1, R2 ;  /* 0x0000000107077824 */ /* 0x000fe200078e0202 */
[----:B------:R-:W-:-:S04]  /*0b40*/  ISETP.GT.U32.AND P0, PT, R5, R2, PT ;  /* 0x000000020500720c */ /* 0x000fc80003f04070 */
[----:B------:R-:W-:-:S05]  /*0b50*/  SEL R7, R7, 0x1f, P0 ;  /* 0x0000001f07077807 */ /* 0x000fca0000000000 */
[----:B-----5:R-:W0:Y:S01]  /*0b60*/  SHFL.DOWN PT, R4, R0, 0x1, R7 ;  /* 0x0820000000047989 */ /* 0x020e2200000e0007 */
[CC--:B-1----:R-:W-:Y:S01]  /*0b70*/  ISETP.GE.AND P0, PT, R10.reuse, R7.reuse, PT ;  /* 0x000000070a00720c */ /* 0x0c2fe20003f06270 */
[C---:B------:R-:W-:Y:S01]  /*0b80*/  VIADD R6, R10.reuse, 0x2 ;  /* 0x000000020a067836 */ /* 0x040fe20000000000 */
[C---:B------:R-:W-:Y:S01]  /*0b90*/  ISETP.NE.AND P1, PT, R10.reuse, RZ, PT ;  /* 0x000000ff0a00720c */ /* 0x040fe20003f25270 */
[----:B------:R-:W-:Y:S01]  /*0ba0*/  VIADD R8, R10, 0x4 ;  /* 0x000000040a087836 */ /* 0x000fe20000000000 */
[----:B0-----:R-:W-:Y:S02]  /*0bb0*/  SEL R5, R4, RZ, !P0 ;  /* 0x000000ff04057207 */ /* 0x001fe40004000000 */
        /* <DEDUP_REMOVED lines=56> */
.L_x_637:
[----:B------:R-:W0:Y:S01]  /*0f40*/  S2R R0, SR_TID.X ;  /* 0x0000000000007919 */ /* 0x000e220000002100 */
[----:B------:R-:W1:Y:S02]  /*0f50*/  LDCU.64 UR4, c[0x0][0x380] ;  /* 0x00007000ff0477ac */ /* 0x000e640008000a00 */
[----:B-1----:R-:W-:Y:S02]  /*0f60*/  IMAD.U32 R12, RZ, RZ, UR4 ;  /* 0x00000004ff0c7e24 */ /* 0x002fe4000f8e00ff */
[----:B------:R-:W-:Y:S02]  /*0f70*/  IMAD.U32 R13, RZ, RZ, UR5 ;  /* 0x00000005ff0d7e24 */ /* 0x000fe4000f8e00ff */
        /* <DEDUP_REMOVED lines=17> */
[----:B------:R-:W-:Y:S01]  /*1090*/  UMOV UR4, 0x1000 ;  /* 0x0000100000047882 */ /* 0x000fe20000000000 */
[----:B--2---:R-:W-:-:S04]  /*10a0*/  IADD3 R3, PT, PT, R7, R6, R3 ;  /* 0x0000000607037210 */ /* 0x004fc80007ffe003 */
[----:B---3--:R-:W-:-:S04]  /*10b0*/  IADD3 R3, PT, PT, R9, R8, R3 ;  /* 0x0000000809037210 */ /* 0x008fc80007ffe003 */
[----:B----4-:R-:W-:-:S04]  /*10c0*/  IADD3 R3, PT, PT, R11, R10, R3 ;  /* 0x0000000a0b037210 */ /* 0x010fc80007ffe003 */
[----:B-----5:R-:W-:-:S04]  /*10d0*/  IADD3 R3, PT, PT, R15, R14, R3 ;  /* 0x0000000e0f037210 */ /* 0x020fc80007ffe003 */
[----:B------:R-:W-:Y:S01]  /*10e0*/  IADD3 R16, PT, PT, R17, R16, R3 ;  /* 0x0000001011107210 */ /* 0x000fe20007ffe003 */
[----:B------:R-:W-:-:S05]  /*10f0*/  VIADD R3, R2, 0xfffff000 ;  /* 0xfffff00002037836 */ /* 0x000fca0000000000 */
[----:B------:R-:W-:Y:S02]  /*1100*/  ISETP.GE.U32.AND P0, PT, R3, 0x1000, PT ;  /* 0x000010000300780c */ /* 0x000fe40003f06070 */
[----:B------:R-:W-:-:S04]  /*1110*/  IADD3 R16, PT, PT, R19, R18, R16 ;  /* 0x0000001213107210 */ /* 0x000fc80007ffe010 */
[----:B------:R-:W-:-:S05]  /*1120*/  IADD3 R21, PT, PT, R21, R20, R16 ;  /* 0x0000001415157210 */ /* 0x000fca0007ffe010 */
[----:B------:R-:W-:Y:S02]  /*1130*/  IMAD.IADD R7, R22, 0x1, R21 ;  /* 0x0000000116077824 */ /* 0x000fe400078e0215 */
[----:B------:R-:W-:Y:S05]  /*1140*/  @!P0 BRA `(.L_x_654) ;  /* 0x00000000008c8947 */ /* 0x000fea0003800000 */
[----:B------:R-:W0:Y:S01]  /*1150*/  LDC R2, c[0x0][0x390] ;  /* 0x0000e400ff027b82 */ /* 0x000e220000000800 */
[----:B------:R-:W-:-:S07]  /*1160*/  UMOV UR4, 0x1000 ;  /* 0x0000100000047882 */ /* 0x000fce0000000000 */
[----:B------:R-:W1:Y:S02]  /*1170*/  LDC.64 R12, c[0x0][0x380] ;  /* 0x0000e000ff0c7b82 */ /* 0x000e640000000a00 */
.L_x_656:
[----:B------:R-:W-:-:S04]  /*1180*/  VIADD R5, R0, UR4 ;  /* 0x0000000400057c36 */ /* 0x000fc80008000000 */
[----:B-1----:R-:W-:-:S05]  /*1190*/  IMAD.WIDE.U32 R4, R5, 0x4, R12 ;  /* 0x0000000405047825 */ /* 0x002fca00078e000c */
        /* <DEDUP_REMOVED lines=16> */
[----:B--2---:R-:W-:Y:S01]  /*12a0*/  IADD3 R16, PT, PT, R18, R16, R7 ;  /* 0x0000001012107210 */ /* 0x004fe20007ffe007 */
[----:B0-----:R-:W-:-:S05]  /*12b0*/  VIADD R7, R2, -UR4 ;  /* 0x8000000402077c36 */ /* 0x001fca0008000000 */
[----:B------:R-:W-:Y:S02]  /*12c0*/  ISETP.GE.U32.AND P0, PT, R7, 0x1000, PT ;  /* 0x000010000700780c */ /* 0x000fe40003f06070 */
        /* <DEDUP_REMOVED lines=8> */
[----:B------:R-:W-:-:S06]  /*1350*/  UIADD3 UR4, UPT, UPT, UR4, 0x1000, URZ ;  /* 0x0000100004047890 */ /* 0x000fcc000fffe0ff */
[----:B------:R-:W-:-:S13]  /*1360*/  ISETP.LT.U32.AND P0, PT, R3, UR4, PT ;  /* 0x0000000403007c0c */ /* 0x000fda000bf01070 */
[----:B------:R-:W-:Y:S05]  /*1370*/  @!P0 BRA `(.L_x_656) ;  /* 0xfffffffc00808947 */ /* 0x000fea000383ffff */
.L_x_654:
[----:B------:R-:W-:Y:S01]  /*1380*/  VIADD R3, R2, -UR4 ;  /* 0x8000000402037c36 */ /* 0x000fe20008000000 */
[----:B------:R-:W-:Y:S04]  /*1390*/  BSSY.RECONVERGENT B1, `(.L_x_655) ;  /* 0x0000095000017945 */ /* 0x000fe80003800200 */
[----:B------:R-:W-:-:S04]  /*13a0*/  ISETP.GE.AND P0, PT, R0, R3, PT ;  /* 0x000000030000720c */ /* 0x000fc80003f06270 */
[----:B------:R-:W-:-:S13]  /*13b0*/  ISETP.LE.U32.OR P0, PT, R2, UR4, P0 ;  /* 0x0000000402007c0c */ /* 0x000fda0008703470 */
[----:B------:R-:W-:Y:S05]  /*13c0*/  @P0 BRA `(.L_x_657) ;  /* 0x0000000800440947 */ /* 0x000fea0003800000 */
[----:B------:R-:W-:Y:S01]  /*13d0*/  LOP3.LUT R3, RZ, R0, RZ, 0x33, !PT ;  /* 0x00000000ff037212 */ /* 0x000fe200078e33ff */
[----:B------:R-:W-:Y:S01]  /*13e0*/  BSSY.RECONVERGENT B2, `(.L_x_658) ;  /* 0x000004a000027945 */ /* 0x000fe20003800200 */
[----:B------:R-:W-:Y:S02]  /*13f0*/  IMAD.MOV.U32 R5, RZ, RZ, R0 ;  /* 0x000000ffff057224 */ /* 0x000fe400078e0000 */
[----:B------:R-:W-:-:S04]  /*1400*/  IADD3 R3, PT, PT, R2, -UR4, R3 ;  /* 0x8000000402037c10 */ /* 0x000fc8000fffe003 */
[C---:B------:R-:W-:Y:S02]  /*1410*/  ISETP.GE.U32.AND P0, PT, R3.reuse, 0xf00, PT ;  /* 0x00000f000300780c */ /* 0x040fe40003f06070 */
[----:B------:R-:W-:-:S04]  /*1420*/  LEA.HI R3, R3, 0x1, RZ, 0x18 ;  /* 0x0000000103037811 */ /* 0x000fc800078fc0ff */
[----:B------:R-:W-:-:S07]  /*1430*/  LOP3.LUT R4, R3, 0xf, RZ, 0xc0, !PT ;  /* 0x0000000f03047812 */ /* 0x000fce00078ec0ff */
[----:B------:R-:W-:Y:S05]  /*1440*/  @!P0 BRA `(.L_x_659) ;  /* 0x00000004000c8947 */ /* 0x000fea0003800000 */
[----:B------:R-:W-:Y:S01]  /*1450*/  LOP3.LUT R6, R3, 0x1fffff0, RZ, 0xc0, !PT ;  /* 0x01fffff003067812 */ /* 0x000fe200078ec0ff */
[----:B------:R-:W-:Y:S01]  /*1460*/  BSSY.RECONVERGENT B3, `(.L_x_660) ;  /* 0x0000040000037945 */ /* 0x000fe20003800200 */
[C---:B------:R-:W-:Y:S01]  /*1470*/  LOP3.LUT R5, R0.reuse, 0x800, RZ, 0xfc, !PT ;  /* 0x0000080000057812 */ /* 0x040fe200078efcff */
[----:B------:R-:W-:Y:S02]  /*1480*/  VIADD R2, R0, UR4 ;  /* 0x0000000400027c36 */ /* 0x000fe40008000000 */
[----:B------:R-:W-:-:S07]  /*1490*/  IMAD.MOV R6, RZ, RZ, -R6 ;  /* 0x000000ffff067224 */ /* 0x000fce00078e0a06 */
.L_x_661:
[----:B------:R-:W-:-:S04]  /*14a0*/  IMAD.WIDE.U32 R26, R2, 0x4, R12 ;  /* 0x00000004021a7825 */ /* 0x000fc800078e000c */
[C---:B------:R-:W-:Y:S02]  /*14b0*/  VIADD R9, R2.reuse, 0x100 ;  /* 0x0000010002097836 */ /* 0x040fe40000000000 */
[----:B------:R-:W-:Y:S01]  /*14c0*/  VIADD R15, R2, 0x400 ;  /* 0x00000400020f7836 */ /* 0x000fe20000000000 */
[----:B------:R0:W2:Y:S01]  /*14d0*/  LDG.E R26, desc[UR6][R26.64] ;  /* 0x000000061a1a7981 */ /* 0x0000a2000c1e1900 */
[----:B------:R-:W-:-:S04]  /*14e0*/  IMAD.WIDE.U32 R8, R9, 0x4, R12 ;  /* 0x0000000409087825 */ /* 0x000fc800078e000c */
[C---:B------:R-:W-:Y:S01]  /*14f0*/  VIADD R17, R2.reuse, 0x200 ;  /* 0x0000020002117836 */ /* 0x040fe20000000000 */
[----:B------:R1:W2:Y:S01]  /*1500*/  LDG.E R25, desc[UR6][R8.64] ;  /* 0x0000000608197981 */ /* 0x0002a2000c1e1900 */
[C---:B------:R-:W-:Y:S02]  /*1510*/  VIADD R11, R2.reuse, 0x300 ;  /* 0x00000300020b7836 */ /* 0x040fe40000000000 */
[----:B0-----:R-:W-:Y:S02]  /*1520*/  VIADD R27, R2, 0x700 ;  /* 0x00000700021b7836 */ /* 0x001fe40000000000 */
[----:B------:R-:W-:-:S04]  /*1530*/  IMAD.WIDE.U32 R14, R15, 0x4, R12 ;  /* 0x000000040f0e7825 */ /* 0x000fc800078e000c */
[--C-:B------:R-:W-:Y:S01]  /*1540*/  IMAD.WIDE.U32 R16, R17, 0x4, R12.reuse ;  /* 0x0000000411107825 */ /* 0x100fe200078e000c */
[----:B------:R0:W3:Y:S03]  /*1550*/  LDG.E R22, desc[UR6][R14.64] ;  /* 0x000000060e167981 */ /* 0x0000e6000c1e1900 */
[----:B------:R-:W-:Y:S01]  /*1560*/  VIADD R29, R2, 0x500 ;  /* 0x00000500021d7836 */ /* 0x000fe20000000000 */
[----:B------:R-:W4:Y:S01]  /*1570*/  LDG.E R24, desc[UR6][R16.64] ;  /* 0x0000000610187981 */ /* 0x000f22000c1e1900 */
[----:B------:R-:W-:-:S04]  /*1580*/  IMAD.WIDE.U32 R10, R11, 0x4, R12 ;  /* 0x000000040b0a7825 */ /* 0x000fc800078e000c */
[--C-:B-1----:R-:W-:Y:S01]  /*1590*/  IMAD.WIDE.U32 R8, R27, 0x4, R12.reuse ;  /* 0x000000041b087825 */ /* 0x102fe200078e000c */
[----:B------:R-:W4:Y:S03]  /*15a0*/  LDG.E R23, desc[UR6][R10.64] ;  /* 0x000000060a177981 */ /* 0x000f26000c1e1900 */
[----:B------:R-:W-:Y:S02]  /*15b0*/  VIADD R27, R2, 0x900 ;  /* 0x00000900021b7836 */ /* 0x000fe40000000000 */
[----:B------:R-:W-:-:S04]  /*15c0*/  IMAD.WIDE.U32 R28, R29, 0x4, R12 ;  /* 0x000000041d1c7825 */ /* 0x000fc800078e000c */
[C---:B------:R-:W-:Y:S01]  /*15d0*/  VIADD R19, R2.reuse, 0x600 ;  /* 0x0000060002137836 */ /* 0x040fe20000000000 */
[----:B------:R1:W5:Y:S01]  /*15e0*/  LDG.E R11, desc[UR6][R8.64] ;  /* 0x00000006080b7981 */ /* 0x000362000c1e1900 */
[C---:B0-----:R-:W-:Y:S02]  /*15f0*/  VIADD R15, R2.reuse, 0xa00 ;  /* 0x00000a00020f7836 */ /* 0x041fe40000000000 */
[----:B------:R-:W-:Y:S01]  /*1600*/  VIADD R20, R2, 0x800 ;  /* 0x0000080002147836 */ /* 0x000fe20000000000 */
[----:B------:R0:W3:Y:S01]  /*1610*/  LDG.E R21, desc[UR6][R28.64] ;  /* 0x000000061c157981 */ /* 0x0000e2000c1e1900 */
[----:B------:R-:W-:-:S04]  /*1620*/  IMAD.WIDE.U32 R18, R19, 0x4, R12 ;  /* 0x0000000413127825 */ /* 0x000fc800078e000c */
[----:B-1----:R-:W-:-:S04]  /*1630*/  IMAD.WIDE.U32 R8, R27, 0x4, R12 ;  /* 0x000000041b087825 */ /* 0x002fc800078e000c */
[--C-:B------:R-:W-:Y:S02]  /*1640*/  IMAD.WIDE.U32 R14, R15, 0x4, R12.reuse ;  /* 0x000000040f0e7825 */ /* 0x100fe400078e000c */
[----:B------:R-:W5:Y:S02]  /*1650*/  LDG.E R9, desc[UR6][R8.64] ;  /* 0x0000000608097981 */ /* 0x000f64000c1e1900 */
[--C-:B------:R-:W-:Y:S02]  /*1660*/  IMAD.WIDE.U32 R16, R20, 0x4, R12.reuse ;  /* 0x0000000414107825 */ /* 0x100fe400078e000c */
[----:B------:R1:W5:Y:S02]  /*1670*/  LDG.E R20, desc[UR6][R18.64] ;  /* 0x0000000612147981 */ /* 0x000364000c1e1900 */
[C---:B0-----:R-:W-:Y:S02]  /*1680*/  VIADD R29, R2.reuse, 0xb00 ;  /* 0x00000b00021d7836 */ /* 0x041fe40000000000 */
[----:B------:R-:W-:Y:S01]  /*1690*/  VIADD R27, R2, 0xc00 ;  /* 0x00000c00021b7836 */ /* 0x000fe20000000000 */
[----:B------:R0:W5:Y:S01]  /*16a0*/  LDG.E R10, desc[UR6][R16.64] ;  /* 0x00000006100a7981 */ /* 0x000162000c1e1900 */
[----:B------:R-:W-:-:S03]  /*16b0*/  IMAD.WIDE.U32 R28, R29, 0x4, R12 ;  /* 0x000000041d1c7825 */ /* 0x000fc600078e000c */
[----:B------:R0:W5:Y:S01]  /*16c0*/  LDG.E R8, desc[UR6][R14.64] ;  /* 0x000000060e087981 */ /* 0x000162000c1e1900 */
[C---:B-1----:R-:W-:Y:S02]  /*16d0*/  VIADD R19, R2.reuse, 0xe00 ;  /* 0x00000e0002137836 */ /* 0x042fe40000000000 */
[C---:B------:R-:W-:Y:S02]  /*16e0*/  VIADD R18, R2.reuse, 0xf00 ;  /* 0x00000f0002127836 */ /* 0x040fe40000000000 */
[----:B0-----:R-:W-:Y:S02]  /*16f0*/  IMAD.WIDE.U32 R16, R27, 0x4, R12 ;  /* 0x000000041b107825 */ /* 0x001fe400078e000c */
[----:B------:R-:W5:Y:S02]  /*1700*/  LDG.E R27, desc[UR6][R28.64] ;  /* 0x000000061c1b7981 */ /* 0x000f64000c1e1900 */
[----:B------:R-:W-:-:S04]  /*1710*/  VIADD R15, R2, 0xd00 ;  /* 0x00000d00020f7836 */ /* 0x000fc80000000000 */
[--C-:B------:R-:W-:Y:S01]  /*1720*/  IMAD.WIDE.U32 R14, R15, 0x4, R12.reuse ;  /* 0x000000040f0e7825 */ /* 0x100fe200078e000c */
[----:B------:R0:W5:Y:S05]  /*1730*/  LDG.E R28, desc[UR6][R16.64] ;  /* 0x00000006101c7981 */ /* 0x00016a000c1e1900 */
[----:B------:R-:W5:Y:S01]  /*1740*/  LDG.E R15, desc[UR6][R14.64] ;  /* 0x000000060e0f7981 */ /* 0x000f62000c1e1900 */
[----:B0-----:R-:W-:-:S04]  /*1750*/  IMAD.WIDE.U32 R16, R19, 0x4, R12 ;  /* 0x0000000413107825 */ /* 0x001fc800078e000c */
[----:B------:R-:W-:Y:S02]  /*1760*/  IMAD.WIDE.U32 R18, R18, 0x4, R12 ;  /* 0x0000000412127825 */ /* 0x000fe400078e000c */
[----:B------:R-:W5:Y:S04]  /*1770*/  LDG.E R16, desc[UR6][R16.64] ;  /* 0x0000000610107981 */ /* 0x000f68000c1e1900 */
[----:B------:R-:W5:Y:S01]  /*1780*/  LDG.E R19, desc[UR6][R18.64] ;  /* 0x0000000612137981 */ /* 0x000f62000c1e1900 */
[----:B------:R-:W-:-:S05]  /*1790*/  VIADD R6, R6, 0x10 ;  /* 0x0000001006067836 */ /* 0x000fca0000000000 */
[----:B------:R-:W-:Y:S01]  /*17a0*/  ISETP.NE.AND P0, PT, R6, RZ, PT ;  /* 0x000000ff0600720c */ /* 0x000fe20003f05270 */
[----:B------:R-:W-:Y:S02]  /*17b0*/  VIADD R5, R5, 0x1000 ;  /* 0x0000100005057836 */ /* 0x000fe40000000000 */
[----:B------:R-:W-:Y:S01]  /*17c0*/  VIADD R2, R2, 0x1000 ;  /* 0x0000100002027836 */ /* 0x000fe20000000000 */
[----:B--2---:R-:W-:-:S04]  /*17d0*/  IADD3 R25, PT, PT, R25, R26, R7 ;  /* 0x0000001a19197210 */ /* 0x004fc80007ffe007 */
[----:B----4-:R-:W-:-:S04]  /*17e0*/  IADD3 R23, PT, PT, R23, R24, R25 ;  /* 0x0000001817177210 */ /* 0x010fc80007ffe019 */
[----:B---3--:R-:W-:-:S04]  /*17f0*/  IADD3 R21, PT, PT, R21, R22, R23 ;  /* 0x0000001615157210 */ /* 0x008fc80007ffe017 */
[----:B-----5:R-:W-:-:S04]  /*1800*/  IADD3 R11, PT, PT, R11, R20, R21 ;  /* 0x000000140b0b7210 */ /* 0x020fc80007ffe015 */
[----:B------:R-:W-:-:S04]  /*1810*/  IADD3 R9, PT, PT, R9, R10, R11 ;  /* 0x0000000a09097210 */ /* 0x000fc80007ffe00b */
[----:B------:R-:W-:-:S04]  /*1820*/  IADD3 R8, PT, PT, R27, R8, R9 ;  /* 0x000000081b087210 */ /* 0x000fc80007ffe009 */
[----:B------:R-:W-:-:S04]  /*1830*/  IADD3 R8, PT, PT, R15, R28, R8 ;  /* 0x0000001c0f087210 */ /* 0x000fc80007ffe008 */
[----:B------:R-:W-:Y:S01]  /*1840*/  IADD3 R7, PT, PT, R19, R16, R8 ;  /* 0x0000001013077210 */ /* 0x000fe20007ffe008 */
[----:B------:R-:W-:Y:S06]  /*1850*/  @P0 BRA `(.L_x_661) ;  /* 0xfffffffc00100947 */ /* 0x000fec000383ffff */
[----:B------:R-:W-:Y:S05]  /*1860*/  BSYNC.RECONVERGENT B3 ;  /* 0x0000000000037941 */ /* 0x000fea0003800200 */
.L_x_660:
[----:B------:R-:W-:-:S07]  /*1870*/  VIADD R5, R5, 0xfffff800 ;  /* 0xfffff80005057836 */ /* 0x000fce0000000000 */
.L_x_659:
[----:B------:R-:W-:Y:S05]  /*1880*/  BSYNC.RECONVERGENT B2 ;  /* 0x0000000000027941 */ /* 0x000fea0003800200 */
.L_x_658:
[----:B------:R-:W-:-:S13]  /*1890*/  ISETP.NE.AND P0, PT, R4, RZ, PT ;  /* 0x000000ff0400720c */ /* 0x000fda0003f05270 */
[----:B------:R-:W-:Y:S05]  /*18a0*/  @!P0 BRA `(.L_x_657) ;  /* 0x00000004000c8947 */ /* 0x000fea0003800000 */
[----:B------:R-:W-:Y:S01]  /*18b0*/  ISETP.GE.U32.AND P0, PT, R4, 0x8, PT ;  /* 0x000000080400780c */ /* 0x000fe20003f06070 */
[----:B------:R-:W-:Y:S01]  /*18c0*/  BSSY.RECONVERGENT B2, `(.L_x_662) ;  /* 0x0000021000027945 */ /* 0x000fe20003800200 */
[----:B------:R-:W-:-:S04]  /*18d0*/  LOP3.LUT R24, R3, 0x7, RZ, 0xc0, !PT ;  /* 0x0000000703187812 */ /* 0x000fc800078ec0ff */
[----:B------:R-:W-:-:S07]  /*18e0*/  ISETP.NE.AND P1, PT, R24, RZ, PT ;  /* 0x000000ff1800720c */ /* 0x000fce0003f25270 */
[----:B------:R-:W-:Y:S06]  /*18f0*/  @!P0 BRA `(.L_x_663) ;  /* 0x0000000000748947 */ /* 0x000fec0003800000 */
[----:B------:R-:W-:-:S04]  /*1900*/  VIADD R9, R5, UR4 ;  /* 0x0000000405097c36 */ /* 0x000fc80008000000 */
[C---:B------:R-:W-:Y:S02]  /*1910*/  VIADD R21, R9.reuse, 0x100 ;  /* 0x0000010009157836 */ /* 0x040fe40000000000 */
[C---:B------:R-:W-:Y:S02]  /*1920*/  VIADD R11, R9.reuse, 0x300 ;  /* 0x00000300090b7836 */ /* 0x040fe40000000000 */
[C---:B------:R-:W-:Y:S02]  /*1930*/  VIADD R23, R9.reuse, 0x200 ;  /* 0x0000020009177836 */ /* 0x040fe40000000000 */
[----:B------:R-:W-:-:S04]  /*1940*/  IMAD.WIDE.U32 R16, R9, 0x4, R12 ;  /* 0x0000000409107825 */ /* 0x000fc800078e000c */
[--C-:B------:R-:W-:Y:S01]  /*1950*/  IMAD.WIDE.U32 R20, R21, 0x4, R12.reuse ;  /* 0x0000000415147825 */ /* 0x100fe200078e000c */
[----:B------:R0:W2:Y:S03]  /*1960*/  LDG.E R2, desc[UR6][R16.64] ;  /* 0x0000000610027981 */ /* 0x0000a6000c1e1900 */
[C---:B------:R-:W-:Y:S01]  /*1970*/  VIADD R15, R9.reuse, 0x400 ;  /* 0x00000400090f7836 */ /* 0x040fe20000000000 */
[----:B------:R-:W2:Y:S01]  /*1980*/  LDG.E R4, desc[UR6][R20.64] ;  /* 0x0000000614047981 */ /* 0x000ea2000c1e1900 */
[----:B------:R-:W-:Y:S02]  /*1990*/  VIADD R19, R9, 0x500 ;  /* 0x0000050009137836 */ /* 0x000fe40000000000 */
[----:B------:R-:W-:-:S04]  /*19a0*/  IMAD.WIDE.U32 R10, R11, 0x4, R12 ;  /* 0x000000040b0a7825 */ /* 0x000fc800078e000c */
[--C-:B------:R-:W-:Y:S02]  /*19b0*/  IMAD.WIDE.U32 R22, R23, 0x4, R12.reuse ;  /* 0x0000000417167825 */ /* 0x100fe400078e000c */
[----:B------:R-:W3:Y:S02]  /*19c0*/  LDG.E R10, desc[UR6][R10.64] ;  /* 0x000000060a0a7981 */ /* 0x000ee4000c1e1900 */
[C---:B------:R-:W-:Y:S02]  /*19d0*/  VIADD R25, R9.reuse, 0x600 ;  /* 0x0000060009197836 */ /* 0x040fe40000000000 */
[----:B------:R-:W-:Y:S01]  /*19e0*/  VIADD R27, R9, 0x700 ;  /* 0x00000700091b7836 */ /* 0x000fe20000000000 */
[----:B------:R-:W3:Y:S01]  /*19f0*/  LDG.E R6, desc[UR6][R22.64] ;  /* 0x0000000616067981 */ /* 0x000ee2000c1e1900 */
[----:B------:R-:W-:-:S04]  /*1a00*/  IMAD.WIDE.U32 R14, R15, 0x4, R12 ;  /* 0x000000040f0e7825 */ /* 0x000fc800078e000c */
[--C-:B------:R-:W-:Y:S02]  /*1a10*/  IMAD.WIDE.U32 R8, R19, 0x4, R12.reuse ;  /* 0x0000000413087825 */ /* 0x100fe400078e000c */
[----:B------:R-:W4:Y:S02]  /*1a20*/  LDG.E R15, desc[UR6][R14.64] ;  /* 0x000000060e0f7981 */ /* 0x000f24000c1e1900 */
[--C-:B------:R-:W-:Y:S02]  /*1a30*/  IMAD.WIDE.U32 R18, R25, 0x4, R12.reuse ;  /* 0x0000000419127825 */ /* 0x100fe400078e000c */
[----:B------:R-:W4:Y:S02]  /*1a40*/  LDG.E R8, desc[UR6][R8.64] ;  /* 0x0000000608087981 */ /* 0x000f24000c1e1900 */
[----:B0-----:R-:W-:Y:S02]  /*1a50*/  IMAD.WIDE.U32 R16, R27, 0x4, R12 ;  /* 0x000000041b107825 */ /* 0x001fe400078e000c */
[----:B------:R-:W5:Y:S04]  /*1a60*/  LDG.E R19, desc[UR6][R18.64] ;  /* 0x0000000612137981 */ /* 0x000f68000c1e1900 */
[----:B------:R-:W5:Y:S01]  /*1a70*/  LDG.E R16, desc[UR6][R16.64] ;  /* 0x0000000610107981 */ /* 0x000f62000c1e1900 */
[----:B------:R-:W-:Y:S01]  /*1a80*/  VIADD R5, R5, 0x800 ;  /* 0x0000080005057836 */ /* 0x000fe20000000000 */
[----:B--2---:R-:W-:-:S04]  /*1a90*/  IADD3 R7, PT, PT, R4, R2, R7 ;  /* 0x0000000204077210 */ /* 0x004fc80007ffe007 */
[----:B---3--:R-:W-:-:S04]  /*1aa0*/  IADD3 R6, PT, PT, R10, R6, R7 ;  /* 0x000000060a067210 */ /* 0x008fc80007ffe007 */
[----:B----4-:R-:W-:-:S04]  /*1ab0*/  IADD3 R6, PT, PT, R8, R15, R6 ;  /* 0x0000000f08067210 */ /* 0x010fc80007ffe006 */
[----:B-----5:R-:W-:-:S07]  /*1ac0*/  IADD3 R7, PT, PT, R16, R19, R6 ;  /* 0x0000001310077210 */ /* 0x020fce0007ffe006 */
.L_x_663:
[----:B------:R-:W-:Y:S05]  /*1ad0*/  BSYNC.RECONVERGENT B2 ;  /* 0x0000000000027941 */ /* 0x000fea0003800200 */
.L_x_662:
        /* <DEDUP_REMOVED lines=18> */
[----:B------:R-:W-:Y:S01]  /*1c00*/  VIADD R5, R5, 0x400 ;  /* 0x0000040005057836 */ /* 0x000fe20000000000 */
[----:B--2---:R-:W-:-:S04]  /*1c10*/  IADD3 R7, PT, PT, R8, R2, R7 ;  /* 0x0000000208077210 */ /* 0x004fc80007ffe007 */
[----:B---3--:R-:W-:-:S07]  /*1c20*/  IADD3 R7, PT, PT, R14, R10, R7 ;  /* 0x0000000a0e077210 */ /* 0x008fce0007ffe007 */
.L_x_665:
[----:B------:R-:W-:Y:S05]  /*1c30*/  BSYNC.RECONVERGENT B2 ;  /* 0x0000000000027941 */ /* 0x000fea0003800200 */
.L_x_664:
[----:B------:R-:W-:Y:S05]  /*1c40*/  @!P1 BRA `(.L_x_657) ;  /* 0x0000000000249947 */ /* 0x000fea0003800000 */
[----:B------:R-:W-:Y:S02]  /*1c50*/  VIADD R5, R5, UR4 ;  /* 0x0000000405057c36 */ /* 0x000fe40008000000 */
[----:B------:R-:W-:-:S07]  /*1c60*/  IMAD.MOV R4, RZ, RZ, -R4 ;  /* 0x000000ffff047224 */ /* 0x000fce00078e0a04 */
.L_x_666:
[----:B------:R-:W-:-:S06]  /*1c70*/  IMAD.WIDE.U32 R2, R5, 0x4, R12 ;  /* 0x0000000405027825 */ /* 0x000fcc00078e000c */
[----:B------:R-:W2:Y:S01]  /*1c80*/  LDG.E R2, desc[UR6][R2.64] ;  /* 0x0000000602027981 */ /* 0x000ea2000c1e1900 */
[----:B------:R-:W-:Y:S02]  /*1c90*/  VIADD R4, R4, 0x1 ;  /* 0x0000000104047836 */ /* 0x000fe40000000000 */
[----:B------:R-:W-:-:S03]  /*1ca0*/  VIADD R5, R5, 0x100 ;  /* 0x0000010005057836 */ /* 0x000fc60000000000 */
[----:B------:R-:W-:Y:S01]  /*1cb0*/  ISETP.NE.AND P0, PT, R4, RZ, PT ;  /* 0x000000ff0400720c */ /* 0x000fe20003f05270 */
[----:B--2---:R-:W-:-:S12]  /*1cc0*/  IMAD.IADD R7, R2, 0x1, R7 ;  /* 0x0000000102077824 */ /* 0x004fd800078e0207 */
[----:B------:R-:W-:Y:S05]  /*1cd0*/  @P0 BRA `(.L_x_666) ;  /* 0xfffffffc00e40947 */ /* 0x000fea000383ffff */
.L_x_657:
[----:B------:R-:W-:Y:S05]  /*1ce0*/  BSYNC.RECONVERGENT B1 ;  /* 0x0000000000017941 */ /* 0x000fea0003800200 */
.L_x_655:
        /* <DEDUP_REMOVED lines=30> */
.L_x_668:
[----:B------:R-:W-:Y:S05]  /*1ed0*/  BSYNC.RECONVERGENT B1 ;  /* 0x0000000000017941 */ /* 0x000fea0003800200 */
.L_x_667:
        /* <DEDUP_REMOVED lines=8> */
[----:B-1----:R-:W1:Y:S01]  /*1f60*/  LDS.64 R2, [UR4+0x20] ;  /* 0x00002004ff027984 */ /* 0x002e620008000a00 */
[----:B---3--:R-:W-:-:S04]  /*1f70*/  IADD3 R0, PT, PT, R8, R0, R5 ;  /* 0x0000000008007210 */ /* 0x008fc80007ffe005 */
[----:B------:R-:W-:-:S04]  /*1f80*/  IADD3 R0, PT, PT, R10, R0, R9 ;  /* 0x000000000a007210 */ /* 0x000fc80007ffe009 */
[----:B-1----:R-:W-:-:S05]  /*1f90*/  IADD3 R0, PT, PT, R2, R0, R11 ;  /* 0x0000000002007210 */ /* 0x002fca0007ffe00b */
[----:B0-2---:R-:W-:-:S07]  /*1fa0*/  IMAD.IADD R5, R0, 0x1, R3 ;  /* 0x0000000100057824 */ /* 0x005fce00078e0203 */
.L_x_653:
[----:B------:R-:W-:Y:S05]  /*1fb0*/  BSYNC.RECONVERGENT B0 ;  /* 0x0000000000007941 */ /* 0x000fea0003800200 */
.L_x_636:
[----:B--2---:R-:W2:Y:S02]  /*1fc0*/  S2R R0, SR_TID.X ;  /* 0x0000000000007919 */ /* 0x004ea40000002100 */
[----:B--2---:R-:W-:-:S13]  /*1fd0*/  ISETP.NE.AND P0, PT, R0, RZ, PT ;  /* 0x000000ff0000720c */ /* 0x004fda0003f05270 */
[----:B------:R-:W-:Y:S05]  /*1fe0*/  @P0 EXIT ;  /* 0x000000000000094d */ /* 0x000fea0003800000 */
[----:B-1----:R-:W1:Y:S01]  /*1ff0*/  LDC.64 R2, c[0x0][0x388] ;  /* 0x0000e200ff027b82 */ /* 0x002e620000000a00 */
[----:B------:R-:W0:Y:S02]  /*2000*/  LDCU UR4, c[0x0][0x398] ;  /* 0x00007300ff0477ac */ /* 0x000e240008000800 */
[----:B0--3--:R-:W-:-:S05]  /*2010*/  VIADD R5, R5, UR4 ;  /* 0x0000000405057c36 */ /* 0x009fca0008000000 */
[----:B-1----:R-:W-:Y:S01]  /*2020*/  STG.E desc[UR6][R2.64], R5 ;  /* 0x0000000502007986 */ /* 0x002fe2000c101906 */
[----:B------:R-:W-:Y:S05]  /*2030*/  EXIT ;  /* 0x000000000000794d */ /* 0x000fea0003800000 */
.L_x_669:
        /* <DEDUP_REMOVED lines=12> */
.L_x_786:


//--------------------- .text._ZN3cub18CUB_300001_SM_10006detail9transform16transform_kernelINS2_10policy_hubILb1EN4cuda3std3__45tupleIJN6thrust24THRUST_300001_SM_1000_NS6detail15normal_iteratorINSA_10device_ptrIiEEEESF_EEEE10policy1000El11add_functorSF_JPiSK_EEEvT0_iT1_T2_DpNS2_10kernel_argIT3_EE --------------------------
	.section	.text._ZN3cub18CUB_300001_SM_10006detail9transform16transform_kernelINS2_10policy_hubILb1EN4cuda3std3__45tupleIJN6thrust24THRUST_300001_SM_1000_NS6detail15normal_iteratorINSA_10device_ptrIiEEEESF_EEEE10policy1000El11add_functorSF_JPiSK_EEEvT0_iT1_T2_DpNS2_10kernel_argIT3_EE,"ax",@progbits
	.align	128
        .global         _ZN3cub18CUB_300001_SM_10006detail9transform16transform_kernelINS2_10policy_hubILb1EN4cuda3std3__45tupleIJN6thrust24THRUST_300001_SM_1000_NS6detail15normal_iteratorINSA_10device_ptrIiEEEESF_EEEE10policy1000El11add_functorSF_JPiSK_EEEvT0_iT1_T2_DpNS2_10kernel_argIT3_EE
        .type           _ZN3cub18CUB_300001_SM_10006detail9transform16transform_kernelINS2_10policy_hubILb1EN4cuda3std3__45tupleIJN6thrust24THRUST_300001_SM_1000_NS6detail15normal_iteratorINSA_10device_ptrIiEEEESF_EEEE10policy1000El11add_functorSF_JPiSK_EEEvT0_iT1_T2_DpNS2_10kernel_argIT3_EE,@function
        .size           _ZN3cub18CUB_300001_SM_10006detail9transform16transform_kernelINS2_10policy_hubILb1EN4cuda3std3__45tupleIJN6thrust24THRUST_300001_SM_1000_NS6detail15normal_iteratorINSA_10device_ptrIiEEEESF_EEEE10policy1000El11add_functorSF_JPiSK_EEEvT0_iT1_T2_DpNS2_10kernel_argIT3_EE,(.L_x_787 - _ZN3cub18CUB_300001_SM_10006detail9transform16transform_kernelINS2_10policy_hubILb1EN4cuda3std3__45tupleIJN6thrust24THRUST_300001_SM_1000_NS6detail15normal_iteratorINSA_10device_ptrIiEEEESF_EEEE10policy1000El11add_functorSF_JPiSK_EEEvT0_iT1_T2_DpNS2_10kernel_argIT3_EE)
        .other          _ZN3cub18CUB_300001_SM_10006detail9transform16transform_kernelINS2_10policy_hubILb1EN4cuda3std3__45tupleIJN6thrust24THRUST_300001_SM_1000_NS6detail15normal_iteratorINSA_10device_ptrIiEEEESF_EEEE10policy1000El11add_functorSF_JPiSK_EEEvT0_iT1_T2_DpNS2_10kernel_argIT3_EE,@"STO_CUDA_ENTRY STV_DEFAULT"
_ZN3cub18CUB_300001_SM_10006detail9transform16transform_kernelINS2_10policy_hubILb1EN4cuda3std3__45tupleIJN6thrust24THRUST_300001_SM_1000_NS6detail15normal_iteratorINSA_10device_ptrIiEEEESF_EEEE10policy1000El11add_functorSF_JPiSK_EEEvT0_iT1_T2_DpNS2_10kernel_argIT3_EE:
.text._ZN3cub18CUB_300001_SM_10006detail9transform16transform_kernelINS2_10policy_hubILb1EN4cuda3std3__45tupleIJN6thrust24THRUST_300001_SM_1000_NS6detail15normal_iteratorINSA_10device_ptrIiEEEESF_EEEE10policy1000El11add_functorSF_JPiSK_EEEvT0_iT1_T2_DpNS2_10kernel_argIT3_EE:
[----:B------:R-:W-:Y:S01]  /*0000*/  LDC R1, c[0x0][0x37c] ;  /* 0x0000df00ff017b82 */ /* 0x000fe20000000800 */
[----:B------:R-:W0:Y:S07]  /*0010*/  LDCU UR24, c[0x0][0x388] ;  /* 0x00007100ff1877ac */ /* 0x000e2e0008000800 */
[----:B------:R-:W1:Y:S01]  /*0020*/  S2UR UR4, SR_CTAID.X ;  /* 0x00000000000479c3 */ /* 0x000e620000002500 */
[----:B------:R-:W2:Y:S01]  /*0030*/  S2R R11, SR_TID.X ;  /* 0x00000000000b7919 */ /* 0x000ea20000002100 */
[----:B------:R-:W-:Y:S01]  /*0040*/  BSSY.RECONVERGENT B0, `(.L_x_670) ;  /* 0x000002c000007945 */ /* 0x000fe20003800200 */
[----:B------:R-:W3:Y:S01]  /*0050*/  LDCU.64 UR6, c[0x0][0x380] ;  /* 0x00007000ff0677ac */ /* 0x000ee20008000a00 */
[----:B0-----:R-:W-:-:S04]  /*0060*/  USHF.L.U32 UR8, UR24, 0x7, URZ ;  /* 0x0000000718087899 */ /* 0x001fc800080006ff */
[----:B------:R-:W-:Y:S02]  /*0070*/  USHF.R.S32.HI UR10, URZ, 0x1f, UR8 ;  /* 0x0000001fff0a7899 */ /* 0x000fe40008011408 */
[----:B-1----:R-:W-:Y:S02]  /*0080*/  UIMAD.WIDE.U32 UR16, UR8, UR4, URZ ;  /* 0x00000004081072a5 */ /* 0x002fe4000f8e00ff */
[----:B------:R-:W-:Y:S02]  /*0090*/  UIMAD UR9, UR10, UR4, URZ ;  /* 0x000000040a0972a4 */ /* 0x000fe4000f8e02ff */
[----:B---3--:R-:W-:Y:S02]  /*00a0*/  UIADD3 UR4, UP1, UPT, -UR16, UR6, URZ ;  /* 0x0000000610047290 */ /* 0x008fe4000ff3e1ff */
[----:B------:R-:W-:Y:S02]  /*00b0*/  UIADD3 UR9, UPT, UPT, UR17, UR9, URZ ;  /* 0x0000000911097290 */ /* 0x000fe4000fffe0ff */
[----:B------:R-:W-:Y:S01]  /*00c0*/  UISETP.LT.U32.AND UP0, UPT, UR4, UR8, UPT ;  /* 0x000000080400728c */ /* 0x000fe2000bf01070 */
[----:B--2---:R-:W-:Y:S01]  /*00d0*/  IMAD.SHL.U32 R0, R11, 0x80, RZ ;  /* 0x000000800b007824 */ /* 0x004fe200078e00ff */
[----:B------:R-:W-:-:S04]  /*00e0*/  UIADD3.X UR5, UPT, UPT, ~UR9, UR7, URZ, UP1, !UPT ;  /* 0x0000000709057290 */ /* 0x000fc80008ffe5ff */
[----:B------:R-:W-:-:S04]  /*00f0*/  UISETP.LT.AND.EX UP0, UPT, UR5, UR10, UPT, UP0 ;  /* 0x0000000a0500728c */ /* 0x000fc8000bf01300 */
[----:B------:R-:W-:-:S04]  /*0100*/  USEL UR4, UR4, UR8, UP0 ;  /* 0x0000000804047287 */ /* 0x000fc80008000000 */
[----:B------:R-:W-:-:S06]  /*0110*/  USHF.L.U32 UR5, UR4, 0x2, URZ ;  /* 0x0000000204057899 */ /* 0x000fcc00080006ff */
[----:B------:R-:W-:-:S13]  /*0120*/  ISETP.GE.AND P0, PT, R0, UR5, PT ;  /* 0x0000000500007c0c */ /* 0x000fda000bf06270 */
[----:B------:R-:W-:Y:S05]  /*0130*/  @P0 BRA `(.L_x_671) ;  /* 0x0000000000700947 */ /* 0x000fea0003800000 */
[----:B------:R-:W0:Y:S01]  /*0140*/  LDCU.64 UR6, c[0x0][0x398] ;  /* 0x00007300ff0677ac */ /* 0x000e220008000a00 */
[----:B------:R-:W-:Y:S01]  /*0150*/  IMAD.U32 R5, RZ, RZ, UR16 ;  /* 0x00000010ff057e24 */ /* 0x000fe2000f8e00ff */
[----:B------:R-:W-:Y:S01]  /*0160*/  MOV R6, UR16 ;  /* 0x0000001000067c02 */ /* 0x000fe20008000f00 */
[----:B------:R-:W-:Y:S01]  /*0170*/  IMAD.U32 R3, RZ, RZ, UR9 ;  /* 0x00000009ff037e24 */ /* 0x000fe2000f8e00ff */
[----:B------:R-:W-:Y:S01]  /*0180*/  BSSY.RECONVERGENT B1, `(.L_x_672) ;  /* 0x000000d000017945 */ /* 0x000fe20003800200 */
[----:B------:R-:W-:Y:S01]  /*0190*/  IMAD.SHL.U32 R5, R5, 0x4, RZ ;  /* 0x0000000405057824 */ /* 0x000fe200078e00ff */
[----:B------:R-:W-:Y:S02]  /*01a0*/  MOV R4, R0 ;  /* 0x0000000000047202 */ /* 0x000fe40000000f00 */
[----:B------:R-:W-:Y:S02]  /*01b0*/  SHF.L.U64.HI R6, R6, 0x2, R3 ;  /* 0x0000000206067819 */ /* 0x000fe40000010203 */
[----:B0-----:R-:W-:-:S04]  /*01c0*/  IADD3 R2, P0, PT, R5, UR6, RZ ;  /* 0x0000000605027c10 */ /* 0x001fc8000ff1e0ff */
[----:B------:R-:W-:-:S03]  /*01d0*/  IADD3.X R3, PT, PT, R6, UR7, RZ, P0, !PT ;  /* 0x0000000706037c10 */ /* 0x000fc600087fe4ff */
[----:B------:R-:W-:-:S07]  /*01e0*/  IMAD.WIDE.U32 R2, R11, 0x80, R2 ;  /* 0x000000800b027825 */ /* 0x000fce00078e0002 */
.L_x_673:
[----:B------:R-:W-:Y:S01]  /*01f0*/  VIADD R4, R4, 0x4000 ;  /* 0x0000400004047836 */ /* 0x000fe20000000000 */
[----:B------:R0:W-:Y:S04]  /*0200*/  CCTL.E.PF2 [R2] ;  /* 0x000000000200798f */ /* 0x0001e80000800100 */
[----:B------:R-:W-:Y:S02]  /*0210*/  ISETP.GE.AND P0, PT, R4, UR5, PT ;  /* 0x0000000504007c0c */ /* 0x000fe4000bf06270 */
[----:B0-----:R-:W-:-:S05]  /*0220*/  IADD3 R2, P1, PT, R2, 0x4000, RZ ;  /* 0x0000400002027810 */ /* 0x001fca0007f3e0ff */
[----:B------:R-:W-:-:S06]  /*0230*/  IMAD.X R3, RZ, RZ, R3, P1 ;  /* 0x000000ffff037224 */ /* 0x000fcc00008e0603 */
[----:B------:R-:W-:Y:S05]  /*0240*/  @!P0 BRA `(.L_x_673) ;  /* 0xfffffffc00e88947 */ /* 0x000fea000383ffff */
[----:B------:R-:W-:Y:S05]  /*0250*/  BSYNC.RECONVERGENT B1 ;  /* 0x0000000000017941 */ /* 0x000fea0003800200 */
.L_x_672:
[----:B------:R-:W0:Y:S02]  /*0260*/  LDCU.64 UR6, c[0x0][0x3a8] ;  /* 0x00007500ff0677ac */ /* 0x000e240008000a00 */
[----:B0-----:R-:W-:-:S04]  /*0270*/  IADD3 R2, P0, PT, R5, UR6, RZ ;  /* 0x0000000605027c10 */ /* 0x001fc8000ff1e0ff */
[----:B------:R-:W-:-:S03]  /*0280*/  IADD3.X R3, PT, PT, R6, UR7, RZ, P0, !PT ;  /* 0x0000000706037c10 */ /* 0x000fc600087fe4ff */
[----:B------:R-:W-:-:S07]  /*0290*/  IMAD.WIDE.U32 R2, R11, 0x80, R2 ;  /* 0x000000800b027825 */ /* 0x000fce00078e0002 */
.L_x_674:
[----:B------:R-:W-:Y:S01]  /*02a0*/  IADD3 R0, PT, PT, R0, 0x4000, RZ ;  /* 0x0000400000007810 */ /* 0x000fe20007ffe0ff */
[----:B------:R0:W-:Y:S03]  /*02b0*/  CCTL.E.PF2 [R2] ;  /* 0x000000000200798f */ /* 0x0001e60000800100 */
[----:B------:R-:W-:Y:S02]  /*02c0*/  ISETP.GE.AND P0, PT, R0, UR5, PT ;  /* 0x0000000500007c0c */ /* 0x000fe4000bf06270 */
[----:B0-----:R-:W-:-:S05]  /*02d0*/  IADD3 R2, P1, PT, R2, 0x4000, RZ ;  /* 0x0000400002027810 */ /* 0x001fca0007f3e0ff */
[----:B------:R-:W-:-:S06]  /*02e0*/  IMAD.X R3, RZ, RZ, R3, P1 ;  /* 0x000000ffff037224 */ /* 0x000fcc00008e0603 */
[----:B------:R-:W-:Y:S05]  /*02f0*/  @!P0 BRA `(.L_x_674) ;  /* 0xfffffffc00e88947 */ /* 0x000fea000383ffff */
.L_x_671:
[----:B------:R-:W-:Y:S05]  /*0300*/  BSYNC.RECONVERGENT B0 ;  /* 0x0000000000007941 */ /* 0x000fea0003800200 */
.L_x_670:
[----:B------:R-:W0:Y:S01]  /*0310*/  LDCU.128 UR12, c[0x0][0x390] ;  /* 0x00007200ff0c77ac */ /* 0x000e220008000c00 */
[----:B------:R-:W1:Y:S01]  /*0320*/  LDCU.64 UR28, c[0x0][0x3a8] ;  /* 0x00007500ff1c77ac */ /* 0x000e620008000a00 */
[----:B------:R-:W-:Y:S02]  /*0330*/  USHF.L.U32 UR20, UR16, 0x2, URZ ;  /* 0x0000000210147899 */ /* 0x000fe400080006ff */
[----:B------:R-:W-:Y:S02]  /*0340*/  UISETP.NE.AND UP0, UPT, UR8, UR4, UPT ;  /* 0x000000040800728c */ /* 0x000fe4000bf05270 */
[----:B------:R-:W-:Y:S01]  /*0350*/  USHF.L.U64.HI UR21, UR16, 0x2, UR9 ;  /* 0x0000000210157899 */ /* 0x000fe20008010209 */
[----:B------:R-:W2:Y:S01]  /*0360*/  LDCU.64 UR18, c[0x0][0x358] ;  /* 0x00006b00ff1277ac */ /* 0x000ea20008000a00 */
[----:B0-----:R-:W-:Y:S02]  /*0370*/  UIADD3 UR25, UP2, UPT, UR20, UR14, URZ ;  /* 0x0000000e14197290 */ /* 0x001fe4000ff5e0ff */
[----:B------:R-:W-:-:S02]  /*0380*/  UIADD3 UR22, UP1, UPT, UR20, UR12, URZ ;  /* 0x0000000c14167290 */ /* 0x000fc4000ff3e0ff */
[----:B-1----:R-:W-:Y:S02]  /*0390*/  UIADD3 UR27, UP3, UPT, UR20, UR28, URZ ;  /* 0x0000001c141b7290 */ /* 0x002fe4000ff7e0ff */
[----:B------:R-:W-:Y:S01]  /*03a0*/  UIADD3.X UR26, UPT, UPT, UR21, UR15, URZ, UP2, !UPT ;  /* 0x0000000f151a7290 */ /* 0x000fe200097fe4ff */
[----:B------:R-:W-:Y:S01]  /*03b0*/  IMAD.U32 R2, RZ, RZ, UR25 ;  /* 0x00000019ff027e24 */ /* 0x000fe2000f8e00ff */
[----:B------:R-:W-:Y:S01]  /*03c0*/  UIADD3.X UR30, UPT, UPT, UR21, UR29, URZ, UP3, !UPT ;  /* 0x0000001d151e7290 */ /* 0x000fe20009ffe4ff */
[----:B------:R-:W-:Y:S01]  /*03d0*/  IMAD.U32 R6, RZ, RZ, UR22 ;  /* 0x00000016ff067e24 */ /* 0x000fe2000f8e00ff */
[----:B------:R-:W-:Y:S01]  /*03e0*/  UIADD3.X UR23, UPT, UPT, UR21, UR13, URZ, UP1, !UPT ;  /* 0x0000000d15177290 */ /* 0x000fe20008ffe4ff */
[----:B------:R-:W-:Y:S01]  /*03f0*/  MOV R4, UR27 ;  /* 0x0000001b00047c02 */ /* 0x000fe20008000f00 */
[----:B------:R-:W-:Y:S02]  /*0400*/  IMAD.U32 R3, RZ, RZ, UR26 ;  /* 0x0000001aff037e24 */ /* 0x000fe4000f8e00ff */
[----:B------:R-:W-:-:S02]  /*0410*/  MOV R5, UR30 ;  /* 0x0000001e00057c02 */ /* 0x000fc40008000f00 */
[----:B------:R-:W-:Y:S01]  /*0420*/  IMAD.U32 R7, RZ, RZ, UR23 ;  /* 0x00000017ff077e24 */ /* 0x000fe2000f8e00ff */
[----:B--2---:R-:W-:Y:S06]  /*0430*/  BRA.U !UP0, `(.L_x_675) ;  /* 0x0000000d087c7547 */ /* 0x004fec000b800000 */
[----:B------:R-:W-:-:S06]  /*0440*/  UISETP.GE.AND UP0, UPT, UR24, 0x1, UPT ;  /* 0x000000011800788c */ /* 0x000fcc000bf06270 */
[----:B------:R-:W-:-:S13]  /*0450*/  PLOP3.LUT P0, PT, PT, PT, UP0, 0x80, 0x8 ;  /* 0x000000000008781c */ /* 0x000fda0003f0f008 */
[----:B------:R-:W-:Y:S05]  /*0460*/  @!P0 EXIT ;  /* 0x000000000000894d */ /* 0x000fea0003800000 */
[----:B------:R-:W-:Y:S01]  /*0470*/  UISETP.GE.U32.AND UP0, UPT, UR24, 0x8, UPT ;  /* 0x000000081800788c */ /* 0x000fe2000bf06070 */
[----:B------:R-:W-:Y:S01]  /*0480*/  HFMA2 R0, -RZ, RZ, 0, 0 ;  /* 0x00000000ff007431 */ /* 0x000fe200000001ff */
[----:B------:R-:W-:-:S07]  /*0490*/  ULOP3.LUT UR5, UR24, 0x7, URZ, 0xc0, !UPT ;  /* 0x0000000718057892 */ /* 0x000fce000f8ec0ff */
[----:B------:R-:W-:Y:S05]  /*04a0*/  BRA.U !UP0, `(.L_x_676) ;  /* 0x0000000908207547 */ /* 0x000fea000b800000 */
[----:B------:R-:W-:-:S13]  /*04b0*/  ISETP.GE.AND P1, PT, R11, UR4, PT ;  /* 0x000000040b007c0c */ /* 0x000fda000bf26270 */
[----:B------:R-:W-:-:S04]  /*04c0*/  @!P1 IMAD.WIDE.U32 R14, R11, 0x4, R2 ;  /* 0x000000040b0e9825 */ /* 0x000fc800078e0002 */
[C---:B------:R-:W-:Y:S02]  /*04d0*/  @!P1 IMAD.WIDE.U32 R16, R11.reuse, 0x4, R4 ;  /* 0x000000040b109825 */ /* 0x040fe400078e0004 */
[----:B------:R-:W2:Y:S04]  /*04e0*/  @!P1 LDG.E R14, desc[UR18][R14.64] ;  /* 0x000000120e0e9981 */ /* 0x000ea8000c1e1900 */
[----:B------:R-:W2:Y:S01]  /*04f0*/  @!P1 LDG.E R17, desc[UR18][R16.64] ;  /* 0x0000001210119981 */ /* 0x000ea2000c1e1900 */
[C---:B------:R-:W-:Y:S02]  /*0500*/  VIADD R23, R11.reuse, 0x80 ;  /* 0x000000800b177836 */ /* 0x040fe40000000000 */
[----:B------:R-:W-:-:S03]  /*0510*/  @!P1 IMAD.WIDE.U32 R18, R11, 0x4, R6 ;  /* 0x000000040b129825 */ /* 0x000fc600078e0006 */
[C---:B------:R-:W-:Y:S01]  /*0520*/  ISETP.GE.AND P0, PT, R23.reuse, UR4, PT ;  /* 0x0000000417007c0c */ /* 0x040fe2000bf06270 */
[----:B------:R-:W-:-:S04]  /*0530*/  IMAD.WIDE R8, R23, 0x4, R2 ;  /* 0x0000000417087825 */ /* 0x000fc800078e0202 */
[----:B------:R-:W-:Y:S01]  /*0540*/  IMAD.WIDE R12, R23, 0x4, R4 ;  /* 0x00000004170c7825 */ /* 0x000fe200078e0204 */
[----:B--2---:R-:W-:-:S05]  /*0550*/  @!P1 IADD3 R21, PT, PT, R14, R17, RZ ;  /* 0x000000110e159210 */ /* 0x004fca0007ffe0ff */
[----:B------:R0:W-:Y:S04]  /*0560*/  @!P1 STG.E desc[UR18][R18.64], R21 ;  /* 0x0000001512009986 */ /* 0x0001e8000c101912 */
[----:B------:R-:W2:Y:S04]  /*0570*/  @!P0 LDG.E R0, desc[UR18][R8.64] ;  /* 0x0000001208008981 */ /* 0x000ea8000c1e1900 */
[----:B------:R-:W2:Y:S01]  /*0580*/  @!P0 LDG.E R25, desc[UR18][R12.64] ;  /* 0x000000120c198981 */ /* 0x000ea2000c1e1900 */
[C---:B------:R-:W-:Y:S01]  /*0590*/  VIADD R10, R11.reuse, 0x100 ;  /* 0x000001000b0a7836 */ /* 0x040fe20000000000 */
[C---:B------:R-:W-:Y:S01]  /*05a0*/  IADD3 R14, PT, PT, R11.reuse, 0x180, RZ ;  /* 0x000001800b0e7810 */ /* 0x040fe20007ffe0ff */
[C---:B------:R-:W-:Y:S01]  /*05b0*/  VIADD R15, R11.reuse, 0x200 ;  /* 0x000002000b0f7836 */ /* 0x040fe20000000000 */
[----:B------:R-:W-:Y:S01]  /*05c0*/  ULOP3.LUT UR6, UR24, 0x7ffffff8, URZ, 0xc0, !UPT ;  /* 0x7ffffff818067892 */ /* 0x000fe2000f8ec0ff */
[----:B------:R-:W-:Y:S01]  /*05d0*/  VIADD R16, R11, 0x380 ;  /* 0x000003800b107836 */ /* 0x000fe20000000000 */
[----:B------:R-:W-:Y:S01]  /*05e0*/  ISETP.GE.AND P6, PT, R10, UR4, PT ;  /* 0x000000040a007c0c */ /* 0x000fe2000bfc6270 */
[----:B------:R-:W-:Y:S01]  /*05f0*/  BSSY.RECONVERGENT B0, `(.L_x_677) ;  /* 0x0000012000007945 */ /* 0x000fe20003800200 */
[----:B------:R-:W-:-:S02]  /*0600*/  ISETP.GE.AND P5, PT, R14, UR4, PT ;  /* 0x000000040e007c0c */ /* 0x000fc4000bfa6270 */
[----:B------:R-:W-:Y:S01]  /*0610*/  ISETP.GE.AND P4, PT, R15, UR4, PT ;  /* 0x000000040f007c0c */ /* 0x000fe2000bf86270 */
[----:B------:R-:W-:Y:S01]  /*0620*/  IMAD.WIDE R14, R23, 0x4, R6 ;  /* 0x00000004170e7825 */ /* 0x000fe200078e0206 */
[C---:B------:R-:W-:Y:S02]  /*0630*/  IADD3 R10, PT, PT, R11.reuse, 0x300, RZ ;  /* 0x000003000b0a7810 */ /* 0x040fe40007ffe0ff */
[----:B------:R-:W-:Y:S02]  /*0640*/  ISETP.GE.AND P1, PT, R16, UR4, PT ;  /* 0x0000000410007c0c */ /* 0x000fe4000bf26270 */
[----:B------:R-:W-:Y:S02]  /*0650*/  ISETP.GE.AND P2, PT, R10, UR4, PT ;  /* 0x000000040a007c0c */ /* 0x000fe4000bf46270 */
[----:B--2---:R-:W-:Y:S01]  /*0660*/  @!P0 IADD3 R25, PT, PT, R0, R25, RZ ;  /* 0x0000001900198210 */ /* 0x004fe20007ffe0ff */
[----:B------:R-:W-:-:S04]  /*0670*/  VIADD R0, R11, 0x280 ;  /* 0x000002800b007836 */ /* 0x000fc80000000000 */
[----:B------:R0:W-:Y:S01]  /*0680*/  @!P0 STG.E desc[UR18][R14.64], R25 ;  /* 0x000000190e008986 */ /* 0x0001e2000c101912 */
[----:B------:R-:W-:Y:S02]  /*0690*/  ISETP.GE.AND P3, PT, R0, UR4, PT ;  /* 0x0000000400007c0c */ /* 0x000fe4000bf66270 */
[----:B------:R-:W-:-:S04]  /*06a0*/  MOV R0, UR6 ;  /* 0x0000000600007c02 */ /* 0x000fc80008000f00 */
[----:B------:R-:W-:Y:S01]  /*06b0*/  ISETP.NE.AND P0, PT, R0, 0x8, PT ;  /* 0x000000080000780c */ /* 0x000fe20003f05270 */
[----:B------:R-:W-:-:S12]  /*06c0*/  @P6 BRA `(.L_x_678) ;  /* 0x0000000000106947 */ /* 0x000fd80003800000 */
[----:B------:R-:W2:Y:S04]  /*06d0*/  LDG.E R10, desc[UR18][R8.64+0x200] ;  /* 0x00020012080a7981 */ /* 0x000ea8000c1e1900 */
[----:B------:R-:W2:Y:S02]  /*06e0*/  LDG.E R17, desc[UR18][R12.64+0x200] ;  /* 0x000200120c117981 */ /* 0x000ea4000c1e1900 */
[----:B--2---:R-:W-:-:S05]  /*06f0*/  IMAD.IADD R17, R10, 0x1, R17 ;  /* 0x000000010a117824 */ /* 0x004fca00078e0211 */
[----:B------:R1:W-:Y:S02]  /*0700*/  STG.E desc[UR18][R14.64+0x200], R17 ;  /* 0x000200110e007986 */ /* 0x0003e4000c101912 */
.L_x_678:
[----:B------:R-:W-:Y:S05]  /*0710*/  BSYNC.RECONVERGENT B0 ;  /* 0x0000000000007941 */ /* 0x000fea0003800200 */
.L_x_677:
[----:B------:R-:W-:Y:S04]  /*0720*/  BSSY.RECONVERGENT B0, `(.L_x_679) ;  /* 0x0000006000007945 */ /* 0x000fe80003800200 */
[----:B------:R-:W-:Y:S05]  /*0730*/  @P5 BRA `(.L_x_680) ;  /* 0x0000000000105947 */ /* 0x000fea0003800000 */
[----:B------:R-:W2:Y:S04]  /*0740*/  LDG.E R10, desc[UR18][R8.64+0x400] ;  /* 0x00040012080a7981 */ /* 0x000ea8000c1e1900 */
[----:B-1----:R-:W2:Y:S02]  /*0750*/  LDG.E R17, desc[UR18][R12.64+0x400] ;  /* 0x000400120c117981 */ /* 0x002ea4000c1e1900 */
[----:B--2---:R-:W-:-:S05]  /*0760*/  IADD3 R17, PT, PT, R10, R17, RZ ;  /* 0x000000110a117210 */ /* 0x004fca0007ffe0ff */
[----:B------:R2:W-:Y:S02]  /*0770*/  STG.E desc[UR18][R14.64+0x400], R17 ;  /* 0x000400110e007986 */ /* 0x0005e4000c101912 */
.L_x_680:
[----:B------:R-:W-:Y:S05]  /*0780*/  BSYNC.RECONVERGENT B0 ;  /* 0x0000000000007941 */ /* 0x000fea0003800200 */
.L_x_679:
[----:B------:R-:W-:Y:S04]  /*0790*/  BSSY.RECONVERGENT B0, `(.L_x_681) ;  /* 0x0000006000007945 */ /* 0x000fe80003800200 */
[----:B------:R-:W-:Y:S05]  /*07a0*/  @P4 BRA `(.L_x_682) ;  /* 0x0000000000104947 */ /* 0x000fea0003800000 */
[----:B------:R-:W3:Y:S04]  /*07b0*/  LDG.E R10, desc[UR18][R8.64+0x600] ;  /* 0x00060012080a7981 */ /* 0x000ee8000c1e1900 */
[----:B-12---:R-:W3:Y:S02]  /*07c0*/  LDG.E R17, desc[UR18][R12.64+0x600] ;  /* 0x000600120c117981 */ /* 0x006ee4000c1e1900 */
[----:B---3--:R-:W-:-:S05]  /*07d0*/  IMAD.IADD R17, R10, 0x1, R17 ;  /* 0x000000010a117824 */ /* 0x008fca00078e0211 */
[----:B------:R3:W-:Y:S02]  /*07e0*/  STG.E desc[UR18][R14.64+0x600], R17 ;  /* 0x000600110e007986 */ /* 0x0007e4000c101912 */
.L_x_682:
[----:B------:R-:W-:Y:S05]  /*07f0*/  BSYNC.RECONVERGENT B0 ;  /* 0x0000000000007941 */ /* 0x000fea0003800200 */
.L_x_681:
[----:B------:R-:W-:Y:S04]  /*0800*/  BSSY.RECONVERGENT B0, `(.L_x_683) ;  /* 0x0000006000007945 */ /* 0x000fe80003800200 */
[----:B------:R-:W-:Y:S05]  /*0810*/  @P3 BRA `(.L_x_684) ;  /* 0x0000000000103947 */ /* 0x000fea0003800000 */
[----:B------:R-:W4:Y:S04]  /*0820*/  LDG.E R10, desc[UR18][R8.64+0x800] ;  /* 0x00080012080a7981 */ /* 0x000f28000c1e1900 */
[----:B-123--:R-:W4:Y:S02]  /*0830*/  LDG.E R17, desc[UR18][R12.64+0x800] ;  /* 0x000800120c117981 */ /* 0x00ef24000c1e1900 */
[----:B----4-:R-:W-:-:S05]  /*0840*/  IADD3 R17, PT, PT, R10, R17, RZ ;  /* 0x000000110a117210 */ /* 0x010fca0007ffe0ff */
[----:B------:R4:W-:Y:S02]  /*0850*/  STG.E desc[UR18][R14.64+0x800], R17 ;  /* 0x000800110e007986 */ /* 0x0009e4000c101912 */
.L_x_684:
[----:B------:R-:W-:Y:S05]  /*0860*/  BSYNC.RECONVERGENT B0 ;  /* 0x0000000000007941 */ /* 0x000fea0003800200 */
.L_x_683:
[----:B------:R-:W-:Y:S04]  /*0870*/  BSSY.RECONVERGENT B0, `(.L_x_685) ;  /* 0x0000006000007945 */ /* 0x000fe80003800200 */
[----:B------:R-:W-:Y:S05]  /*0880*/  @P2 BRA `(.L_x_686) ;  /* 0x0000000000102947 */ /* 0x000fea0003800000 */
[----:B------:R-:W5:Y:S04]  /*0890*/  LDG.E R10, desc[UR18][R8.64+0xa00] ;  /* 0x000a0012080a7981 */ /* 0x000f68000c1e1900 */
[----:B-1234-:R-:W5:Y:S02]  /*08a0*/  LDG.E R17, desc[UR18][R12.64+0xa00] ;  /* 0x000a00120c117981 */ /* 0x01ef64000c1e1900 */
[----:B-----5:R-:W-:-:S05]  /*08b0*/  IMAD.IADD R17, R10, 0x1, R17 ;  /* 0x000000010a117824 */ /* 0x020fca00078e0211 */
[----:B------:R1:W-:Y:S02]  /*08c0*/  STG.E desc[UR18][R14.64+0xa00], R17 ;  /* 0x000a00110e007986 */ /* 0x0003e4000c101912 */
.L_x_686:
[----:B------:R-:W-:Y:S05]  /*08d0*/  BSYNC.RECONVERGENT B0 ;  /* 0x0000000000007941 */ /* 0x000fea0003800200 */
.L_x_685:
[----:B------:R-:W-:Y:S04]  /*08e0*/  BSSY.RECONVERGENT B0, `(.L_x_687) ;  /* 0x0000006000007945 */ /* 0x000fe80003800200 */
[----:B------:R-:W-:Y:S05]  /*08f0*/  @P1 BRA `(.L_x_688) ;  /* 0x0000000000101947 */ /* 0x000fea0003800000 */
[----:B------:R-:W1:Y:S04]  /*0900*/  LDG.E R8, desc[UR18][R8.64+0xc00] ;  /* 0x000c001208087981 */ /* 0x000e68000c1e1900 */
[----:B------:R-:W1:Y:S02]  /*0910*/  LDG.E R13, desc[UR18][R12.64+0xc00] ;  /* 0x000c00120c0d7981 */ /* 0x000e64000c1e1900 */
[----:B-1234-:R-:W-:-:S05]  /*0920*/  IADD3 R17, PT, PT, R8, R13, RZ ;  /* 0x0000000d08117210 */ /* 0x01efca0007ffe0ff */
[----:B------:R1:W-:Y:S02]  /*0930*/  STG.E desc[UR18][R14.64+0xc00], R17 ;  /* 0x000c00110e007986 */ /* 0x0003e4000c101912 */
.L_x_688:
[----:B------:R-:W-:Y:S05]  /*0940*/  BSYNC.RECONVERGENT B0 ;  /* 0x0000000000007941 */ /* 0x000fea0003800200 */
.L_x_687:
[----:B------:R-:W-:Y:S05]  /*0950*/  @!P0 BRA `(.L_x_676) ;  /* 0x0000000000f48947 */ /* 0x000fea0003800000 */
[----:B------:R-:W-:-:S07]  /*0960*/  IMAD.MOV.U32 R10, RZ, RZ, 0x8 ;  /* 0x00000008ff0a7424 */ /* 0x000fce00078e00ff */
.L_x_691:
[----:B01234-:R-:W-:-:S04]  /*0970*/  LEA R17, R10, R11, 0x7 ;  /* 0x0000000b0a117211 */ /* 0x01ffc800078e38ff */
[----:B------:R-:W-:-:S13]  /*0980*/  ISETP.GE.AND P0, PT, R17, UR4, PT ;  /* 0x0000000411007c0c */ /* 0x000fda000bf06270 */
[----:B------:R-:W-:-:S04]  /*0990*/  @!P0 IMAD.WIDE.U32 R8, R17, 0x4, R2 ;  /* 0x0000000411088825 */ /* 0x000fc800078e0002 */
[C---:B0-----:R-:W-:Y:S02]  /*09a0*/  @!P0 IMAD.WIDE.U32 R18, R17.reuse, 0x4, R4 ;  /* 0x0000000411128825 */ /* 0x041fe400078e0004 */
        /* <DEDUP_REMOVED lines=11> */
[----:B------:R-:W-:-:S05]  /*0a60*/  VIADD R8, R17, 0x100 ;  /* 0x0000010011087836 */ /* 0x000fca0000000000 */
[----:B------:R-:W-:Y:S01]  /*0a70*/  ISETP.GE.AND P0, PT, R8, UR4, PT ;  /* 0x0000000408007c0c */ /* 0x000fe2000bf06270 */
[----:B------:R-:W-:Y:S01]  /*0a80*/  IMAD.WIDE R8, R25, 0x4, R6 ;  /* 0x0000000419087825 */ /* 0x000fe200078e0206 */
[----:B--2---:R-:W-:-:S05]  /*0a90*/  @!P1 IADD3 R25, PT, PT, R16, R23, RZ ;  /* 0x0000001710199210 */ /* 0x004fca0007ffe0ff */
[----:B------:R-:W-:Y:S06]  /*0aa0*/  @!P1 STG.E desc[UR18][R8.64], R25 ;  /* 0x0000001908009986 */ /* 0x000fec000c101912 */
[----:B------:R-:W2:Y:S04]  /*0ab0*/  @!P0 LDG.E R18, desc[UR18][R14.64+0x200] ;  /* 0x000200120e128981 */ /* 0x000ea8000c1e1900 */
[----:B------:R-:W2:Y:S01]  /*0ac0*/  @!P0 LDG.E R19, desc[UR18][R12.64+0x200] ;  /* 0x000200120c138981 */ /* 0x000ea2000c1e1900 */
[----:B------:R-:W-:-:S05]  /*0ad0*/  VIADD R16, R17, 0x180 ;  /* 0x0000018011107836 */ /* 0x000fca0000000000 */
[----:B------:R-:W-:Y:S02]  /*0ae0*/  ISETP.GE.AND P1, PT, R16, UR4, PT ;  /* 0x0000000410007c0c */ /* 0x000fe4000bf26270 */
[----:B--2---:R-:W-:-:S05]  /*0af0*/  @!P0 IADD3 R23, PT, PT, R18, R19, RZ ;  /* 0x0000001312178210 */ /* 0x004fca0007ffe0ff */
[----:B------:R1:W-:Y:S06]  /*0b00*/  @!P0 STG.E desc[UR18][R8.64+0x200], R23 ;  /* 0x0002001708008986 */ /* 0x0003ec000c101912 */
[----:B------:R-:W0:Y:S04]  /*0b10*/  @!P1 LDG.E R18, desc[UR18][R14.64+0x400] ;  /* 0x000400120e129981 */ /* 0x000e28000c1e1900 */
[----:B------:R-:W0:Y:S01]  /*0b20*/  @!P1 LDG.E R19, desc[UR18][R12.64+0x400] ;  /* 0x000400120c139981 */ /* 0x000e22000c1e1900 */
[----:B------:R-:W-:-:S05]  /*0b30*/  VIADD R16, R17, 0x200 ;  /* 0x0000020011107836 */ /* 0x000fca0000000000 */
[----:B------:R-:W-:Y:S02]  /*0b40*/  ISETP.GE.AND P0, PT, R16, UR4, PT ;  /* 0x0000000410007c0c */ /* 0x000fe4000bf06270 */
[----:B0-----:R-:W-:-:S05]  /*0b50*/  @!P1 IADD3 R21, PT, PT, R18, R19, RZ ;  /* 0x0000001312159210 */ /* 0x001fca0007ffe0ff */
[----:B------:R0:W-:Y:S06]  /*0b60*/  @!P1 STG.E desc[UR18][R8.64+0x400], R21 ;  /* 0x0004001508009986 */ /* 0x0001ec000c101912 */
[----:B------:R-:W1:Y:S04]  /*0b70*/  @!P0 LDG.E R18, desc[UR18][R14.64+0x600] ;  /* 0x000600120e128981 */ /* 0x000e68000c1e1900 */
[----:B------:R-:W1:Y:S01]  /*0b80*/  @!P0 LDG.E R19, desc[UR18][R12.64+0x600] ;  /* 0x000600120c138981 */ /* 0x000e62000c1e1900 */
[----:B------:R-:W-:-:S05]  /*0b90*/  VIADD R16, R17, 0x280 ;  /* 0x0000028011107836 */ /* 0x000fca0000000000 */
[----:B------:R-:W-:Y:S02]  /*0ba0*/  ISETP.GE.AND P1, PT, R16, UR4, PT ;  /* 0x0000000410007c0c */ /* 0x000fe4000bf26270 */
[----:B-1----:R-:W-:-:S05]  /*0bb0*/  @!P0 IADD3 R23, PT, PT, R18, R19, RZ ;  /* 0x0000001312178210 */ /* 0x002fca0007ffe0ff */
[----:B------:R1:W-:Y:S06]  /*0bc0*/  @!P0 STG.E desc[UR18][R8.64+0x600], R23 ;  /* 0x0006001708008986 */ /* 0x0003ec000c101912 */
[----:B------:R-:W0:Y:S04]  /*0bd0*/  @!P1 LDG.E R18, desc[UR18][R14.64+0x800] ;  /* 0x000800120e129981 */ /* 0x000e28000c1e1900 */
[----:B------:R-:W0:Y:S01]  /*0be0*/  @!P1 LDG.E R19, desc[UR18][R12.64+0x800] ;  /* 0x000800120c139981 */ /* 0x000e22000c1e1900 */
[----:B------:R-:W-:-:S05]  /*0bf0*/  VIADD R16, R17, 0x300 ;  /* 0x0000030011107836 */ /* 0x000fca0000000000 */
[----:B------:R-:W-:Y:S02]  /*0c00*/  ISETP.GE.AND P0, PT, R16, UR4, PT ;  /* 0x0000000410007c0c */ /* 0x000fe4000bf06270 */
[----:B0-----:R-:W-:-:S05]  /*0c10*/  @!P1 IADD3 R21, PT, PT, R18, R19, RZ ;  /* 0x0000001312159210 */ /* 0x001fca0007ffe0ff */
[----:B------:R1:W-:Y:S06]  /*0c20*/  @!P1 STG.E desc[UR18][R8.64+0x800], R21 ;  /* 0x0008001508009986 */ /* 0x0003ec000c101912 */
[----:B------:R-:W2:Y:S04]  /*0c30*/  @!P0 LDG.E R16, desc[UR18][R14.64+0xa00] ;  /* 0x000a00120e108981 */ /* 0x000ea8000c1e1900 */
[----:B------:R-:W2:Y:S01]  /*0c40*/  @!P0 LDG.E R19, desc[UR18][R12.64+0xa00] ;  /* 0x000a00120c138981 */ /* 0x000ea2000c1e1900 */
[----:B------:R-:W-:Y:S01]  /*0c50*/  IADD3 R17, PT, PT, R17, 0x380, RZ ;  /* 0x0000038011117810 */ /* 0x000fe20007ffe0ff */
[----:B------:R-:W-:Y:S01]  /*0c60*/  VIADD R10, R10, 0x8 ;  /* 0x000000080a0a7836 */ /* 0x000fe20000000000 */
[----:B------:R-:W-:Y:S04]  /*0c70*/  BSSY.RECONVERGENT B0, `(.L_x_689) ;  /* 0x000000a000007945 */ /* 0x000fe80003800200 */
[----:B------:R-:W-:Y:S01]  /*0c80*/  ISETP.NE.AND P1, PT, R10, R0, PT ;  /* 0x000000000a00720c */ /* 0x000fe20003f25270 */
[----:B--2---:R-:W-:-:S05]  /*0c90*/  @!P0 IMAD.IADD R19, R16, 0x1, R19 ;  /* 0x0000000110138824 */ /* 0x004fca00078e0213 */
[----:B------:R1:W-:Y:S01]  /*0ca0*/  @!P0 STG.E desc[UR18][R8.64+0xa00], R19 ;  /* 0x000a001308008986 */ /* 0x0003e2000c101912 */
[----:B------:R-:W-:-:S13]  /*0cb0*/  ISETP.GE.AND P0, PT, R17, UR4, PT ;  /* 0x0000000411007c0c */ /* 0x000fda000bf06270 */
[----:B-1----:R-:W-:Y:S05]  /*0cc0*/  @P0 BRA `(.L_x_690) ;  /* 0x0000000000100947 */ /* 0x002fea0003800000 */
[----:B------:R-:W2:Y:S04]  /*0cd0*/  LDG.E R14, desc[UR18][R14.64+0xc00] ;  /* 0x000c00120e0e7981 */ /* 0x000ea8000c1e1900 */
[----:B------:R-:W2:Y:S02]  /*0ce0*/  LDG.E R13, desc[UR18][R12.64+0xc00] ;  /* 0x000c00120c0d7981 */ /* 0x000ea4000c1e1900 */
[----:B--2---:R-:W-:-:S05]  /*0cf0*/  IADD3 R17, PT, PT, R14, R13, RZ ;  /* 0x0000000d0e117210 */ /* 0x004fca0007ffe0ff */
[----:B------:R0:W-:Y:S02]  /*0d00*/  STG.E desc[UR18][R8.64+0xc00], R17 ;  /* 0x000c001108007986 */ /* 0x0001e4000c101912 */
.L_x_690:
[----:B------:R-:W-:Y:S05]  /*0d10*/  BSYNC.RECONVERGENT B0 ;  /* 0x0000000000007941 */ /* 0x000fea0003800200 */
.L_x_689:
[----:B------:R-:W-:Y:S05]  /*0d20*/  @P1 BRA `(.L_x_691) ;  /* 0xfffffffc00101947 */ /* 0x000fea000383ffff */
.L_x_676:
[----:B------:R-:W-:-:S13]  /*0d30*/  ISETP.NE.AND P0, PT, RZ, UR5, PT ;  /* 0x00000005ff007c0c */ /* 0x000fda000bf05270 */
[----:B------:R-:W-:Y:S05]  /*0d40*/  @!P0 EXIT ;  /* 0x000000000000894d */ /* 0x000fea0003800000 */
[----:B0-----:R-:W0:Y:S01]  /*0d50*/  LDC R8, c[0x0][0x388] ;  /* 0x0000e200ff087b82 */ /* 0x001e220000000800 */
[----:B------:R-:W-:Y:S01]  /*0d60*/  UISETP.GE.U32.AND UP0, UPT, UR5, 0x4, UPT ;  /* 0x000000040500788c */ /* 0x000fe2000bf06070 */
[----:B0-----:R-:W-:-:S04]  /*0d70*/  LOP3.LUT R10, R8, 0x3, RZ, 0xc0, !PT ;  /* 0x00000003080a7812 */ /* 0x001fc800078ec0ff */
[----:B------:R-:W-:-:S04]  /*0d80*/  ISETP.NE.AND P2, PT, R10, RZ, PT ;  /* 0x000000ff0a00720c */ /* 0x000fc80003f45270 */
[----:B------:R-:W-:Y:S09]  /*0d90*/  BRA.U !UP0, `(.L_x_692) ;  /* 0x0000000108947547 */ /* 0x000ff2000b800000 */
[----:B------:R-:W-:-:S05]  /*0da0*/  IMAD R9, R0, 0x80, R11 ;  /* 0x0000008000097824 */ /* 0x000fca00078e020b */
[----:B------:R-:W-:-:S13]  /*0db0*/  ISETP.GE.AND P0, PT, R9, UR4, PT ;  /* 0x0000000409007c0c */ /* 0x000fda000bf06270 */
[----:B-1234-:R-:W-:-:S04]  /*0dc0*/  @!P0 IMAD.WIDE R14, R9, 0x4, R2 ;  /* 0x00000004090e8825 */ /* 0x01efc800078e0202 */
[C---:B------:R-:W-:Y:S02]  /*0dd0*/  @!P0 IMAD.WIDE R16, R9.reuse, 0x4, R4 ;  /* 0x0000000409108825 */ /* 0x040fe400078e0204 */
[----:B------:R-:W2:Y:S04]  /*0de0*/  @!P0 LDG.E R14, desc[UR18][R14.64] ;  /* 0x000000120e0e8981 */ /* 0x000ea8000c1e1900 */
[----:B------:R-:W2:Y:S01]  /*0df0*/  @!P0 LDG.E R17, desc[UR18][R16.64] ;  /* 0x0000001210118981 */ /* 0x000ea2000c1e1900 */
[C---:B------:R-:W-:Y:S01]  /*0e00*/  IADD3 R23, PT, PT, R9.reuse, 0x80, RZ ;  /* 0x0000008009177810 */ /* 0x040fe20007ffe0ff */
[----:B------:R-:W-:-:S03]  /*0e10*/  @!P0 IMAD.WIDE R12, R9, 0x4, R6 ;  /* 0x00000004090c8825 */ /* 0x000fc600078e0206 */
[----:B------:R-:W-:-:S13]  /*0e20*/  ISETP.GE.AND P1, PT, R23, UR4, PT ;  /* 0x0000000417007c0c */ /* 0x000fda000bf26270 */
[----:B------:R-:W-:-:S04]  /*0e30*/  @!P1 IMAD.WIDE R18, R23, 0x4, R2 ;  /* 0x0000000417129825 */ /* 0x000fc800078e0202 */
[----:B------:R-:W-:-:S04]  /*0e40*/  @!P1 IMAD.WIDE R20, R23, 0x4, R4 ;  /* 0x0000000417149825 */ /* 0x000fc800078e0204 */
[----:B--2---:R-:W-:-:S05]  /*0e50*/  @!P0 IMAD.IADD R25, R14, 0x1, R17 ;  /* 0x000000010e198824 */ /* 0x004fca00078e0211 */
[----:B------:R0:W-:Y:S04]  /*0e60*/  @!P0 STG.E desc[UR18][R12.64], R25 ;  /* 0x000000190c008986 */ /* 0x0001e8000c101912 */
[----:B------:R-:W2:Y:S04]  /*0e70*/  @!P1 LDG.E R18, desc[UR18][R18.64] ;  /* 0x0000001212129981 */ /* 0x000ea8000c1e1900 */
[----:B------:R-:W2:Y:S01]  /*0e80*/  @!P1 LDG.E R21, desc[UR18][R20.64] ;  /* 0x0000001214159981 */ /* 0x000ea2000c1e1900 */
[----:B------:R-:W-:Y:S01]  /*0e90*/  IADD3 R29, PT, PT, R9, 0x100, RZ ;  /* 0x00000100091d7810 */ /* 0x000fe20007ffe0ff */
        /* <DEDUP_REMOVED lines=8> */
[----:B0-----:R-:W-:Y:S01]  /*0f20*/  IADD3 R25, PT, PT, R9, 0x180, RZ ;  /* 0x0000018009197810 */ /* 0x001fe20007ffe0ff */
        /* <DEDUP_REMOVED lines=8> */
[----:B-1----:R-:W-:-:S04]  /*0fb0*/  @!P1 IMAD.WIDE R14, R25, 0x4, R6 ;  /* 0x00000004190e9825 */ /* 0x002fc800078e0206 */
[----:B------:R-:W-:Y:S01]  /*0fc0*/  VIADD R0, R0, 0x4 ;  /* 0x0000000400007836 */ /* 0x000fe20000000000 */
[----:B--2---:R-:W-:-:S05]  /*0fd0*/  @!P1 IADD3 R17, PT, PT, R18, R21, RZ ;  /* 0x0000001512119210 */ /* 0x004fca0007ffe0ff */
[----:B------:R0:W-:Y:S02]  /*0fe0*/  @!P1 STG.E desc[UR18][R14.64], R17 ;  /* 0x000000110e009986 */ /* 0x0001e4000c101912 */
.L_x_692:
[----:B------:R-:W-:Y:S05]  /*0ff0*/  @!P2 EXIT ;  /* 0x000000000000a94d */ /* 0x000fea0003800000 */
[----:B------:R-:W-:Y:S02]  /*1000*/  ISETP.NE.AND P0, PT, R10, 0x1, PT ;  /* 0x000000010a00780c */ /* 0x000fe40003f05270 */
[----:B------:R-:W-:-:S04]  /*1010*/  LOP3.LUT R8, R8, 0x1, RZ, 0xc0, !PT ;  /* 0x0000000108087812 */ /* 0x000fc800078ec0ff */
[----:B------:R-:W-:-:S07]  /*1020*/  ISETP.NE.U32.AND P2, PT, R8, 0x1, PT ;  /* 0x000000010800780c */ /* 0x000fce0003f45070 */
[----:B------:R-:W-:Y:S06]  /*1030*/  @!P0 BRA `(.L_x_693) ;  /* 0x00000000004c8947 */ /* 0x000fec0003800000 */
[----:B01234-:R-:W-:-:S04]  /*1040*/  LEA R15, R0, R11, 0x7 ;  /* 0x0000000b000f7211 */ /* 0x01ffc800078e38ff */
[----:B------:R-:W-:-:S13]  /*1050*/  ISETP.GE.AND P0, PT, R15, UR4, PT ;  /* 0x000000040f007c0c */ /* 0x000fda000bf06270 */
[----:B------:R-:W-:-:S04]  /*1060*/  @!P0 IMAD.WIDE R8, R15, 0x4, R2 ;  /* 0x000000040f088825 */ /* 0x000fc800078e0202 */
[C---:B------:R-:W-:Y:S02]  /*1070*/  @!P0 IMAD.WIDE R12, R15.reuse, 0x4, R4 ;  /* 0x000000040f0c8825 */ /* 0x040fe400078e0204 */
[----:B------:R-:W2:Y:S04]  /*1080*/  @!P0 LDG.E R8, desc[UR18][R8.64] ;  /* 0x0000001208088981 */ /* 0x000ea8000c1e1900 */
[----:B------:R-:W2:Y:S01]  /*1090*/  @!P0 LDG.E R13, desc[UR18][R12.64] ;  /* 0x000000120c0d8981 */ /* 0x000ea2000c1e1900 */
[C---:B------:R-:W-:Y:S02]  /*10a0*/  VIADD R23, R15.reuse, 0x80 ;  /* 0x000000800f177836 */ /* 0x040fe40000000000 */
[----:B------:R-:W-:-:S03]  /*10b0*/  @!P0 IMAD.WIDE R14, R15, 0x4, R6 ;  /* 0x000000040f0e8825 */ /* 0x000fc600078e0206 */
[----:B------:R-:W-:-:S13]  /*10c0*/  ISETP.GE.AND P1, PT, R23, UR4, PT ;  /* 0x0000000417007c0c */ /* 0x000fda000bf26270 */
[----:B------:R-:W-:-:S04]  /*10d0*/  @!P1 IMAD.WIDE R16, R23, 0x4, R2 ;  /* 0x0000000417109825 */ /* 0x000fc800078e0202 */
[----:B------:R-:W-:Y:S01]  /*10e0*/  @!P1 IMAD.WIDE R18, R23, 0x4, R4 ;  /* 0x0000000417129825 */ /* 0x000fe200078e0204 */
[----:B--2---:R-:W-:-:S05]  /*10f0*/  @!P0 IADD3 R21, PT, PT, R8, R13, RZ ;  /* 0x0000000d08158210 */ /* 0x004fca0007ffe0ff */
[----:B------:R0:W-:Y:S04]  /*1100*/  @!P0 STG.E desc[UR18][R14.64], R21 ;  /* 0x000000150e008986 */ /* 0x0001e8000c101912 */
[----:B------:R-:W2:Y:S04]  /*1110*/  @!P1 LDG.E R16, desc[UR18][R16.64] ;  /* 0x0000001210109981 */ /* 0x000ea8000c1e1900 */
[----:B------:R-:W2:Y:S01]  /*1120*/  @!P1 LDG.E R19, desc[UR18][R18.64] ;  /* 0x0000001212139981 */ /* 0x000ea2000c1e1900 */
[----:B------:R-:W-:Y:S01]  /*1130*/  @!P1 IMAD.WIDE R8, R23, 0x4, R6 ;  /* 0x0000000417089825 */ /* 0x000fe200078e0206 */
[----:B------:R-:W-:-:S03]  /*1140*/  IADD3 R0, PT, PT, R0, 0x2, RZ ;  /* 0x0000000200007810 */ /* 0x000fc60007ffe0ff */
[----:B--2---:R-:W-:-:S05]  /*1150*/  @!P1 IMAD.IADD R13, R16, 0x1, R19 ;  /* 0x00000001100d9824 */ /* 0x004fca00078e0213 */
[----:B------:R0:W-:Y:S02]  /*1160*/  @!P1 STG.E desc[UR18][R8.64], R13 ;  /* 0x0000000d08009986 */ /* 0x0001e4000c101912 */
.L_x_693:
[----:B------:R-:W-:Y:S05]  /*1170*/  @P2 EXIT ;  /* 0x000000000000294d */ /* 0x000fea0003800000 */
[----:B------:R-:W-:-:S05]  /*1180*/  IMAD R11, R0, 0x80, R11 ;  /* 0x00000080000b7824 */ /* 0x000fca00078e020b */
[----:B------:R-:W-:-:S13]  /*1190*/  ISETP.GE.AND P0, PT, R11, UR4, PT ;  /* 0x000000040b007c0c */ /* 0x000fda000bf06270 */
[----:B------:R-:W-:Y:S05]  /*11a0*/  @P0 EXIT ;  /* 0x000000000000094d */ /* 0x000fea0003800000 */
[----:B------:R-:W-:-:S04]  /*11b0*/  IMAD.WIDE R2, R11, 0x4, R2 ;  /* 0x000000040b027825 */ /* 0x000fc800078e0202 */
[C---:B------:R-:W-:Y:S02]  /*11c0*/  IMAD.WIDE R4, R11.reuse, 0x4, R4 ;  /* 0x000000040b047825 */ /* 0x040fe400078e0204 */
[----:B------:R-:W0:Y:S04]  /*11d0*/  LDG.E R2, desc[UR18][R2.64] ;  /* 0x0000001202027981 */ /* 0x000e28000c1e1900 */
[----:B------:R-:W0:Y:S01]  /*11e0*/  LDG.E R5, desc[UR18][R4.64] ;  /* 0x0000001204057981 */ /* 0x000e22000c1e1900 */
[----:B------:R-:W-:Y:S01]  /*11f0*/  IMAD.WIDE R6, R11, 0x4, R6 ;  /* 0x000000040b067825 */ /* 0x000fe200078e0206 */
[----:B0-----:R-:W-:-:S05]  /*1200*/  IADD3 R9, PT, PT, R2, R5, RZ ;  /* 0x0000000502097210 */ /* 0x001fca0007ffe0ff */
[----:B------:R-:W-:Y:S01]  /*1210*/  STG.E desc[UR18][R6.64], R9 ;  /* 0x0000000906007986 */ /* 0x000fe2000c101912 */
[----:B------:R-:W-:Y:S05]  /*1220*/  EXIT ;  /* 0x000000000000794d */ /* 0x000fea0003800000 */
.L_x_675:
[----:B------:R-:W-:-:S06]  /*1230*/  UISETP.GE.AND UP0, UPT, UR24, 0x1, UPT ;  /* 0x000000011800788c */ /* 0x000fcc000bf06270 */
[----:B------:R-:W-:-:S13]  /*1240*/  PLOP3.LUT P0, PT, PT, PT, UP0, 0x80, 0x8 ;  /* 0x000000000008781c */ /* 0x000fda0003f0f008 */
[----:B------:R-:W-:Y:S05]  /*1250*/  @!P0 EXIT ;  /* 0x000000000000894d */ /* 0x000fea0003800000 */
[----:B------:R-:W0:Y:S01]  /*1260*/  LDCU UR10, c[0x0][0x388] ;  /* 0x00007100ff0a77ac */ /* 0x000e220008000800 */
[----:B------:R-:W-:Y:S01]  /*1270*/  UISETP.GE.U32.AND UP0, UPT, UR24, 0x10, UPT ;  /* 0x000000101800788c */ /* 0x000fe2000bf06070 */
[----:B------:R-:W-:Y:S01]  /*1280*/  UMOV UR4, URZ ;  /* 0x000000ff00047c82 */ /* 0x000fe20008000000 */
[----:B0-----:R-:W-:-:S06]  /*1290*/  ULOP3.LUT UR31, UR10, 0xf, URZ, 0xc0, !UPT ;  /* 0x0000000f0a1f7892 */ /* 0x001fcc000f8ec0ff */
[----:B------:R-:W-:Y:S01]  /*12a0*/  ISETP.NE.AND P0, PT, RZ, UR31, PT ;  /* 0x0000001fff007c0c */ /* 0x000fe2000bf05270 */
[----:B------:R-:W-:-:S12]  /*12b0*/  BRA.U !UP0, `(.L_x_694) ;  /* 0x0000000508a47547 */ /* 0x000fd8000b800000 */
[----:B------:R-:W0:Y:S01]  /*12c0*/  LDC.64 R14, c[0x0][0x398] ;  /* 0x0000e600ff0e7b82 */ /* 0x000e220000000a00 */
[----:B------:R-:W-:Y:S02]  /*12d0*/  HFMA2 R9, -RZ, RZ, 0, 0 ;  /* 0x00000000ff097431 */ /* 0x000fe400000001ff */
[----:B------:R-:W-:Y:S01]  /*12e0*/  IMAD.MOV.U32 R8, RZ, RZ, 0x800 ;  /* 0x00000800ff087424 */ /* 0x000fe200078e00ff */
[----:B------:R-:W-:Y:S01]  /*12f0*/  UIADD3 UR7, UP0, UPT, UR20, 0x600, URZ ;  /* 0x0000060014077890 */ /* 0x000fe2000ff1e0ff */
[C---:B------:R-:W-:Y:S01]  /*1300*/  VIADD R12, R11.reuse, 0x480 ;  /* 0x000004800b0c7836 */ /* 0x040fe20000000000 */
[----:B------:R-:W-:Y:S02]  /*1310*/  ULEA UR5, UP1, UR16, UR14, 0x2 ;  /* 0x0000000e10057291 */ /* 0x000fe4000f8210ff */
[----:B------:R-:W-:Y:S02]  /*1320*/  UIADD3.X UR8, UPT, UPT, URZ, UR21, URZ, UP0, !UPT ;  /* 0x00000015ff087290 */ /* 0x000fe400087fe4ff */
[----:B------:R-:W-:Y:S01]  /*1330*/  ULEA.HI.X UR6, UR16, UR15, UR9, 0x2, UP1 ;  /* 0x0000000f10067291 */ /* 0x000fe200088f1409 */
[----:B------:R-:W-:Y:S01]  /*1340*/  IMAD.WIDE.U32 R8, R11, 0x4, R8 ;  /* 0x000000040b087825 */ /* 0x000fe200078e0008 */
[----:B------:R-:W-:-:S02]  /*1350*/  UIADD3 UR14, UP0, UPT, UR7, UR28, URZ ;  /* 0x0000001c070e7290 */ /* 0x000fc4000ff1e0ff */
[----:B------:R-:W-:Y:S01]  /*1360*/  ULOP3.LUT UR4, UR24, 0x7ffffff0, URZ, 0xc0, !UPT ;  /* 0x7ffffff018047892 */ /* 0x000fe2000f8ec0ff */
[C---:B------:R-:W-:Y:S01]  /*1370*/  IADD3 R13, P1, PT, R8.reuse, UR28, RZ ;  /* 0x0000001c080d7c10 */ /* 0x040fe2000ff3e0ff */
[----:B------:R-:W-:Y:S02]  /*1380*/  UIADD3 UR7, UP1, UPT, UR7, UR12, URZ ;  /* 0x0000000c07077290 */ /* 0x000fe4000ff3e0ff */
[----:B------:R-:W-:Y:S01]  /*1390*/  IADD3 R22, P2, PT, R8, UR12, RZ ;  /* 0x0000000c08167c10 */ /* 0x000fe2000ff5e0ff */
[----:B------:R-:W-:Y:S02]  /*13a0*/  UIADD3.X UR15, UPT, UPT, UR8, UR29, URZ, UP0, !UPT ;  /* 0x0000001d080f7290 */ /* 0x000fe400087fe4ff */
[C---:B------:R-:W-:Y:S01]  /*13b0*/  IADD3.X R23, PT, PT, R9.reuse, UR29, RZ, P1, !PT ;  /* 0x0000001d09177c10 */ /* 0x040fe20008ffe4ff */
[----:B------:R-:W-:Y:S01]  /*13c0*/  UIADD3 UR11, UPT, UPT, -UR4, URZ, URZ ;  /* 0x000000ff040b7290 */ /* 0x000fe2000fffe1ff */
[----:B------:R-:W-:Y:S01]  /*13d0*/  IADD3.X R0, PT, PT, R9, UR13, RZ, P2, !PT ;  /* 0x0000000d09007c10 */ /* 0x000fe200097fe4ff */
[----:B------:R-:W-:Y:S01]  /*13e0*/  UIADD3.X UR8, UPT, UPT, UR8, UR13, URZ, UP1, !UPT ;  /* 0x0000000d08087290 */ /* 0x000fe20008ffe4ff */
[----:B0-----:R-:W-:-:S11]  /*13f0*/  IMAD.WIDE.U32 R8, R11, 0x4, R14 ;  /* 0x000000040b087825 */ /* 0x001fd600078e000e */
.L_x_695:
[----:B------:R-:W-:Y:S02]  /*1400*/  IADD3 R18, P1, PT, R8, UR20, RZ ;  /* 0x0000001408127c10 */ /* 0x000fe4000ff3e0ff */
[----:B---3--:R-:W-:Y:S02]  /*1410*/  IADD3 R16, P2, PT, R13, UR20, RZ ;  /* 0x000000140d107c10 */ /* 0x008fe4000ff5e0ff */
[----:B------:R-:W-:Y:S02]  /*1420*/  IADD3.X R19, PT, PT, R9, UR21, RZ, P1, !PT ;  /* 0x0000001509137c10 */ /* 0x000fe40008ffe4ff */
[----:B------:R-:W-:-:S03]  /*1430*/  IADD3.X R17, PT, PT, R23, UR21, RZ, P2, !PT ;  /* 0x0000001517117c10 */ /* 0x000fc600097fe4ff */
[----:B------:R-:W2:Y:S04]  /*1440*/  LDG.E R14, desc[UR18][R18.64] ;  /* 0x00000012120e7981 */ /* 0x000ea8000c1e1900 */
[----:B------:R-:W2:Y:S01]  /*1450*/  LDG.E R15, desc[UR18][R16.64+-0x800] ;  /* 0xfff80012100f7981 */ /* 0x000ea2000c1e1900 */
[----:B------:R-:W-:-:S04]  /*1460*/  IADD3 R10, P1, PT, R22, UR20, RZ ;  /* 0x00000014160a7c10 */ /* 0x000fc8000ff3e0ff */
[----:B------:R-:W-:Y:S02]  /*1470*/  IADD3.X R11, PT, PT, R0, UR21, RZ, P1, !PT ;  /* 0x00000015000b7c10 */ /* 0x000fe40008ffe4ff */
[----:B--2---:R-:W-:-:S05]  /*1480*/  IADD3 R15, PT, PT, R14, R15, RZ ;  /* 0x0000000f0e0f7210 */ /* 0x004fca0007ffe0ff */
[----:B------:R0:W-:Y:S04]  /*1490*/  STG.E desc[UR18][R10.64+-0x800], R15 ;  /* 0xfff8000f0a007986 */ /* 0x0001e8000c101912 */
[----:B------:R-:W2:Y:S04]  /*14a0*/  LDG.E R14, desc[UR18][R18.64+0x200] ;  /* 0x00020012120e7981 */ /* 0x000ea8000c1e1900 */
[----:B------:R-:W2:Y:S02]  /*14b0*/  LDG.E R21, desc[UR18][R16.64+-0x600] ;  /* 0xfffa001210157981 */ /* 0x000ea4000c1e1900 */
[----:B--2---:R-:W-:-:S05]  /*14c0*/  IMAD.IADD R21, R14, 0x1, R21 ;  /* 0x000000010e157824 */ /* 0x004fca00078e0215 */
[----:B------:R1:W-:Y:S04]  /*14d0*/  STG.E desc[UR18][R10.64+-0x600], R21 ;  /* 0xfffa00150a007986 */ /* 0x0003e8000c101912 */
[----:B------:R-:W2:Y:S04]  /*14e0*/  LDG.E R14, desc[UR18][R18.64+0x400] ;  /* 0x00040012120e7981 */ /* 0x000ea8000c1e1900 */
[----:B------:R-:W2:Y:S02]  /*14f0*/  LDG.E R25, desc[UR18][R16.64+-0x400] ;  /* 0xfffc001210197981 */ /* 0x000ea4000c1e1900 */
[----:B--2---:R-:W-:-:S05]  /*1500*/  IADD3 R25, PT, PT, R14, R25, RZ ;  /* 0x000000190e197210 */ /* 0x004fca0007ffe0ff */
[----:B------:R2:W-:Y:S04]  /*1510*/  STG.E desc[UR18][R10.64+-0x400], R25 ;  /* 0xfffc00190a007986 */ /* 0x0005e8000c101912 */
[----:B------:R-:W3:Y:S04]  /*1520*/  LDG.E R14, desc[UR18][R18.64+0x600] ;  /* 0x00060012120e7981 */ /* 0x000ee8000c1e1900 */
[----:B------:R-:W3:Y:S02]  /*1530*/  LDG.E R27, desc[UR18][R16.64+-0x200] ;  /* 0xfffe0012101b7981 */ /* 0x000ee4000c1e1900 */
[----:B---3--:R-:W-:-:S05]  /*1540*/  IMAD.IADD R27, R14, 0x1, R27 ;  /* 0x000000010e1b7824 */ /* 0x008fca00078e021b */
[----:B------:R3:W-:Y:S04]  /*1550*/  STG.E desc[UR18][R10.64+-0x200], R27 ;  /* 0xfffe001b0a007986 */ /* 0x0007e8000c101912 */
[----:B------:R-:W4:Y:S04]  /*1560*/  LDG.E R14, desc[UR18][R18.64+0x800] ;  /* 0x00080012120e7981 */ /* 0x000f28000c1e1900 */
[----:B0-----:R-:W4:Y:S02]  /*1570*/  LDG.E R15, desc[UR18][R16.64] ;  /* 0x00000012100f7981 */ /* 0x001f24000c1e1900 */
[----:B----4-:R-:W-:-:S05]  /*1580*/  IADD3 R15, PT, PT, R14, R15, RZ ;  /* 0x0000000f0e0f7210 */ /* 0x010fca0007ffe0ff */
[----:B------:R0:W-:Y:S04]  /*1590*/  STG.E desc[UR18][R10.64], R15 ;  /* 0x0000000f0a007986 */ /* 0x0001e8000c101912 */
[----:B------:R-:W4:Y:S04]  /*15a0*/  LDG.E R14, desc[UR18][R18.64+0xa00] ;  /* 0x000a0012120e7981 */ /* 0x000f28000c1e1900 */
[----:B-1----:R-:W4:Y:S02]  /*15b0*/  LDG.E R21, desc[UR18][R16.64+0x200] ;  /* 0x0002001210157981 */ /* 0x002f24000c1e1900 */
[----:B----4-:R-:W-:-:S05]  /*15c0*/  IMAD.IADD R21, R14, 0x1, R21 ;  /* 0x000000010e157824 */ /* 0x010fca00078e0215 */
[----:B------:R1:W-:Y:S04]  /*15d0*/  STG.E desc[UR18][R10.64+0x200], R21 ;  /* 0x000200150a007986 */ /* 0x0003e8000c101912 */
[----:B------:R-:W4:Y:S04]  /*15e0*/  LDG.E R14, desc[UR18][R18.64+0xc00] ;  /* 0x000c0012120e7981 */ /* 0x000f28000c1e1900 */
[----:B--2---:R-:W4:Y:S02]  /*15f0*/  LDG.E R25, desc[UR18][R16.64+0x400] ;  /* 0x0004001210197981 */ /* 0x004f24000c1e1900 */
[----:B----4-:R-:W-:-:S05]  /*1600*/  IADD3 R25, PT, PT, R14, R25, RZ ;  /* 0x000000190e197210 */ /* 0x010fca0007ffe0ff */
[----:B------:R2:W-:Y:S04]  /*1610*/  STG.E desc[UR18][R10.64+0x400], R25 ;  /* 0x000400190a007986 */ /* 0x0005e8000c101912 */
[----:B------:R-:W4:Y:S04]  /*1620*/  LDG.E R14, desc[UR18][R18.64+0xe00] ;  /* 0x000e0012120e7981 */ /* 0x000f28000c1e1900 */
[----:B---3--:R-:W4:Y:S02]  /*1630*/  LDG.E R27, desc[UR18][R16.64+0x600] ;  /* 0x00060012101b7981 */ /* 0x008f24000c1e1900 */
[----:B----4-:R-:W-:-:S05]  /*1640*/  IMAD.IADD R27, R14, 0x1, R27 ;  /* 0x000000010e1b7824 */ /* 0x010fca00078e021b */
[----:B------:R-:W-:Y:S04]  /*1650*/  STG.E desc[UR18][R10.64+0x600], R27 ;  /* 0x0006001b0a007986 */ /* 0x000fe8000c101912 */
[----:B------:R-:W3:Y:S04]  /*1660*/  LDG.E R24, desc[UR18][R18.64+0x1000] ;  /* 0x0010001212187981 */ /* 0x000ee8000c1e1900 */
[----:B------:R-:W3:Y:S01]  /*1670*/  LDG.E R29, desc[UR18][R16.64+0x800] ;  /* 0x00080012101d7981 */ /* 0x000ee2000c1e1900 */
[----:B------:R-:W-:Y:S01]  /*1680*/  MOV R14, UR5 ;  /* 0x00000005000e7c02 */ /* 0x000fe20008000f00 */
[----:B0-----:R-:W-:Y:S01]  /*1690*/  IMAD.U32 R15, RZ, RZ, UR6 ;  /* 0x00000006ff0f7e24 */ /* 0x001fe2000f8e00ff */
[----:B------:R-:W-:Y:S01]  /*16a0*/  MOV R20, UR14 ;  /* 0x0000000e00147c02 */ /* 0x000fe20008000f00 */
[----:B-1----:R-:W-:-:S02]  /*16b0*/  IMAD.U32 R21, RZ, RZ, UR15 ;  /* 0x0000000fff157e24 */ /* 0x002fc4000f8e00ff */
[----:B------:R-:W-:-:S04]  /*16c0*/  IMAD.WIDE R14, R12, 0x4, R14 ;  /* 0x000000040c0e7825 */ /* 0x000fc800078e020e */
[----:B------:R-:W-:Y:S01]  /*16d0*/  IMAD.WIDE R20, R12, 0x4, R20 ;  /* 0x000000040c147825 */ /* 0x000fe200078e0214 */
[----:B---3--:R-:W-:-:S05]  /*16e0*/  IADD3 R29, PT, PT, R24, R29, RZ ;  /* 0x0000001d181d7210 */ /* 0x008fca0007ffe0ff */
[----:B------:R0:W-:Y:S04]  /*16f0*/  STG.E desc[UR18][R10.64+0x800], R29 ;  /* 0x0008001d0a007986 */ /* 0x0001e8000c101912 */
[----:B------:R-:W3:Y:S04]  /*1700*/  LDG.E R24, desc[UR18][R14.64] ;  /* 0x000000120e187981 */ /* 0x000ee8000c1e1900 */
[----:B------:R-:W3:Y:S01]  /*1710*/  LDG.E R19, desc[UR18][R20.64+-0x600] ;  /* 0xfffa001214137981 */ /* 0x000ee2000c1e1900 */
[----:B------:R-:W-:Y:S01]  /*1720*/  MOV R17, UR8 ;  /* 0x0000000800117c02 */ /* 0x000fe20008000f00 */
[----:B------:R-:W-:-:S04]  /*1730*/  IMAD.U32 R16, RZ, RZ, UR7 ;  /* 0x00000007ff107e24 */ /* 0x000fc8000f8e00ff */
[----:B------:R-:W-:-:S04]  /*1740*/  IMAD.WIDE R16, R12, 0x4, R16 ;  /* 0x000000040c107825 */ /* 0x000fc800078e0210 */
[----:B---3--:R-:W-:-:S05]  /*1750*/  IMAD.IADD R19, R24, 0x1, R19 ;  /* 0x0000000118137824 */ /* 0x008fca00078e0213 */
[----:B------:R1:W-:Y:S04]  /*1760*/  STG.E desc[UR18][R16.64+-0x600], R19 ;  /* 0xfffa001310007986 */ /* 0x0003e8000c101912 */
[----:B------:R-:W3:Y:S04]  /*1770*/  LDG.E R18, desc[UR18][R14.64+0x200] ;  /* 0x000200120e127981 */ /* 0x000ee8000c1e1900 */
[----:B--2---:R-:W3:Y:S02]  /*1780*/  LDG.E R25, desc[UR18][R20.64+-0x400] ;  /* 0xfffc001214197981 */ /* 0x004ee4000c1e1900 */
[----:B---3--:R-:W-:-:S05]  /*1790*/  IADD3 R25, PT, PT, R18, R25, RZ ;  /* 0x0000001912197210 */ /* 0x008fca0007ffe0ff */
[----:B------:R2:W-:Y:S04]  /*17a0*/  STG.E desc[UR18][R16.64+-0x400], R25 ;  /* 0xfffc001910007986 */ /* 0x0005e8000c101912 */
[----:B0-----:R-:W3:Y:S04]  /*17b0*/  LDG.E R10, desc[UR18][R14.64+0x400] ;  /* 0x000400120e0a7981 */ /* 0x001ee8000c1e1900 */
[----:B------:R-:W3:Y:S02]  /*17c0*/  LDG.E R11, desc[UR18][R20.64+-0x200] ;  /* 0xfffe0012140b7981 */ /* 0x000ee4000c1e1900 */
[----:B---3--:R-:W-:-:S05]  /*17d0*/  IMAD.IADD R11, R10, 0x1, R11 ;  /* 0x000000010a0b7824 */ /* 0x008fca00078e020b */
[----:B------:R0:W-:Y:S04]  /*17e0*/  STG.E desc[UR18][R16.64+-0x200], R11 ;  /* 0xfffe000b10007986 */ /* 0x0001e8000c101912 */
[----:B------:R-:W3:Y:S04]  /*17f0*/  LDG.E R10, desc[UR18][R14.64+0x600] ;  /* 0x000600120e0a7981 */ /* 0x000ee8000c1e1900 */
[----:B------:R-:W3:Y:S02]  /*1800*/  LDG.E R27, desc[UR18][R20.64] ;  /* 0x00000012141b7981 */ /* 0x000ee4000c1e1900 */
[----:B---3--:R-:W-:-:S05]  /*1810*/  IADD3 R27, PT, PT, R10, R27, RZ ;  /* 0x0000001b0a1b7210 */ /* 0x008fca0007ffe0ff */
        /* <DEDUP_REMOVED lines=9> */
[----:B------:R-:W2:Y:S04]  /*18b0*/  LDG.E R10, desc[UR18][R14.64+0xc00] ;  /* 0x000c00120e0a7981 */ /* 0x000ea8000c1e1900 */
[----:B0-----:R-:W2:Y:S01]  /*18c0*/  LDG.E R11, desc[UR18][R20.64+0x600] ;  /* 0x00060012140b7981 */ /* 0x001ea2000c1e1900 */
[----:B------:R-:W-:Y:S01]  /*18d0*/  UIADD3 UR20, UP0, UPT, UR20, 0x2000, URZ ;  /* 0x0000200014147890 */ /* 0x000fe2000ff1e0ff */
[----:B------:R-:W-:Y:S01]  /*18e0*/  IADD3 R12, PT, PT, R12, 0x800, RZ ;  /* 0x000008000c0c7810 */ /* 0x000fe20007ffe0ff */
[----:B------:R-:W-:-:S02]  /*18f0*/  UIADD3 UR11, UPT, UPT, UR11, 0x10, URZ ;  /* 0x000000100b0b7890 */ /* 0x000fc4000fffe0ff */
[----:B------:R-:W-:Y:S02]  /*1900*/  UIADD3.X UR21, UPT, UPT, URZ, UR21, URZ, UP0, !UPT ;  /* 0x00000015ff157290 */ /* 0x000fe400087fe4ff */
[----:B------:R-:W-:Y:S01]  /*1910*/  UISETP.NE.AND UP0, UPT, UR11, URZ, UPT ;  /* 0x000000ff0b00728c */ /* 0x000fe2000bf05270 */
[----:B--2---:R-:W-:-:S05]  /*1920*/  IMAD.IADD R11, R10, 0x1, R11 ;  /* 0x000000010a0b7824 */ /* 0x004fca00078e020b */
[----:B------:R3:W-:Y:S03]  /*1930*/  STG.E desc[UR18][R16.64+0x600], R11 ;  /* 0x0006000b10007986 */ /* 0x0007e6000c101912 */
[----:B------:R-:W-:Y:S05]  /*1940*/  BRA.U UP0, `(.L_x_695) ;  /* 0xfffffff900ac7547 */ /* 0x000fea000b83ffff */
.L_x_694:
[----:B------:R-:W-:Y:S05]  /*1950*/  @!P0 EXIT ;  /* 0x000000000000894d */ /* 0x000fea0003800000 */
[----:B------:R-:W0:Y:S01]  /*1960*/  S2R R0, SR_TID.X ;  /* 0x0000000000007919 */ /* 0x000e220000002100 */
[----:B------:R-:W-:Y:S02]  /*1970*/  UISETP.GE.U32.AND UP0, UPT, UR31, 0x8, UPT ;  /* 0x000000081f00788c */ /* 0x000fe4000bf06070 */
[----:B------:R-:W-:-:S06]  /*1980*/  ULOP3.LUT UR6, UR10, 0x7, URZ, 0xc0, !UPT ;  /* 0x000000070a067892 */ /* 0x000fcc000f8ec0ff */
[----:B------:R-:W-:Y:S01]  /*1990*/  ISETP.NE.AND P0, PT, RZ, UR6, PT ;  /* 0x00000006ff007c0c */ /* 0x000fe2000bf05270 */
[----:B------:R-:W-:-:S12]  /*19a0*/  BRA.U !UP0, `(.L_x_696) ;  /* 0x0000000108987547 */ /* 0x000fd8000b800000 */
[----:B------:R-:W-:-:S05]  /*19b0*/  IMAD.U32 R13, RZ, RZ, UR4 ;  /* 0x00000004ff0d7e24 */ /* 0x000fca000f8e00ff */
[----:B0-----:R-:W-:-:S05]  /*19c0*/  LEA R13, R13, R0, 0x7 ;  /* 0x000000000d0d7211 */ /* 0x001fca00078e38ff */
[----:B---3--:R-:W-:-:S04]  /*19d0*/  IMAD.WIDE R10, R13, 0x4, R2 ;  /* 0x000000040d0a7825 */ /* 0x008fc800078e0202 */
[C---:B------:R-:W-:Y:S01]  /*19e0*/  IMAD.WIDE R8, R13.reuse, 0x4, R4 ;  /* 0x000000040d087825 */ /* 0x040fe200078e0204 */
[----:B------:R-:W2:Y:S04]  /*19f0*/  LDG.E R14, desc[UR18][R10.64] ;  /* 0x000000120a0e7981 */ /* 0x000ea8000c1e1900 */
[----:B------:R-:W2:Y:S01]  /*1a00*/  LDG.E R15, desc[UR18][R8.64] ;  /* 0x00000012080f7981 */ /* 0x000ea2000c1e1900 */
[----:B------:R-:W-:-:S04]  /*1a10*/  IMAD.WIDE R12, R13, 0x4, R6 ;  /* 0x000000040d0c7825 */ /* 0x000fc800078e0206 */
[----:B--2---:R-:W-:-:S05]  /*1a20*/  IMAD.IADD R15, R14, 0x1, R15 ;  /* 0x000000010e0f7824 */ /* 0x004fca00078e020f */
[----:B------:R0:W-:Y:S04]  /*1a30*/  STG.E desc[UR18][R12.64], R15 ;  /* 0x0000000f0c007986 */ /* 0x0001e8000c101912 */
[----:B------:R-:W2:Y:S04]  /*1a40*/  LDG.E R14, desc[UR18][R10.64+0x200] ;  /* 0x000200120a0e7981 */ /* 0x000ea8000c1e1900 */
[----:B------:R-:W2:Y:S02]  /*1a50*/  LDG.E R17, desc[UR18][R8.64+0x200] ;  /* 0x0002001208117981 */ /* 0x000ea4000c1e1900 */
[----:B--2---:R-:W-:-:S05]  /*1a60*/  IADD3 R17, PT, PT, R14, R17, RZ ;  /* 0x000000110e117210 */ /* 0x004fca0007ffe0ff */
[----:B------:R1:W-:Y:S04]  /*1a70*/  STG.E desc[UR18][R12.64+0x200], R17 ;  /* 0x000200110c007986 */ /* 0x0003e8000c101912 */
[----:B------:R-:W2:Y:S04]  /*1a80*/  LDG.E R14, desc[UR18][R10.64+0x400] ;  /* 0x000400120a0e7981 */ /* 0x000ea8000c1e1900 */
[----:B------:R-:W2:Y:S02]  /*1a90*/  LDG.E R19, desc[UR18][R8.64+0x400] ;  /* 0x0004001208137981 */ /* 0x000ea4000c1e1900 */
[----:B--2---:R-:W-:-:S05]  /*1aa0*/  IMAD.IADD R19, R14, 0x1, R19 ;  /* 0x000000010e137824 */ /* 0x004fca00078e0213 */
[----:B------:R2:W-:Y:S04]  /*1ab0*/  STG.E desc[UR18][R12.64+0x400], R19 ;  /* 0x000400130c007986 */ /* 0x0005e8000c101912 */
[----:B------:R-:W3:Y:S04]  /*1ac0*/  LDG.E R14, desc[UR18][R10.64+0x600] ;  /* 0x000600120a0e7981 */ /* 0x000ee8000c1e1900 */
[----:B------:R-:W3:Y:S02]  /*1ad0*/  LDG.E R21, desc[UR18][R8.64+0x600] ;  /* 0x0006001208157981 */ /* 0x000ee4000c1e1900 */
[----:B---3--:R-:W-:-:S05]  /*1ae0*/  IADD3 R21, PT, PT, R14, R21, RZ ;  /* 0x000000150e157210 */ /* 0x008fca0007ffe0ff */
[----:B------:R3:W-:Y:S04]  /*1af0*/  STG.E desc[UR18][R12.64+0x600], R21 ;  /* 0x000600150c007986 */ /* 0x0007e8000c101912 */
[----:B------:R-:W4:Y:S04]  /*1b00*/  LDG.E R14, desc[UR18][R10.64+0x800] ;  /* 0x000800120a0e7981 */ /* 0x000f28000c1e1900 */
[----:B0-----:R-:W4:Y:S02]  /*1b10*/  LDG.E R15, desc[UR18][R8.64+0x800] ;  /* 0x00080012080f7981 */ /* 0x001f24000c1e1900 */
[----:B----4-:R-:W-:-:S05]  /*1b20*/  IMAD.IADD R15, R14, 0x1, R15 ;  /* 0x000000010e0f7824 */ /* 0x010fca00078e020f */
[----:B------:R4:W-:Y:S04]  /*1b30*/  STG.E desc[UR18][R12.64+0x800], R15 ;  /* 0x0008000f0c007986 */ /* 0x0009e8000c101912 */
[----:B------:R-:W5:Y:S04]  /*1b40*/  LDG.E R14, desc[UR18][R10.64+0xa00] ;  /* 0x000a00120a0e7981 */ /* 0x000f68000c1e1900 */
[----:B-1----:R-:W5:Y:S02]  /*1b50*/  LDG.E R17, desc[UR18][R8.64+0xa00] ;  /* 0x000a001208117981 */ /* 0x002f64000c1e1900 */
[----:B-----5:R-:W-:-:S05]  /*1b60*/  IADD3 R17, PT, PT, R14, R17, RZ ;  /* 0x000000110e117210 */ /* 0x020fca0007ffe0ff */
[----:B------:R4:W-:Y:S04]  /*1b70*/  STG.E desc[UR18][R12.64+0xa00], R17 ;  /* 0x000a00110c007986 */ /* 0x0009e8000c101912 */
[----:B------:R-:W5:Y:S04]  /*1b80*/  LDG.E R14, desc[UR18][R10.64+0xc00] ;  /* 0x000c00120a0e7981 */ /* 0x000f68000c1e1900 */
[----:B--2---:R-:W5:Y:S02]  /*1b90*/  LDG.E R19, desc[UR18][R8.64+0xc00] ;  /* 0x000c001208137981 */ /* 0x004f64000c1e1900 */
[----:B-----5:R-:W-:-:S05]  /*1ba0*/  IMAD.IADD R19, R14, 0x1, R19 ;  /* 0x000000010e137824 */ /* 0x020fca00078e0213 */
[----:B------:R4:W-:Y:S04]  /*1bb0*/  STG.E desc[UR18][R12.64+0xc00], R19 ;  /* 0x000c00130c007986 */ /* 0x0009e8000c101912 */
[----:B------:R-:W2:Y:S04]  /*1bc0*/  LDG.E R14, desc[UR18][R10.64+0xe00] ;  /* 0x000e00120a0e7981 */ /* 0x000ea8000c1e1900 */
[----:B---3--:R-:W2:Y:S01]  /*1bd0*/  LDG.E R21, desc[UR18][R8.64+0xe00] ;  /* 0x000e001208157981 */ /* 0x008ea2000c1e1900 */
[----:B------:R-:W-:Y:S01]  /*1be0*/  UIADD3 UR4, UPT, UPT, UR4, 0x8, URZ ;  /* 0x0000000804047890 */ /* 0x000fe2000fffe0ff */
[----:B--2---:R-:W-:-:S05]  /*1bf0*/  IADD3 R21, PT, PT, R14, R21, RZ ;  /* 0x000000150e157210 */ /* 0x004fca0007ffe0ff */
[----:B------:R4:W-:Y:S06]  /*1c00*/  STG.E desc[UR18][R12.64+0xe00], R21 ;  /* 0x000e00150c007986 */ /* 0x0009ec000c101912 */
.L_x_696:
[----:B------:R-:W-:Y:S05]  /*1c10*/  @!P0 EXIT ;  /* 0x000000000000894d */ /* 0x000fea0003800000 */
[----:B------:R-:W-:Y:S02]  /*1c20*/  UISETP.GE.U32.AND UP0, UPT, UR6, 0x4, UPT ;  /* 0x000000040600788c */ /* 0x000fe4000bf06070 */
[----:B------:R-:W-:-:S06]  /*1c30*/  ULOP3.LUT UR5, UR10, 0x3, URZ, 0xc0, !UPT ;  /* 0x000000030a057892 */ /* 0x000fcc000f8ec0ff */
[----:B------:R-:W-:Y:S01]  /*1c40*/  ISETP.NE.AND P0, PT, RZ, UR5, PT ;  /* 0x00000005ff007c0c */ /* 0x000fe2000bf05270 */
[----:B------:R-:W-:-:S12]  /*1c50*/  BRA.U !UP0, `(.L_x_697) ;  /* 0x0000000108587547 */ /* 0x000fd8000b800000 */
[----:B---3--:R-:W-:-:S05]  /*1c60*/  IMAD.U32 R11, RZ, RZ, UR4 ;  /* 0x00000004ff0b7e24 */ /* 0x008fca000f8e00ff */
[----:B0-----:R-:W-:-:S05]  /*1c70*/  LEA R11, R11, R0, 0x7 ;  /* 0x000000000b0b7211 */ /* 0x001fca00078e38ff */
[----:B------:R-:W-:-:S04]  /*1c80*/  IMAD.WIDE R2, R11, 0x4, R2 ;  /* 0x000000040b027825 */ /* 0x000fc800078e0202 */
        /* <DEDUP_REMOVED lines=11> */
[----:B----4-:R-:W2:Y:S02]  /*1d40*/  LDG.E R13, desc[UR18][R4.64+0x400] ;  /* 0x00040012040d7981 */ /* 0x010ea4000c1e1900 */
[----:B--2---:R-:W-:-:S05]  /*1d50*/  IMAD.IADD R13, R8, 0x1, R13 ;  /* 0x00000001080d7824 */ /* 0x004fca00078e020d */
[----:B------:R1:W-:Y:S04]  /*1d60*/  STG.E desc[UR18][R6.64+0x400], R13 ;  /* 0x0004000d06007986 */ /* 0x0003e8000c101912 */
[----:B------:R-:W2:Y:S04]  /*1d70*/  LDG.E R8, desc[UR18][R2.64+0x600] ;  /* 0x0006001202087981 */ /* 0x000ea8000c1e1900 */
[----:B------:R-:W2:Y:S01]  /*1d80*/  LDG.E R15, desc[UR18][R4.64+0x600] ;  /* 0x00060012040f7981 */ /* 0x000ea2000c1e1900 */
[----:B------:R-:W-:Y:S01]  /*1d90*/  UIADD3 UR4, UPT, UPT, UR4, 0x4, URZ ;  /* 0x0000000404047890 */ /* 0x000fe2000fffe0ff */
[----:B--2---:R-:W-:-:S05]  /*1da0*/  IADD3 R15, PT, PT, R8, R15, RZ ;  /* 0x0000000f080f7210 */ /* 0x004fca0007ffe0ff */
[----:B------:R1:W-:Y:S06]  /*1db0*/  STG.E desc[UR18][R6.64+0x600], R15 ;  /* 0x0006000f06007986 */ /* 0x0003ec000c101912 */
.L_x_697:
[----:B------:R-:W-:Y:S05]  /*1dc0*/  @!P0 EXIT ;  /* 0x000000000000894d */ /* 0x000fea0003800000 */
[----:B-1----:R-:W-:Y:S01]  /*1dd0*/  IMAD.U32 R9, RZ, RZ, UR4 ;  /* 0x00000004ff097e24 */ /* 0x002fe2000f8e00ff */
[----:B------:R-:W-:-:S04]  /*1de0*/  UIADD3 UR5, UPT, UPT, -UR5, URZ, URZ ;  /* 0x000000ff05057290 */ /* 0x000fc8000fffe1ff */
[----:B0-----:R-:W-:-:S08]  /*1df0*/  LEA R9, R9, R0, 0x7 ;  /* 0x0000000009097211 */ /* 0x001fd000078e38ff */
.L_x_698:
[----:B------:R-:W-:Y:S01]  /*1e00*/  MOV R5, UR30 ;  /* 0x0000001e00057c02 */ /* 0x000fe20008000f00 */
[----:B------:R-:W-:Y:S01]  /*1e10*/  IMAD.U32 R4, RZ, RZ, UR27 ;  /* 0x0000001bff047e24 */ /* 0x000fe2000f8e00ff */
[----:B------:R-:W-:Y:S01]  /*1e20*/  MOV R7, UR26 ;  /* 0x0000001a00077c02 */ /* 0x000fe20008000f00 */
[----:B------:R-:W-:Y:S02]  /*1e30*/  IMAD.U32 R6, RZ, RZ, UR25 ;  /* 0x00000019ff067e24 */ /* 0x000fe4000f8e00ff */
[----:B------:R-:W-:-:S04]  /*1e40*/  IMAD.WIDE R4, R9, 0x4, R4 ;  /* 0x0000000409047825 */ /* 0x000fc800078e0204 */
[----:B------:R-:W-:Y:S02]  /*1e50*/  IMAD.WIDE R6, R9, 0x4, R6 ;  /* 0x0000000409067825 */ /* 0x000fe400078e0206 */
[----:B------:R-:W3:Y:S04]  /*1e60*/  LDG.E R5, desc[UR18][R4.64] ;  /* 0x0000001204057981 */ /* 0x000ee8000c1e1900 */
[----:B------:R-:W3:Y:S01]  /*1e70*/  LDG.E R6, desc[UR18][R6.64] ;  /* 0x0000001206067981 */ /* 0x000ee2000c1e1900 */
[----:B------:R-:W-:Y:S01]  /*1e80*/  UIADD3 UR5, UPT, UPT, UR5, 0x1, URZ ;  /* 0x0000000105057890 */ /* 0x000fe2000fffe0ff */
[----:B0-----:R-:W-:Y:S01]  /*1e90*/  MOV R3, UR23 ;  /* 0x0000001700037c02 */ /* 0x001fe20008000f00 */
[----:B------:R-:W-:-:S04]  /*1ea0*/  IMAD.U32 R2, RZ, RZ, UR22 ;  /* 0x00000016ff027e24 */ /* 0x000fc8000f8e00ff */
[----:B------:R-:W-:Y:S01]  /*1eb0*/  ISETP.NE.AND P0, PT, RZ, UR5, PT ;  /* 0x00000005ff007c0c */ /* 0x000fe2000bf05270 */
[----:B------:R-:W-:-:S04]  /*1ec0*/  IMAD.WIDE R2, R9, 0x4, R2 ;  /* 0x0000000409027825 */ /* 0x000fc800078e0202 */
[----:B---3--:R-:W-:-:S05]  /*1ed0*/  IMAD.IADD R11, R6, 0x1, R5 ;  /* 0x00000001060b7824 */ /* 0x008fca00078e0205 */
[----:B------:R0:W-:Y:S03]  /*1ee0*/  STG.E desc[UR18][R2.64], R11 ;  /* 0x0000000b02007986 */ /* 0x0001e6000c101912 */
[----:B------:R-:W-:Y:S05]  /*1ef0*/  @!P0 EXIT ;  /* 0x000000000000894d */ /* 0x000fea0003800000 */
[----:B------:R-:W-:Y:S01]  /*1f00*/  IADD3 R9, PT, PT, R9, 0x80, RZ ;  /* 0x0000008009097810 */ /* 0x000fe20007ffe0ff */
[----:B------:R-:W-:Y:S06]  /*1f10*/  BRA `(.L_x_698) ;  /* 0xfffffffc00b87947 */ /* 0x000fec000383ffff */
.L_x_699:
        /* <DEDUP_REMOVED lines=14> */
.L_x_787:


//--------------------- .text._ZN3cub18CUB_300001_SM_10006detail9transform16transform_kernelINS2_10policy_hubILb1EN4cuda3std3__45tupleIJN6thrust24THRUST_300001_SM_1000_NS6detail15normal_iteratorINSA_10device_ptrIiEEEESF_EEEE10policy1000Ei11add_functorSF_JPiSK_EEEvT0_iT1_T2_DpNS2_10kernel_argIT3_EE --------------------------
	.section	.text._ZN3cub18CUB_300001_SM_10006detail9transform16transform_kernelINS2_10policy_hubILb1EN4cuda3std3__45tupleIJN6thrust24THRUST_300001_SM_1000_NS6detail15normal_iteratorINSA_10device_ptrIiEEEESF_EEEE10policy1000Ei11add_functorSF_JPiSK_EEEvT0_iT1_T2_DpNS2_10kernel_argIT3_EE,"ax",@progbits
	.align	128
        .global         _ZN3cub18CUB_300001_SM_10006detail9transform16transform_kernelINS2_10policy_hubILb1EN4cuda3std3__45tupleIJN6thrust24THRUST_300001_SM_1000_NS6detail15normal_iteratorINSA_10device_ptrIiEEEESF_EEEE10policy1000Ei11add_functorSF_JPiSK_EEEvT0_iT1_T2_DpNS2_10kernel_argIT3_EE
        .type           _ZN3cub18CUB_300001_SM_10006detail9transform16transform_kernelINS2_10policy_hubILb1EN4cuda3std3__45tupleIJN6thrust24THRUST_300001_SM_1000_NS6detail15normal_iteratorINSA_10device_ptrIiEEEESF_EEEE10policy1000Ei11add_functorSF_JPiSK_EEEvT0_iT1_T2_DpNS2_10kernel_argIT3_EE,@function
        .size           _ZN3cub18CUB_300001_SM_10006detail9transform16transform_kernelINS2_10policy_hubILb1EN4cuda3std3__45tupleIJN6thrust24THRUST_300001_SM_1000_NS6detail15normal_iteratorINSA_10device_ptrIiEEEESF_EEEE10policy1000Ei11add_functorSF_JPiSK_EEEvT0_iT1_T2_DpNS2_10kernel_argIT3_EE,(.L_x_788 - _ZN3cub18CUB_300001_SM_10006detail9transform16transform_kernelINS2_10policy_hubILb1EN4cuda3std3__45tupleIJN6thrust24THRUST_300001_SM_1000_NS6detail15normal_iteratorINSA_10device_ptrIiEEEESF_EEEE10policy1000Ei11add_functorSF_JPiSK_EEEvT0_iT1_T2_DpNS2_10kernel_argIT3_EE)
        .other          _ZN3cub18CUB_300001_SM_10006detail9transform16transform_kernelINS2_10policy_hubILb1EN4cuda3std3__45tupleIJN6thrust24THRUST_300001_SM_1000_NS6detail15normal_iteratorINSA_10device_ptrIiEEEESF_EEEE10policy1000Ei11add_functorSF_JPiSK_EEEvT0_iT1_T2_DpNS2_10kernel_argIT3_EE,@"STO_CUDA_ENTRY STV_DEFAULT"
_ZN3cub18CUB_300001_SM_10006detail9transform16transform_kernelINS2_10policy_hubILb1EN4cuda3std3__45tupleIJN6thrust24THRUST_300001_SM_1000_NS6detail15normal_iteratorINSA_10device_ptrIiEEEESF_EEEE10policy1000Ei11add_functorSF_JPiSK_EEEvT0_iT1_T2_DpNS2_10kernel_argIT3_EE:
.text._ZN3cub18CUB_300001_SM_10006detail9transform16transform_kernelINS2_10policy_hubILb1EN4cuda3std3__45tupleIJN6thrust24THRUST_300001_SM_1000_NS6detail15normal_iteratorINSA_10device_ptrIiEEEESF_EEEE10policy1000Ei11add_functorSF_JPiSK_EEEvT0_iT1_T2_DpNS2_10kernel_argIT3_EE:
[----:B------:R-:W-:Y:S08]  /*0000*/  LDC R1, c[0x0][0x37c] ;  /* 0x0000df00ff017b82 */ /* 0x000ff00000000800 */
[----:B------:R-:W0:Y:S01]  /*0010*/  LDC.64 R4, c[0x0][0x380] ;  /* 0x0000e000ff047b82 */ /* 0x000e220000000a00 */
[----:B------:R-:W1:Y:S01]  /*0020*/  S2R R25, SR_TID.X ;  /* 0x0000000000197919 */ /* 0x000e620000002100 */
[----:B------:R-:W-:Y:S06]  /*0030*/  BSSY.RECONVERGENT B0, `(.L_x_700) ;  /* 0x000001f000007945 */ /* 0x000fec0003800200 */
[----:B------:R-:W2:Y:S01]  /*0040*/  S2UR UR4, SR_CTAID.X ;  /* 0x00000000000479c3 */ /* 0x000ea20000002500 */
[----:B0-----:R-:W-:-:S04]  /*0050*/  IMAD.SHL.U32 R2, R5, 0x80, RZ ;  /* 0x0000008005027824 */ /* 0x001fc800078e00ff */
[----:B--2---:R-:W-:Y:S01]  /*0060*/  IMAD R3, R2, UR4, RZ ;  /* 0x0000000402037c24 */ /* 0x004fe2000f8e02ff */
[----:B-1----:R-:W-:-:S03]  /*0070*/  SHF.L.U32 R11, R25, 0x7, RZ ;  /* 0x00000007190b7819 */ /* 0x002fc600000006ff */
[----:B------:R-:W-:-:S05]  /*0080*/  IMAD.IADD R7, R4, 0x1, -R3 ;  /* 0x0000000104077824 */ /* 0x000fca00078e0a03 */
[----:B------:R-:W-:-:S05]  /*0090*/  VIMNMX R0, PT, PT, R2, R7, PT ;  /* 0x0000000702007248 */ /* 0x000fca0003fe0100 */
[----:B------:R-:W-:-:S05]  /*00a0*/  IMAD.SHL.U32 R4, R0, 0x4, RZ ;  /* 0x0000000400047824 */ /* 0x000fca00078e00ff */
[----:B------:R-:W-:-:S13]  /*00b0*/  ISETP.GE.AND P0, PT, R11, R4, PT ;  /* 0x000000040b00720c */ /* 0x000fda0003f06270 */
[----:B------:R-:W-:Y:S05]  /*00c0*/  @P0 BRA `(.L_x_701) ;  /* 0x0000000000540947 */ /* 0x000fea0003800000 */
[----:B------:R-:W0:Y:S01]  /*00d0*/  LDC.64 R8, c[0x0][0x398] ;  /* 0x0000e600ff087b82 */ /* 0x000e220000000a00 */
[----:B------:R-:W-:Y:S01]  /*00e0*/  BSSY.RECONVERGENT B1, `(.L_x_702) ;  /* 0x000000a000017945 */ /* 0x000fe20003800200 */
[----:B------:R-:W-:Y:S02]  /*00f0*/  IMAD.MOV.U32 R13, RZ, RZ, R11 ;  /* 0x000000ffff0d7224 */ /* 0x000fe400078e000b */
[----:B0-----:R-:W-:-:S04]  /*0100*/  IMAD.WIDE.U32 R8, R25, 0x80, R8 ;  /* 0x0000008019087825 */ /* 0x001fc800078e0008 */
[----:B------:R-:W-:-:S07]  /*0110*/  IMAD.WIDE R8, R3, 0x4, R8 ;  /* 0x0000000403087825 */ /* 0x000fce00078e0208 */
.L_x_703:
[----:B------:R-:W-:Y:S01]  /*0120*/  IADD3 R13, PT, PT, R13, 0x4000, RZ ;  /* 0x000040000d0d7810 */ /* 0x000fe20007ffe0ff */
[----:B------:R0:W-:Y:S03]  /*0130*/  CCTL.E.PF2 [R8] ;  /* 0x000000000800798f */ /* 0x0001e60000800100 */
[----:B------:R-:W-:Y:S02]  /*0140*/  ISETP.GE.AND P0, PT, R13, R4, PT ;  /* 0x000000040d00720c */ /* 0x000fe40003f06270 */
[----:B0-----:R-:W-:-:S05]  /*0150*/  IADD3 R8, P1, PT, R8, 0x4000, RZ ;  /* 0x0000400008087810 */ /* 0x001fca0007f3e0ff */
[----:B------:R-:W-:-:S06]  /*0160*/  IMAD.X R9, RZ, RZ, R9, P1 ;  /* 0x000000ffff097224 */ /* 0x000fcc00008e0609 */
[----:B------:R-:W-:Y:S05]  /*0170*/  @!P0 BRA `(.L_x_703) ;  /* 0xfffffffc00e88947 */ /* 0x000fea000383ffff */
[----:B------:R-:W-:Y:S05]  /*0180*/  BSYNC.RECONVERGENT B1 ;  /* 0x0000000000017941 */ /* 0x000fea0003800200 */
.L_x_702:
[----:B------:R-:W0:Y:S02]  /*0190*/  LDC.64 R8, c[0x0][0x3a8] ;  /* 0x0000ea00ff087b82 */ /* 0x000e240000000a00 */
[----:B0-----:R-:W-:-:S04]  /*01a0*/  IMAD.WIDE.U32 R8, R25, 0x80, R8 ;  /* 0x0000008019087825 */ /* 0x001fc800078e0008 */
[----:B------:R-:W-:-:S07]  /*01b0*/  IMAD.WIDE R8, R3, 0x4, R8 ;  /* 0x0000000403087825 */ /* 0x000fce00078e0208 */
.L_x_704:
[----:B------:R-:W-:Y:S01]  /*01c0*/  VIADD R11, R11, 0x4000 ;  /* 0x000040000b0b7836 */ /* 0x000fe20000000000 */
[----:B------:R0:W-:Y:S04]  /*01d0*/  CCTL.E.PF2 [R8] ;  /* 0x000000000800798f */ /* 0x0001e80000800100 */
[----:B------:R-:W-:Y:S02]  /*01e0*/  ISETP.GE.AND P0, PT, R11, R4, PT ;  /* 0x000000040b00720c */ /* 0x000fe40003f06270 */
[----:B0-----:R-:W-:-:S04]  /*01f0*/  IADD3 R8, P1, PT, R8, 0x4000, RZ ;  /* 0x0000400008087810 */ /* 0x001fc80007f3e0ff */
[----:B------:R-:W-:-:S07]  /*0200*/  IADD3.X R9, PT, PT, RZ, R9, RZ, P1, !PT ;  /* 0x00000009ff097210 */ /* 0x000fce0000ffe4ff */
[----:B------:R-:W-:Y:S05]  /*0210*/  @!P0 BRA `(.L_x_704) ;  /* 0xfffffffc00e88947 */ /* 0x000fea000383ffff */
.L_x_701:
[----:B------:R-:W-:Y:S05]  /*0220*/  BSYNC.RECONVERGENT B0 ;  /* 0x0000000000007941 */ /* 0x000fea0003800200 */
.L_x_700:
[----:B------:R-:W0:Y:S01]  /*0230*/  LDCU.128 UR16, c[0x0][0x390] ;  /* 0x00007200ff1077ac */ /* 0x000e220008000c00 */
[----:B------:R-:W-:Y:S01]  /*0240*/  ISETP.GT.AND P0, PT, R2, R7, PT ;  /* 0x000000070200720c */ /* 0x000fe20003f04270 */
[----:B------:R-:W-:Y:S01]  /*0250*/  IMAD.WIDE R14, R3, 0x4, RZ ;  /* 0x00000004030e7825 */ /* 0x000fe200078e02ff */
[----:B------:R-:W1:Y:S01]  /*0260*/  LDCU.64 UR12, c[0x0][0x3a8] ;  /* 0x00007500ff0c77ac */ /* 0x000e620008000a00 */
[----:B------:R-:W2:Y:S01]  /*0270*/  LDCU.64 UR10, c[0x0][0x358] ;  /* 0x00006b00ff0a77ac */ /* 0x000ea20008000a00 */
[C---:B0-----:R-:W-:Y:S02]  /*0280*/  IADD3 R8, P1, PT, R14.reuse, UR18, RZ ;  /* 0x000000120e087c10 */ /* 0x041fe4000ff3e0ff */
[C---:B------:R-:W-:Y:S02]  /*0290*/  IADD3 R12, P3, PT, R14.reuse, UR16, RZ ;  /* 0x000000100e0c7c10 */ /* 0x040fe4000ff7e0ff */
[----:B-1----:R-:W-:Y:S02]  /*02a0*/  IADD3 R10, P2, PT, R14, UR12, RZ ;  /* 0x0000000c0e0a7c10 */ /* 0x002fe4000ff5e0ff */
[----:B------:R-:W-:-:S02]  /*02b0*/  IADD3.X R9, PT, PT, R15, UR19, RZ, P1, !PT ;  /* 0x000000130f097c10 */ /* 0x000fc40008ffe4ff */
[C---:B------:R-:W-:Y:S02]  /*02c0*/  IADD3.X R11, PT, PT, R15.reuse, UR13, RZ, P2, !PT ;  /* 0x0000000d0f0b7c10 */ /* 0x040fe400097fe4ff */
[----:B------:R-:W-:Y:S01]  /*02d0*/  IADD3.X R13, PT, PT, R15, UR17, RZ, P3, !PT ;  /* 0x000000110f0d7c10 */ /* 0x000fe20009ffe4ff */
[----:B--2---:R-:W-:Y:S06]  /*02e0*/  @P0 BRA `(.L_x_705) ;  /* 0x0000000c00380947 */ /* 0x004fec0003800000 */
[----:B------:R-:W-:-:S13]  /*02f0*/  ISETP.GE.AND P0, PT, R5, 0x1, PT ;  /* 0x000000010500780c */ /* 0x000fda0003f06270 */
[----:B------:R-:W-:Y:S05]  /*0300*/  @!P0 EXIT ;  /* 0x000000000000894d */ /* 0x000fea0003800000 */
[----:B------:R-:W-:Y:S01]  /*0310*/  ISETP.GE.U32.AND P0, PT, R5, 0x10, PT ;  /* 0x000000100500780c */ /* 0x000fe20003f06070 */
[----:B------:R-:W-:-:S12]  /*0320*/  IMAD.MOV.U32 R0, RZ, RZ, RZ ;  /* 0x000000ffff007224 */ /* 0x000fd800078e00ff */
[----:B------:R-:W-:Y:S05]  /*0330*/  @!P0 BRA `(.L_x_706) ;  /* 0x0000000400b48947 */ /* 0x000fea0003800000 */
[----:B------:R-:W-:Y:S01]  /*0340*/  R2UR UR4, R14 ;  /* 0x000000000e0472ca */ /* 0x000fe200000e0000 */
[----:B------:R-:W-:Y:S01]  /*0350*/  HFMA2 R7, -RZ, RZ, 0, 0 ;  /* 0x00000000ff077431 */ /* 0x000fe200000001ff */
[----:B------:R-:W-:Y:S01]  /*0360*/  R2UR UR5, R15 ;  /* 0x000000000f0572ca */ /* 0x000fe200000e0000 */
[----:B------:R-:W-:Y:S01]  /*0370*/  IMAD.MOV.U32 R6, RZ, RZ, 0x800 ;  /* 0x00000800ff067424 */ /* 0x000fe200078e00ff */
[----:B------:R-:W0:Y:S01]  /*0380*/  LDC.64 R14, c[0x0][0x398] ;  /* 0x0000e600ff0e7b82 */ /* 0x000e220000000a00 */
[----:B------:R-:W-:-:S05]  /*0390*/  LOP3.LUT R0, R5, 0x7ffffff0, RZ, 0xc0, !PT ;  /* 0x7ffffff005007812 */ /* 0x000fca00078ec0ff */
[----:B------:R-:W-:Y:S02]  /*03a0*/  IMAD.MOV R24, RZ, RZ, -R0 ;  /* 0x000000ffff187224 */ /* 0x000fe400078e0a00 */
[----:B------:R-:W-:Y:S01]  /*03b0*/  IMAD.WIDE.U32 R6, R25, 0x4, R6 ;  /* 0x0000000419067825 */ /* 0x000fe200078e0006 */
[----:B------:R-:W-:Y:S02]  /*03c0*/  UMOV UR6, UR4 ;  /* 0x0000000400067c82 */ /* 0x000fe40008000000 */
[----:B------:R-:W-:Y:S01]  /*03d0*/  UIADD3 UR4, UP2, UPT, UR6, 0x600, URZ ;  /* 0x0000060006047890 */ /* 0x000fe2000ff5e0ff */
[----:B------:R-:W-:Y:S01]  /*03e0*/  UMOV UR7, UR5 ;  /* 0x0000000500077c82 */ /* 0x000fe20008000000 */
[C---:B------:R-:W-:Y:S02]  /*03f0*/  IADD3 R2, P0, PT, R6.reuse, UR12, RZ ;  /* 0x0000000c06027c10 */ /* 0x040fe4000ff1e0ff */
[----:B------:R-:W-:Y:S01]  /*0400*/  UIADD3 UR8, UP0, UPT, UR4, UR18, URZ ;  /* 0x0000001204087290 */ /* 0x000fe2000ff1e0ff */
[----:B------:R-:W-:Y:S01]  /*0410*/  IADD3 R4, P1, PT, R6, UR16, RZ ;  /* 0x0000001006047c10 */ /* 0x000fe2000ff3e0ff */
[----:B------:R-:W-:Y:S01]  /*0420*/  UIADD3.X UR5, UPT, UPT, URZ, UR7, URZ, UP2, !UPT ;  /* 0x00000007ff057290 */ /* 0x000fe200097fe4ff */
[C---:B------:R-:W-:Y:S01]  /*0430*/  IADD3.X R6, PT, PT, R7.reuse, UR13, RZ, P0, !PT ;  /* 0x0000000d07067c10 */ /* 0x040fe200087fe4ff */
[----:B------:R-:W-:Y:S01]  /*0440*/  UIADD3 UR4, UP2, UPT, UR4, UR12, URZ ;  /* 0x0000000c04047290 */ /* 0x000fe2000ff5e0ff */
[----:B------:R-:W-:Y:S01]  /*0450*/  IADD3.X R7, PT, PT, R7, UR17, RZ, P1, !PT ;  /* 0x0000001107077c10 */ /* 0x000fe20008ffe4ff */
[----:B------:R-:W-:-:S02]  /*0460*/  UIADD3 UR9, UP1, UPT, UR6, UR16, URZ ;  /* 0x0000001006097290 */ /* 0x000fc4000ff3e0ff */
[----:B------:R-:W-:Y:S01]  /*0470*/  UIADD3.X UR14, UPT, UPT, UR5, UR13, URZ, UP2, !UPT ;  /* 0x0000000d050e7290 */ /* 0x000fe200097fe4ff */
[C---:B0-----:R-:W-:Y:S01]  /*0480*/  IMAD.WIDE.U32 R14, R25.reuse, 0x4, R14 ;  /* 0x00000004190e7825 */ /* 0x041fe200078e000e */
[----:B------:R-:W-:Y:S02]  /*0490*/  UIADD3.X UR12, UPT, UPT, UR7, UR17, URZ, UP1, !UPT ;  /* 0x00000011070c7290 */ /* 0x000fe40008ffe4ff */
[----:B------:R-:W-:Y:S01]  /*04a0*/  UIADD3.X UR5, UPT, UPT, UR5, UR19, URZ, UP0, !UPT ;  /* 0x0000001305057290 */ /* 0x000fe200087fe4ff */
[----:B------:R-:W-:-:S11]  /*04b0*/  VIADD R25, R25, 0x480 ;  /* 0x0000048019197836 */ /* 0x000fd60000000000 */
.L_x_707:
[----:B------:R-:W-:Y:S02]  /*04c0*/  IADD3 R26, P0, PT, R14, UR6, RZ ;  /* 0x000000060e1a7c10 */ /* 0x000fe4000ff1e0ff */
[----:B--2---:R-:W-:Y:S02]  /*04d0*/  IADD3 R22, P1, PT, R2, UR6, RZ ;  /* 0x0000000602167c10 */ /* 0x004fe4000ff3e0ff */
        /* <DEDUP_REMOVED lines=14> */
[----:B--2---:R-:W-:-:S05]  /*05c0*/  IMAD.IADD R29, R16, 0x1, R29 ;  /* 0x00000001101d7824 */ /* 0x004fca00078e021d */
[----:B------:R2:W-:Y:S04]  /*05d0*/  STG.E desc[UR10][R18.64+-0x400], R29 ;  /* 0xfffc001d12007986 */ /* 0x0005e8000c10190a */
[----:B------:R-:W0:Y:S04]  /*05e0*/  LDG.E R16, desc[UR10][R26.64+0x600] ;  /* 0x0006000a1a107981 */ /* 0x000e28000c1e1900 */
[----:B------:R-:W0:Y:S02]  /*05f0*/  LDG.E R20, desc[UR10][R22.64+-0x200] ;  /* 0xfffe000a16147981 */ /* 0x000e24000c1e1900 */
[----:B0-----:R-:W-:-:S05]  /*0600*/  IADD3 R17, PT, PT, R16, R20, RZ ;  /* 0x0000001410117210 */ /* 0x001fca0007ffe0ff */
[----:B------:R0:W-:Y:S04]  /*0610*/  STG.E desc[UR10][R18.64+-0x200], R17 ;  /* 0xfffe001112007986 */ /* 0x0001e8000c10190a */
[----:B------:R-:W1:Y:S04]  /*0620*/  LDG.E R16, desc[UR10][R26.64+0x800] ;  /* 0x0008000a1a107981 */ /* 0x000e68000c1e1900 */
[----:B------:R-:W1:Y:S02]  /*0630*/  LDG.E R20, desc[UR10][R22.64] ;  /* 0x0000000a16147981 */ /* 0x000e64000c1e1900 */
[----:B-1----:R-:W-:-:S05]  /*0640*/  IMAD.IADD R21, R16, 0x1, R20 ;  /* 0x0000000110157824 */ /* 0x002fca00078e0214 */
[----:B------:R-:W-:Y:S04]  /*0650*/  STG.E desc[UR10][R18.64], R21 ;  /* 0x0000001512007986 */ /* 0x000fe8000c10190a */
        /* <DEDUP_REMOVED lines=8> */
[----:B------:R-:W1:Y:S04]  /*06e0*/  LDG.E R16, desc[UR10][R26.64+0xe00] ;  /* 0x000e000a1a107981 */ /* 0x000e68000c1e1900 */
[----:B0-----:R-:W1:Y:S02]  /*06f0*/  LDG.E R17, desc[UR10][R22.64+0x600] ;  /* 0x0006000a16117981 */ /* 0x001e64000c1e1900 */
[----:B-1----:R-:W-:-:S05]  /*0700*/  IMAD.IADD R29, R16, 0x1, R17 ;  /* 0x00000001101d7824 */ /* 0x002fca00078e0211 */
[----:B------:R0:W-:Y:S04]  /*0710*/  STG.E desc[UR10][R18.64+0x600], R29 ;  /* 0x0006001d12007986 */ /* 0x0001e8000c10190a */
[----:B--2---:R-:W2:Y:S04]  /*0720*/  LDG.E R28, desc[UR10][R26.64+0x1000] ;  /* 0x0010000a1a1c7981 */ /* 0x004ea8000c1e1900 */
[----:B------:R-:W2:Y:S01]  /*0730*/  LDG.E R23, desc[UR10][R22.64+0x800] ;  /* 0x0008000a16177981 */ /* 0x000ea2000c1e1900 */
[----:B------:R-:W-:Y:S01]  /*0740*/  MOV R21, UR14 ;  /* 0x0000000e00157c02 */ /* 0x000fe20008000f00 */
[----:B------:R-:W-:-:S02]  /*0750*/  IMAD.U32 R20, RZ, RZ, UR4 ;  /* 0x00000004ff147e24 */ /* 0x000fc4000f8e00ff */
[----:B------:R-:W-:Y:S02]  /*0760*/  IMAD.U32 R16, RZ, RZ, UR8 ;  /* 0x00000008ff107e24 */ /* 0x000fe4000f8e00ff */
[----:B------:R-:W-:Y:S02]  /*0770*/  IMAD.U32 R17, RZ, RZ, UR5 ;  /* 0x00000005ff117e24 */ /* 0x000fe4000f8e00ff */
[----:B------:R-:W-:-:S04]  /*0780*/  IMAD.WIDE R20, R25, 0x4, R20 ;  /* 0x0000000419147825 */ /* 0x000fc800078e0214 */
[----:B------:R-:W-:Y:S01]  /*0790*/  IMAD.WIDE R16, R25, 0x4, R16 ;  /* 0x0000000419107825 */ /* 0x000fe200078e0210 */
[----:B--2---:R-:W-:-:S05]  /*07a0*/  IADD3 R28, PT, PT, R28, R23, RZ ;  /* 0x000000171c1c7210 */ /* 0x004fca0007ffe0ff */
[----:B------:R1:W-:Y:S04]  /*07b0*/  STG.E desc[UR10][R18.64+0x800], R28 ;  /* 0x0008001c12007986 */ /* 0x0003e8000c10190a */
[----:B0-----:R-:W2:Y:S04]  /*07c0*/  LDG.E R29, desc[UR10][R16.64+-0x600] ;  /* 0xfffa000a101d7981 */ /* 0x001ea8000c1e1900 */
[----:B------:R-:W2:Y:S01]  /*07d0*/  LDG.E R26, desc[UR10][R20.64+-0x600] ;  /* 0xfffa000a141a7981 */ /* 0x000ea2000c1e1900 */
[----:B------:R-:W-:Y:S02]  /*07e0*/  IMAD.U32 R22, RZ, RZ, UR9 ;  /* 0x00000009ff167e24 */ /* 0x000fe4000f8e00ff */
[----:B------:R-:W-:-:S02]  /*07f0*/  IMAD.U32 R23, RZ, RZ, UR12 ;  /* 0x0000000cff177e24 */ /* 0x000fc4000f8e00ff */
[----:B------:R-:W-:Y:S01]  /*0800*/  IMAD.WIDE R22, R25, 0x4, R22 ;  /* 0x0000000419167825 */ /* 0x000fe200078e0216 */
[----:B--2---:R-:W-:-:S05]  /*0810*/  IADD3 R29, PT, PT, R29, R26, RZ ;  /* 0x0000001a1d1d7210 */ /* 0x004fca0007ffe0ff */
[----:B------:R0:W-:Y:S04]  /*0820*/  STG.E desc[UR10][R22.64], R29 ;  /* 0x0000001d16007986 */ /* 0x0001e8000c10190a */
[----:B------:R-:W2:Y:S04]  /*0830*/  LDG.E R26, desc[UR10][R16.64+-0x400] ;  /* 0xfffc000a101a7981 */ /* 0x000ea8000c1e1900 */
[----:B------:R-:W2:Y:S02]  /*0840*/  LDG.E R27, desc[UR10][R20.64+-0x400] ;  /* 0xfffc000a141b7981 */ /* 0x000ea4000c1e1900 */
[----:B--2---:R-:W-:-:S05]  /*0850*/  IMAD.IADD R27, R26, 0x1, R27 ;  /* 0x000000011a1b7824 */ /* 0x004fca00078e021b */
[----:B------:R2:W-:Y:S04]  /*0860*/  STG.E desc[UR10][R22.64+0x200], R27 ;  /* 0x0002001b16007986 */ /* 0x0005e8000c10190a */
[----:B-1----:R-:W3:Y:S04]  /*0870*/  LDG.E R18, desc[UR10][R16.64+-0x200] ;  /* 0xfffe000a10127981 */ /* 0x002ee8000c1e1900 */
[----:B------:R-:W3:Y:S02]  /*0880*/  LDG.E R19, desc[UR10][R20.64+-0x200] ;  /* 0xfffe000a14137981 */ /* 0x000ee4000c1e1900 */
[----:B---3--:R-:W-:-:S05]  /*0890*/  IMAD.IADD R19, R18, 0x1, R19 ;  /* 0x0000000112137824 */ /* 0x008fca00078e0213 */
[----:B------:R1:W-:Y:S04]  /*08a0*/  STG.E desc[UR10][R22.64+0x400], R19 ;  /* 0x0004001316007986 */ /* 0x0003e8000c10190a */
[----:B------:R-:W0:Y:S04]  /*08b0*/  LDG.E R18, desc[UR10][R16.64] ;  /* 0x0000000a10127981 */ /* 0x000e28000c1e1900 */
[----:B------:R-:W0:Y:S02]  /*08c0*/  LDG.E R26, desc[UR10][R20.64] ;  /* 0x0000000a141a7981 */ /* 0x000e24000c1e1900 */
[----:B0-----:R-:W-:-:S05]  /*08d0*/  IADD3 R29, PT, PT, R18, R26, RZ ;  /* 0x0000001a121d7210 */ /* 0x001fca0007ffe0ff */
[----:B------:R0:W-:Y:S04]  /*08e0*/  STG.E desc[UR10][R22.64+0x600], R29 ;  /* 0x0006001d16007986 */ /* 0x0001e8000c10190a */
[----:B------:R-:W2:Y:S04]  /*08f0*/  LDG.E R18, desc[UR10][R16.64+0x200] ;  /* 0x0002000a10127981 */ /* 0x000ea8000c1e1900 */
[----:B------:R-:W2:Y:S02]  /*0900*/  LDG.E R26, desc[UR10][R20.64+0x200] ;  /* 0x0002000a141a7981 */ /* 0x000ea4000c1e1900 */
[----:B--2---:R-:W-:-:S05]  /*0910*/  IMAD.IADD R27, R18, 0x1, R26 ;  /* 0x00000001121b7824 */ /* 0x004fca00078e021a */
[----:B------:R2:W-:Y:S04]  /*0920*/  STG.E desc[UR10][R22.64+0x800], R27 ;  /* 0x0008001b16007986 */ /* 0x0005e8000c10190a */
[----:B------:R-:W1:Y:S04]  /*0930*/  LDG.E R18, desc[UR10][R16.64+0x400] ;  /* 0x0004000a10127981 */ /* 0x000e68000c1e1900 */
[----:B------:R-:W1:Y:S02]  /*0940*/  LDG.E R26, desc[UR10][R20.64+0x400] ;  /* 0x0004000a141a7981 */ /* 0x000e64000c1e1900 */
[----:B-1----:R-:W-:-:S05]  /*0950*/  IMAD.IADD R19, R18, 0x1, R26 ;  /* 0x0000000112137824 */ /* 0x002fca00078e021a */
[----:B------:R2:W-:Y:S04]  /*0960*/  STG.E desc[UR10][R22.64+0xa00], R19 ;  /* 0x000a001316007986 */ /* 0x0005e8000c10190a */
[----:B------:R-:W0:Y:S04]  /*0970*/  LDG.E R18, desc[UR10][R16.64+0x600] ;  /* 0x0006000a10127981 */ /* 0x000e28000c1e1900 */
[----:B------:R-:W0:Y:S01]  /*0980*/  LDG.E R26, desc[UR10][R20.64+0x600] ;  /* 0x0006000a141a7981 */ /* 0x000e22000c1e1900 */
[----:B------:R-:W-:Y:S01]  /*0990*/  VIADD R24, R24, 0x10 ;  /* 0x0000001018187836 */ /* 0x000fe20000000000 */
[----:B------:R-:W-:Y:S01]  /*09a0*/  UIADD3 UR6, UP0, UPT, UR6, 0x2000, URZ ;  /* 0x0000200006067890 */ /* 0x000fe2000ff1e0ff */
[----:B------:R-:W-:-:S03]  /*09b0*/  IADD3 R25, PT, PT, R25, 0x800, RZ ;  /* 0x0000080019197810 */ /* 0x000fc60007ffe0ff */
[----:B------:R-:W-:Y:S01]  /*09c0*/  ISETP.NE.AND P0, PT, R24, RZ, PT ;  /* 0x000000ff1800720c */ /* 0x000fe20003f05270 */
[----:B------:R-:W-:Y:S01]  /*09d0*/  UIADD3.X UR7, UPT, UPT, URZ, UR7, URZ, UP0, !UPT ;  /* 0x00000007ff077290 */ /* 0x000fe200087fe4ff */
[----:B0-----:R-:W-:-:S05]  /*09e0*/  IADD3 R29, PT, PT, R18, R26, RZ ;  /* 0x0000001a121d7210 */ /* 0x001fca0007ffe0ff */
[----:B------:R2:W-:Y:S06]  /*09f0*/  STG.E desc[UR10][R22.64+0xc00], R29 ;  /* 0x000c001d16007986 */ /* 0x0005ec000c10190a */
[----:B------:R-:W-:Y:S05]  /*0a00*/  @P0 BRA `(.L_x_707) ;  /* 0xfffffff800ac0947 */ /* 0x000fea000383ffff */
.L_x_706:
[----:B------:R-:W-:-:S04]  /*0a10*/  LOP3.LUT R2, R5, 0xf, RZ, 0xc0, !PT ;  /* 0x0000000f05027812 */ /* 0x000fc800078ec0ff */
[----:B------:R-:W-:-:S13]  /*0a20*/  ISETP.NE.AND P0, PT, R2, RZ, PT ;  /* 0x000000ff0200720c */ /* 0x000fda0003f05270 */
[----:B------:R-:W-:Y:S05]  /*0a30*/  @!P0 EXIT ;  /* 0x000000000000894d */ /* 0x000fea0003800000 */
[----:B------:R-:W0:Y:S01]  /*0a40*/  S2R R7, SR_TID.X ;  /* 0x0000000000077919 */ /* 0x000e220000002100 */
[----:B------:R-:W-:Y:S02]  /*0a50*/  ISETP.GE.U32.AND P0, PT, R2, 0x8, PT ;  /* 0x000000080200780c */ /* 0x000fe40003f06070 */
[----:B------:R-:W-:-:S04]  /*0a60*/  LOP3.LUT R4, R5, 0x7, RZ, 0xc0, !PT ;  /* 0x0000000705047812 */ /* 0x000fc800078ec0ff */
[----:B------:R-:W-:-:S07]  /*0a70*/  ISETP.NE.AND P1, PT, R4, RZ, PT ;  /* 0x000000ff0400720c */ /* 0x000fce0003f25270 */
[----:B------:R-:W-:Y:S06]  /*0a80*/  @!P0 BRA `(.L_x_708) ;  /* 0x0000000000948947 */ /* 0x000fec0003800000 */
[----:B0-2---:R-:W-:-:S04]  /*0a90*/  IMAD R19, R0, 0x80, R7 ;  /* 0x0000008000137824 */ /* 0x005fc800078e0207 */
[----:B------:R-:W-:-:S04]  /*0aa0*/  IMAD.WIDE R16, R19, 0x4, R8 ;  /* 0x0000000413107825 */ /* 0x000fc800078e0208 */
[C---:B------:R-:W-:Y:S01]  /*0ab0*/  IMAD.WIDE R14, R19.reuse, 0x4, R10 ;  /* 0x00000004130e7825 */ /* 0x040fe200078e020a */
[----:B------:R-:W2:Y:S04]  /*0ac0*/  LDG.E R2, desc[UR10][R16.64] ;  /* 0x0000000a10027981 */ /* 0x000ea8000c1e1900 */
[----:B------:R-:W2:Y:S01]  /*0ad0*/  LDG.E R21, desc[UR10][R14.64] ;  /* 0x0000000a0e157981 */ /* 0x000ea2000c1e1900 */
[----:B------:R-:W-:Y:S01]  /*0ae0*/  IMAD.WIDE R18, R19, 0x4, R12 ;  /* 0x0000000413127825 */ /* 0x000fe200078e020c */
        /* <DEDUP_REMOVED lines=18> */
[----:B------:R-:W5:Y:S04]  /*0c10*/  LDG.E R2, desc[UR10][R16.64+0xa00] ;  /* 0x000a000a10027981 */ /* 0x000f68000c1e1900 */
[----:B-1----:R-:W5:Y:S02]  /*0c20*/  LDG.E R23, desc[UR10][R14.64+0xa00] ;  /* 0x000a000a0e177981 */ /* 0x002f64000c1e1900 */
[----:B-----5:R-:W-:-:S05]  /*0c30*/  IMAD.IADD R23, R2, 0x1, R23 ;  /* 0x0000000102177824 */ /* 0x020fca00078e0217 */
[----:B------:R4:W-:Y:S04]  /*0c40*/  STG.E desc[UR10][R18.64+0xa00], R23 ;  /* 0x000a001712007986 */ /* 0x0009e8000c10190a */
[----:B------:R-:W5:Y:S04]  /*0c50*/  LDG.E R2, desc[UR10][R16.64+0xc00] ;  /* 0x000c000a10027981 */ /* 0x000f68000c1e1900 */
[----:B--2---:R-:W5:Y:S02]  /*0c60*/  LDG.E R25, desc[UR10][R14.64+0xc00] ;  /* 0x000c000a0e197981 */ /* 0x004f64000c1e1900 */
[----:B-----5:R-:W-:-:S05]  /*0c70*/  IADD3 R25, PT, PT, R2, R25, RZ ;  /* 0x0000001902197210 */ /* 0x020fca0007ffe0ff */
[----:B------:R4:W-:Y:S04]  /*0c80*/  STG.E desc[UR10][R18.64+0xc00], R25 ;  /* 0x000c001912007986 */ /* 0x0009e8000c10190a */
[----:B------:R-:W2:Y:S04]  /*0c90*/  LDG.E R2, desc[UR10][R16.64+0xe00] ;  /* 0x000e000a10027981 */ /* 0x000ea8000c1e1900 */
[----:B---3--:R-:W2:Y:S01]  /*0ca0*/  LDG.E R27, desc[UR10][R14.64+0xe00] ;  /* 0x000e000a0e1b7981 */ /* 0x008ea2000c1e1900 */
[----:B------:R-:W-:Y:S01]  /*0cb0*/  IADD3 R0, PT, PT, R0, 0x8, RZ ;  /* 0x0000000800007810 */ /* 0x000fe20007ffe0ff */
[----:B--2---:R-:W-:-:S05]  /*0cc0*/  IMAD.IADD R27, R2, 0x1, R27 ;  /* 0x00000001021b7824 */ /* 0x004fca00078e021b */
[----:B------:R4:W-:Y:S02]  /*0cd0*/  STG.E desc[UR10][R18.64+0xe00], R27 ;  /* 0x000e001b12007986 */ /* 0x0009e4000c10190a */
.L_x_708:
[----:B------:R-:W-:Y:S05]  /*0ce0*/  @!P1 EXIT ;  /* 0x000000000000994d */ /* 0x000fea0003800000 */
[----:B------:R-:W-:Y:S02]  /*0cf0*/  ISETP.GE.U32.AND P0, PT, R4, 0x4, PT ;  /* 0x000000040400780c */ /* 0x000fe40003f06070 */
[----:B------:R-:W-:-:S04]  /*0d00*/  LOP3.LUT R5, R5, 0x3, RZ, 0xc0, !PT ;  /* 0x0000000305057812 */ /* 0x000fc800078ec0ff */
[----:B------:R-:W-:-:S07]  /*0d10*/  ISETP.NE.AND P1, PT, R5, RZ, PT ;  /* 0x000000ff0500720c */ /* 0x000fce0003f25270 */
[----:B------:R-:W-:Y:S06]  /*0d20*/  @!P0 BRA `(.L_x_709) ;  /* 0x0000000000548947 */ /* 0x000fec0003800000 */
[----:B0-----:R-:W-:-:S04]  /*0d30*/  IMAD R17, R0, 0x80, R7 ;  /* 0x0000008000117824 */ /* 0x001fc800078e0207 */
[----:B------:R-:W-:-:S04]  /*0d40*/  IMAD.WIDE R8, R17, 0x4, R8 ;  /* 0x0000000411087825 */ /* 0x000fc800078e0208 */
[C---:B------:R-:W-:Y:S01]  /*0d50*/  IMAD.WIDE R10, R17.reuse, 0x4, R10 ;  /* 0x00000004110a7825 */ /* 0x040fe200078e020a */
[----:B------:R-:W3:Y:S04]  /*0d60*/  LDG.E R2, desc[UR10][R8.64] ;  /* 0x0000000a08027981 */ /* 0x000ee8000c1e1900 */
[----:B------:R-:W3:Y:S01]  /*0d70*/  LDG.E R15, desc[UR10][R10.64] ;  /* 0x0000000a0a0f7981 */ /* 0x000ee2000c1e1900 */
[----:B------:R-:W-:Y:S01]  /*0d80*/  IMAD.WIDE R12, R17, 0x4, R12 ;  /* 0x00000004110c7825 */ /* 0x000fe200078e020c */
[----:B---3--:R-:W-:-:S05]  /*0d90*/  IADD3 R15, PT, PT, R2, R15, RZ ;  /* 0x0000000f020f7210 */ /* 0x008fca0007ffe0ff */
[----:B------:R1:W-:Y:S04]  /*0da0*/  STG.E desc[UR10][R12.64], R15 ;  /* 0x0000000f0c007986 */ /* 0x0003e8000c10190a */
[----:B------:R-:W3:Y:S04]  /*0db0*/  LDG.E R2, desc[UR10][R8.64+0x200] ;  /* 0x0002000a08027981 */ /* 0x000ee8000c1e1900 */
[----:B------:R-:W3:Y:S02]  /*0dc0*/  LDG.E R17, desc[UR10][R10.64+0x200] ;  /* 0x0002000a0a117981 */ /* 0x000ee4000c1e1900 */
[----:B---3--:R-:W-:-:S05]  /*0dd0*/  IMAD.IADD R17, R2, 0x1, R17 ;  /* 0x0000000102117824 */ /* 0x008fca00078e0211 */
[----:B------:R1:W-:Y:S04]  /*0de0*/  STG.E desc[UR10][R12.64+0x200], R17 ;  /* 0x000200110c007986 */ /* 0x0003e8000c10190a */
[----:B------:R-:W3:Y:S04]  /*0df0*/  LDG.E R2, desc[UR10][R8.64+0x400] ;  /* 0x0004000a08027981 */ /* 0x000ee8000c1e1900 */
[----:B--2-4-:R-:W3:Y:S02]  /*0e00*/  LDG.E R19, desc[UR10][R10.64+0x400] ;  /* 0x0004000a0a137981 */ /* 0x014ee4000c1e1900 */
[----:B---3--:R-:W-:-:S05]  /*0e10*/  IADD3 R19, PT, PT, R2, R19, RZ ;  /* 0x0000001302137210 */ /* 0x008fca0007ffe0ff */
[----:B------:R1:W-:Y:S04]  /*0e20*/  STG.E desc[UR10][R12.64+0x400], R19 ;  /* 0x000400130c007986 */ /* 0x0003e8000c10190a */
[----:B------:R-:W2:Y:S04]  /*0e30*/  LDG.E R2, desc[UR10][R8.64+0x600] ;  /* 0x0006000a08027981 */ /* 0x000ea8000c1e1900 */
[----:B------:R-:W2:Y:S01]  /*0e40*/  LDG.E R21, desc[UR10][R10.64+0x600] ;  /* 0x0006000a0a157981 */ /* 0x000ea2000c1e1900 */
[----:B------:R-:W-:Y:S01]  /*0e50*/  IADD3 R0, PT, PT, R0, 0x4, RZ ;  /* 0x0000000400007810 */ /* 0x000fe20007ffe0ff */
[----:B--2---:R-:W-:-:S05]  /*0e60*/  IMAD.IADD R21, R2, 0x1, R21 ;  /* 0x0000000102157824 */ /* 0x004fca00078e0215 */
[----:B------:R1:W-:Y:S02]  /*0e70*/  STG.E desc[UR10][R12.64+0x600], R21 ;  /* 0x000600150c007986 */ /* 0x0003e4000c10190a */
.L_x_709:
[----:B------:R-:W-:Y:S05]  /*0e80*/  @!P1 EXIT ;  /* 0x000000000000994d */ /* 0x000fea0003800000 */
[----:B------:R-:W3:Y:S01]  /*0e90*/  LDC.64 R8, c[0x0][0x390] ;  /* 0x0000e400ff087b82 */ /* 0x000ee20000000a00 */
[----:B01----:R-:W-:Y:S01]  /*0ea0*/  IMAD R15, R0, 0x80, R7 ;  /* 0x00000080000f7824 */ /* 0x003fe200078e0207 */
[----:B------:R-:W-:-:S06]  /*0eb0*/  IADD3 R0, PT, PT, -R5, RZ, RZ ;  /* 0x000000ff05007210 */ /* 0x000fcc0007ffe1ff */
[----:B------:R-:W0:Y:S08]  /*0ec0*/  LDC.64 R10, c[0x0][0x3a8] ;  /* 0x0000ea00ff0a7b82 */ /* 0x000e300000000a00 */
[----:B------:R-:W1:Y:S01]  /*0ed0*/  LDC.64 R12, c[0x0][0x398] ;  /* 0x0000e600ff0c7b82 */ /* 0x000e620000000a00 */
[----:B---3--:R-:W-:-:S04]  /*0ee0*/  IMAD.WIDE R6, R3, 0x4, R8 ;  /* 0x0000000403067825 */ /* 0x008fc800078e0208 */
[----:B0-----:R-:W-:-:S04]  /*0ef0*/  IMAD.WIDE R8, R3, 0x4, R10 ;  /* 0x0000000403087825 */ /* 0x001fc800078e020a */
[----:B-1----:R-:W-:-:S07]  /*0f00*/  IMAD.WIDE R2, R3, 0x4, R12 ;  /* 0x0000000403027825 */ /* 0x002fce00078e020c */
.L_x_710:
[----:B------:R-:W-:-:S04]  /*0f10*/  IMAD.WIDE R10, R15, 0x4, R8 ;  /* 0x000000040f0a7825 */ /* 0x000fc800078e0208 */
[C---:B------:R-:W-:Y:S02]  /*0f20*/  IMAD.WIDE R12, R15.reuse, 0x4, R2 ;  /* 0x000000040f0c7825 */ /* 0x040fe400078e0202 */
[----:B------:R-:W3:Y:S04]  /*0f30*/  LDG.E R11, desc[UR10][R10.64] ;  /* 0x0000000a0a0b7981 */ /* 0x000ee8000c1e1900 */
[----:B------:R-:W3:Y:S01]  /*0f40*/  LDG.E R12, desc[UR10][R12.64] ;  /* 0x0000000a0c0c7981 */ /* 0x000ee2000c1e1900 */
[----:B0-----:R-:W-:Y:S01]  /*0f50*/  IMAD.WIDE R4, R15, 0x4, R6 ;  /* 0x000000040f047825 */ /* 0x001fe200078e0206 */
[----:B------:R-:W-:-:S03]  /*0f60*/  IADD3 R0, PT, PT, R0, 0x1, RZ ;  /* 0x0000000100007810 */ /* 0x000fc60007ffe0ff */
[----:B------:R-:W-:Y:S01]  /*0f70*/  VIADD R15, R15, 0x80 ;  /* 0x000000800f0f7836 */ /* 0x000fe20000000000 */
[----:B------:R-:W-:Y:S01]  /*0f80*/  ISETP.NE.AND P0, PT, R0, RZ, PT ;  /* 0x000000ff0000720c */ /* 0x000fe20003f05270 */
[----:B---3--:R-:W-:-:S05]  /*0f90*/  IMAD.IADD R17, R12, 0x1, R11 ;  /* 0x000000010c117824 */ /* 0x008fca00078e020b */
[----:B------:R0:W-:Y:S07]  /*0fa0*/  STG.E desc[UR10][R4.64], R17 ;  /* 0x0000001104007986 */ /* 0x0001ee000c10190a */
[----:B------:R-:W-:Y:S05]  /*0fb0*/  @P0 BRA `(.L_x_710) ;  /* 0xfffffffc00d40947 */ /* 0x000fea000383ffff */
[----:B------:R-:W-:Y:S05]  /*0fc0*/  EXIT ;  /* 0x000000000000794d */ /* 0x000fea0003800000 */
.L_x_705:
[----:B------:R-:W-:-:S13]  /*0fd0*/  ISETP.GE.AND P0, PT, R5, 0x1, PT ;  /* 0x000000010500780c */ /* 0x000fda0003f06270 */
[----:B------:R-:W-:Y:S05]  /*0fe0*/  @!P0 EXIT ;  /* 0x000000000000894d */ /* 0x000fea0003800000 */
[----:B------:R-:W0:Y:S01]  /*0ff0*/  S2R R2, SR_TID.X ;  /* 0x0000000000027919 */ /* 0x000e220000002100 */
[C---:B------:R-:W-:Y:S01]  /*1000*/  ISETP.GE.U32.AND P0, PT, R5.reuse, 0x8, PT ;  /* 0x000000080500780c */ /* 0x040fe20003f06070 */
[----:B------:R-:W-:Y:S01]  /*1010*/  HFMA2 R3, -RZ, RZ, 0, 0 ;  /* 0x00000000ff037431 */ /* 0x000fe200000001ff */
[----:B------:R-:W-:-:S11]  /*1020*/  LOP3.LUT R23, R5, 0x7, RZ, 0xc0, !PT ;  /* 0x0000000705177812 */ /* 0x000fd600078ec0ff */
[----:B------:R-:W-:Y:S05]  /*1030*/  @!P0 BRA `(.L_x_711) ;  /* 0x0000000000f88947 */ /* 0x000fea0003800000 */
[----:B------:R-:W-:Y:S01]  /*1040*/  LOP3.LUT R3, R5, 0x7ffffff8, RZ, 0xc0, !PT ;  /* 0x7ffffff805037812 */ /* 0x000fe200078ec0ff */
[----:B------:R-:W-:-:S07]  /*1050*/  IMAD.MOV.U32 R16, RZ, RZ, RZ ;  /* 0x000000ffff107224 */ /* 0x000fce00078e00ff */
.L_x_714:
[----:B0-----:R-:W-:-:S04]  /*1060*/  LEA R17, R16, R2, 0x7 ;  /* 0x0000000210117211 */ /* 0x001fc800078e38ff */
[----:B------:R-:W-:-:S13]  /*1070*/  ISETP.GE.AND P0, PT, R17, R0, PT ;  /* 0x000000001100720c */ /* 0x000fda0003f06270 */
[----:B------:R-:W-:-:S04]  /*1080*/  @!P0 IMAD.WIDE.U32 R18, R17, 0x4, R8 ;  /* 0x0000000411128825 */ /* 0x000fc800078e0008 */
[C---:B------:R-:W-:Y:S02]  /*1090*/  @!P0 IMAD.WIDE.U32 R20, R17.reuse, 0x4, R10 ;  /* 0x0000000411148825 */ /* 0x040fe400078e000a */
[----:B------:R-:W2:Y:S04]  /*10a0*/  @!P0 LDG.E R18, desc[UR10][R18.64] ;  /* 0x0000000a12128981 */ /* 0x000ea8000c1e1900 */
[----:B------:R-:W2:Y:S01]  /*10b0*/  @!P0 LDG.E R21, desc[UR10][R20.64] ;  /* 0x0000000a14158981 */ /* 0x000ea2000c1e1900 */
[C---:B------:R-:W-:Y:S02]  /*10c0*/  VIADD R27, R17.reuse, 0x80 ;  /* 0x00000080111b7836 */ /* 0x040fe40000000000 */
[----:B------:R-:W-:-:S03]  /*10d0*/  @!P0 IMAD.WIDE.U32 R4, R17, 0x4, R12 ;  /* 0x0000000411048825 */ /* 0x000fc600078e000c */
[C---:B------:R-:W-:Y:S01]  /*10e0*/  ISETP.GE.AND P1, PT, R27.reuse, R0, PT ;  /* 0x000000001b00720c */ /* 0x040fe20003f26270 */
[----:B------:R-:W-:-:S04]  /*10f0*/  IMAD.WIDE R14, R27, 0x4, R8 ;  /* 0x000000041b0e7825 */ /* 0x000fc800078e0208 */
[----:B------:R-:W-:Y:S01]  /*1100*/  IMAD.WIDE R6, R27, 0x4, R10 ;  /* 0x000000041b067825 */ /* 0x000fe200078e020a */
[----:B--2---:R-:W-:-:S05]  /*1110*/  @!P0 IADD3 R25, PT, PT, R18, R21, RZ ;  /* 0x0000001512198210 */ /* 0x004fca0007ffe0ff */
[----:B------:R0:W-:Y:S04]  /*1120*/  @!P0 STG.E desc[UR10][R4.64], R25 ;  /* 0x0000001904008986 */ /* 0x0001e8000c10190a */
[----:B------:R-:W2:Y:S04]  /*1130*/  @!P1 LDG.E R22, desc[UR10][R14.64] ;  /* 0x0000000a0e169981 */ /* 0x000ea8000c1e1900 */
[----:B------:R-:W2:Y:S01]  /*1140*/  @!P1 LDG.E R29, desc[UR10][R6.64] ;  /* 0x0000000a061d9981 */ /* 0x000ea2000c1e1900 */
[----:B------:R-:W-:-:S05]  /*1150*/  VIADD R19, R17, 0x100 ;  /* 0x0000010011137836 */ /* 0x000fca0000000000 */
[----:B------:R-:W-:Y:S01]  /*1160*/  ISETP.GE.AND P0, PT, R19, R0, PT ;  /* 0x000000001300720c */ /* 0x000fe20003f06270 */
[----:B------:R-:W-:Y:S01]  /*1170*/  IMAD.WIDE R18, R27, 0x4, R12 ;  /* 0x000000041b127825 */ /* 0x000fe200078e020c */
[----:B--2---:R-:W-:-:S05]  /*1180*/  @!P1 IADD3 R29, PT, PT, R22, R29, RZ ;  /* 0x0000001d161d9210 */ /* 0x004fca0007ffe0ff */
[----:B------:R-:W-:Y:S06]  /*1190*/  @!P1 STG.E desc[UR10][R18.64], R29 ;  /* 0x0000001d12009986 */ /* 0x000fec000c10190a */
[----:B------:R-:W2:Y:S04]  /*11a0*/  @!P0 LDG.E R20, desc[UR10][R14.64+0x200] ;  /* 0x0002000a0e148981 */ /* 0x000ea8000c1e1900 */
[----:B------:R-:W2:Y:S01]  /*11b0*/  @!P0 LDG.E R21, desc[UR10][R6.64+0x200] ;  /* 0x0002000a06158981 */ /* 0x000ea2000c1e1900 */
[----:B------:R-:W-:-:S05]  /*11c0*/  VIADD R27, R17, 0x180 ;  /* 0x00000180111b7836 */ /* 0x000fca0000000000 */
[----:B------:R-:W-:Y:S02]  /*11d0*/  ISETP.GE.AND P1, PT, R27, R0, PT ;  /* 0x000000001b00720c */ /* 0x000fe40003f26270 */
[----:B--2---:R-:W-:-:S05]  /*11e0*/  @!P0 IADD3 R21, PT, PT, R20, R21, RZ ;  /* 0x0000001514158210 */ /* 0x004fca0007ffe0ff */
[----:B------:R1:W-:Y:S06]  /*11f0*/  @!P0 STG.E desc[UR10][R18.64+0x200], R21 ;  /* 0x0002001512008986 */ /* 0x0003ec000c10190a */
[----:B0-----:R-:W2:Y:S04]  /*1200*/  @!P1 LDG.E R4, desc[UR10][R14.64+0x400] ;  /* 0x0004000a0e049981 */ /* 0x001ea8000c1e1900 */
[----:B------:R-:W2:Y:S01]  /*1210*/  @!P1 LDG.E R5, desc[UR10][R6.64+0x400] ;  /* 0x0004000a06059981 */ /* 0x000ea2000c1e1900 */
[----:B------:R-:W-:-:S05]  /*1220*/  VIADD R25, R17, 0x200 ;  /* 0x0000020011197836 */ /* 0x000fca0000000000 */
[----:B------:R-:W-:Y:S02]  /*1230*/  ISETP.GE.AND P0, PT, R25, R0, PT ;  /* 0x000000001900720c */ /* 0x000fe40003f06270 */
[----:B--2---:R-:W-:-:S05]  /*1240*/  @!P1 IADD3 R5, PT, PT, R4, R5, RZ ;  /* 0x0000000504059210 */ /* 0x004fca0007ffe0ff */
[----:B------:R0:W-:Y:S06]  /*1250*/  @!P1 STG.E desc[UR10][R18.64+0x400], R5 ;  /* 0x0004000512009986 */ /* 0x0001ec000c10190a */
[----:B------:R-:W2:Y:S04]  /*1260*/  @!P0 LDG.E R4, desc[UR10][R14.64+0x600] ;  /* 0x0006000a0e048981 */ /* 0x000ea8000c1e1900 */
[----:B------:R-:W2:Y:S01]  /*1270*/  @!P0 LDG.E R25, desc[UR10][R6.64+0x600] ;  /* 0x0006000a06198981 */ /* 0x000ea2000c1e1900 */
[----:B------:R-:W-:-:S05]  /*1280*/  VIADD R27, R17, 0x280 ;  /* 0x00000280111b7836 */ /* 0x000fca0000000000 */
[----:B------:R-:W-:Y:S02]  /*1290*/  ISETP.GE.AND P1, PT, R27, R0, PT ;  /* 0x000000001b00720c */ /* 0x000fe40003f26270 */
[----:B--2---:R-:W-:-:S05]  /*12a0*/  @!P0 IADD3 R25, PT, PT, R4, R25, RZ ;  /* 0x0000001904198210 */ /* 0x004fca0007ffe0ff */
[----:B------:R2:W-:Y:S06]  /*12b0*/  @!P0 STG.E desc[UR10][R18.64+0x600], R25 ;  /* 0x0006001912008986 */ /* 0x0005ec000c10190a */
[----:B------:R-:W3:Y:S04]  /*12c0*/  @!P1 LDG.E R4, desc[UR10][R14.64+0x800] ;  /* 0x0008000a0e049981 */ /* 0x000ee8000c1e1900 */
[----:B-1----:R-:W3:Y:S01]  /*12d0*/  @!P1 LDG.E R21, desc[UR10][R6.64+0x800] ;  /* 0x0008000a06159981 */ /* 0x002ee2000c1e1900 */
[----:B------:R-:W-:-:S05]  /*12e0*/  VIADD R27, R17, 0x300 ;  /* 0x00000300111b7836 */ /* 0x000fca0000000000 */
[----:B------:R-:W-:Y:S02]  /*12f0*/  ISETP.GE.AND P0, PT, R27, R0, PT ;  /* 0x000000001b00720c */ /* 0x000fe40003f06270 */
[----:B---3--:R-:W-:-:S05]  /*1300*/  @!P1 IADD3 R21, PT, PT, R4, R21, RZ ;  /* 0x0000001504159210 */ /* 0x008fca0007ffe0ff */
[----:B------:R2:W-:Y:S06]  /*1310*/  @!P1 STG.E desc[UR10][R18.64+0x800], R21 ;  /* 0x0008001512009986 */ /* 0x0005ec000c10190a */
[----:B------:R-:W3:Y:S04]  /*1320*/  @!P0 LDG.E R4, desc[UR10][R14.64+0xa00] ;  /* 0x000a000a0e048981 */ /* 0x000ee8000c1e1900 */
[----:B0-----:R-:W3:Y:S01]  /*1330*/  @!P0 LDG.E R5, desc[UR10][R6.64+0xa00] ;  /* 0x000a000a06058981 */ /* 0x001ee2000c1e1900 */
[----:B------:R-:W-:Y:S01]  /*1340*/  IADD3 R17, PT, PT, R17, 0x380, RZ ;  /* 0x0000038011117810 */ /* 0x000fe20007ffe0ff */
[----:B------:R-:W-:Y:S01]  /*1350*/  VIADD R16, R16, 0x8 ;  /* 0x0000000810107836 */ /* 0x000fe20000000000 */
[----:B------:R-:W-:Y:S04]  /*1360*/  BSSY.RECONVERGENT B0, `(.L_x_712) ;  /* 0x000000a000007945 */ /* 0x000fe80003800200 */
[----:B------:R-:W-:Y:S01]  /*1370*/  ISETP.NE.AND P1, PT, R16, R3, PT ;  /* 0x000000031000720c */ /* 0x000fe20003f25270 */
[----:B---3--:R-:W-:-:S05]  /*1380*/  @!P0 IMAD.IADD R5, R4, 0x1, R5 ;  /* 0x0000000104058824 */ /* 0x008fca00078e0205 */
[----:B------:R2:W-:Y:S01]  /*1390*/  @!P0 STG.E desc[UR10][R18.64+0xa00], R5 ;  /* 0x000a000512008986 */ /* 0x0005e2000c10190a */
[----:B------:R-:W-:-:S13]  /*13a0*/  ISETP.GE.AND P0, PT, R17, R0, PT ;  /* 0x000000001100720c */ /* 0x000fda0003f06270 */
[----:B--2---:R-:W-:Y:S05]  /*13b0*/  @P0 BRA `(.L_x_713) ;  /* 0x0000000000100947 */ /* 0x004fea0003800000 */
[----:B------:R-:W2:Y:S04]  /*13c0*/  LDG.E R14, desc[UR10][R14.64+0xc00] ;  /* 0x000c000a0e0e7981 */ /* 0x000ea8000c1e1900 */
[----:B------:R-:W2:Y:S02]  /*13d0*/  LDG.E R7, desc[UR10][R6.64+0xc00] ;  /* 0x000c000a06077981 */ /* 0x000ea4000c1e1900 */
[----:B--2---:R-:W-:-:S05]  /*13e0*/  IADD3 R5, PT, PT, R14, R7, RZ ;  /* 0x000000070e057210 */ /* 0x004fca0007ffe0ff */
[----:B------:R0:W-:Y:S02]  /*13f0*/  STG.E desc[UR10][R18.64+0xc00], R5 ;  /* 0x000c000512007986 */ /* 0x0001e4000c10190a */
.L_x_713:
[----:B------:R-:W-:Y:S05]  /*1400*/  BSYNC.RECONVERGENT B0 ;  /* 0x0000000000007941 */ /* 0x000fea0003800200 */
.L_x_712:
[----:B------:R-:W-:Y:S05]  /*1410*/  @P1 BRA `(.L_x_714) ;  /* 0xfffffffc00101947 */ /* 0x000fea000383ffff */
.L_x_711:
[----:B------:R-:W-:-:S13]  /*1420*/  ISETP.NE.AND P0, PT, R23, RZ, PT ;  /* 0x000000ff1700720c */ /* 0x000fda0003f05270 */
[----:B------:R-:W-:Y:S05]  /*1430*/  @!P0 EXIT ;  /* 0x000000000000894d */ /* 0x000fea0003800000 */
[----:B------:R-:W1:Y:S01]  /*1440*/  LDC R4, c[0x0][0x384] ;  /* 0x0000e100ff047b82 */ /* 0x000e620000000800 */
[----:B------:R-:W-:Y:S02]  /*1450*/  ISETP.GE.U32.AND P1, PT, R23, 0x4, PT ;  /* 0x000000041700780c */ /* 0x000fe40003f26070 */
[----:B-1----:R-:W-:-:S04]  /*1460*/  LOP3.LUT R22, R4, 0x3, RZ, 0xc0, !PT ;  /* 0x0000000304167812 */ /* 0x002fc800078ec0ff */
[----:B------:R-:W-:-:S07]  /*1470*/  ISETP.NE.AND P0, PT, R22, RZ, PT ;  /* 0x000000ff1600720c */ /* 0x000fce0003f05270 */
[----:B------:R-:W-:Y:S06]  /*1480*/  @!P1 BRA `(.L_x_715) ;  /* 0x0000000000949947 */ /* 0x000fec0003800000 */
[----:B0-----:R-:W-:-:S05]  /*1490*/  IMAD R5, R3, 0x80, R2 ;  /* 0x0000008003057824 */ /* 0x001fca00078e0202 */
[----:B------:R-:W-:-:S13]  /*14a0*/  ISETP.GE.AND P1, PT, R5, R0, PT ;  /* 0x000000000500720c */ /* 0x000fda0003f26270 */
[----:B------:R-:W-:-:S04]  /*14b0*/  @!P1 IMAD.WIDE R14, R5, 0x4, R8 ;  /* 0x00000004050e9825 */ /* 0x000fc800078e0208 */
[C---:B------:R-:W-:Y:S02]  /*14c0*/  @!P1 IMAD.WIDE R18, R5.reuse, 0x4, R10 ;  /* 0x0000000405129825 */ /* 0x040fe400078e020a */
[----:B------:R-:W2:Y:S04]  /*14d0*/  @!P1 LDG.E R14, desc[UR10][R14.64] ;  /* 0x0000000a0e0e9981 */ /* 0x000ea8000c1e1900 */
[----:B------:R-:W2:Y:S01]  /*14e0*/  @!P1 LDG.E R19, desc[UR10][R18.64] ;  /* 0x0000000a12139981 */ /* 0x000ea2000c1e1900 */
[C---:B------:R-:W-:Y:S01]  /*14f0*/  IADD3 R25, PT, PT, R5.reuse, 0x80, RZ ;  /* 0x0000008005197810 */ /* 0x040fe20007ffe0ff */
[----:B------:R-:W-:-:S03]  /*1500*/  @!P1 IMAD.WIDE R6, R5, 0x4, R12 ;  /* 0x0000000405069825 */ /* 0x000fc600078e020c */
[----:B------:R-:W-:-:S13]  /*1510*/  ISETP.GE.AND P2, PT, R25, R0, PT ;  /* 0x000000001900720c */ /* 0x000fda0003f46270 */
        /* <DEDUP_REMOVED lines=17> */
[----:B------:R-:W-:-:S13]  /*1630*/  ISETP.GE.AND P2, PT, R23, R0, PT ;  /* 0x000000001700720c */ /* 0x000fda0003f46270 */
[----:B------:R-:W-:-:S04]  /*1640*/  @!P2 IMAD.WIDE R16, R23, 0x4, R8 ;  /* 0x000000041710a825 */ /* 0x000fc800078e0208 */
[----:B------:R-:W-:-:S04]  /*1650*/  @!P2 IMAD.WIDE R20, R23, 0x4, R10 ;  /* 0x000000041714a825 */ /* 0x000fc800078e020a */
[----:B--2---:R-:W-:-:S05]  /*1660*/  @!P1 IMAD.IADD R5, R24, 0x1, R19 ;  /* 0x0000000118059824 */ /* 0x004fca00078e0213 */
[----:B------:R2:W-:Y:S04]  /*1670*/  @!P1 STG.E desc[UR10][R6.64], R5 ;  /* 0x0000000506009986 */ /* 0x0005e8000c10190a */
[----:B------:R-:W3:Y:S04]  /*1680*/  @!P2 LDG.E R16, desc[UR10][R16.64] ;  /* 0x0000000a1010a981 */ /* 0x000ee8000c1e1900 */
[----:B------:R-:W3:Y:S01]  /*1690*/  @!P2 LDG.E R21, desc[UR10][R20.64] ;  /* 0x0000000a1415a981 */ /* 0x000ee2000c1e1900 */
[----:B-1----:R-:W-:-:S04]  /*16a0*/  @!P2 IMAD.WIDE R14, R23, 0x4, R12 ;  /* 0x00000004170ea825 */ /* 0x002fc800078e020c */
[----:B------:R-:W-:Y:S01]  /*16b0*/  VIADD R3, R3, 0x4 ;  /* 0x0000000403037836 */ /* 0x000fe20000000000 */
[----:B---3--:R-:W-:-:S05]  /*16c0*/  @!P2 IADD3 R19, PT, PT, R16, R21, RZ ;  /* 0x000000151013a210 */ /* 0x008fca0007ffe0ff */
[----:B------:R2:W-:Y:S02]  /*16d0*/  @!P2 STG.E desc[UR10][R14.64], R19 ;  /* 0x000000130e00a986 */ /* 0x0005e4000c10190a */
.L_x_715:
[----:B------:R-:W-:Y:S05]  /*16e0*/  @!P0 EXIT ;  /* 0x000000000000894d */ /* 0x000fea0003800000 */
[----:B------:R-:W-:Y:S02]  /*16f0*/  ISETP.NE.AND P0, PT, R22, 0x1, PT ;  /* 0x000000011600780c */ /* 0x000fe40003f05270 */
[----:B------:R-:W-:-:S04]  /*1700*/  LOP3.LUT R4, R4, 0x1, RZ, 0xc0, !PT ;  /* 0x0000000104047812 */ /* 0x000fc800078ec0ff */
[----:B------:R-:W-:-:S07]  /*1710*/  ISETP.NE.U32.AND P2, PT, R4, 0x1, PT ;  /* 0x000000010400780c */ /* 0x000fce0003f45070 */
[----:B------:R-:W-:Y:S06]  /*1720*/  @!P0 BRA `(.L_x_716) ;  /* 0x00000000004c8947 */ /* 0x000fec0003800000 */
[----:B0-2---:R-:W-:-:S04]  /*1730*/  LEA R15, R3, R2, 0x7 ;  /* 0x00000002030f7211 */ /* 0x005fc800078e38ff */
[----:B------:R-:W-:-:S13]  /*1740*/  ISETP.GE.AND P0, PT, R15, R0, PT ;  /* 0x000000000f00720c */ /* 0x000fda0003f06270 */
[----:B------:R-:W-:-:S04]  /*1750*/  @!P0 IMAD.WIDE R4, R15, 0x4, R8 ;  /* 0x000000040f048825 */ /* 0x000fc800078e0208 */
[C---:B------:R-:W-:Y:S02]  /*1760*/  @!P0 IMAD.WIDE R6, R15.reuse, 0x4, R10 ;  /* 0x000000040f068825 */ /* 0x040fe400078e020a */
[----:B------:R-:W2:Y:S04]  /*1770*/  @!P0 LDG.E R4, desc[UR10][R4.64] ;  /* 0x0000000a04048981 */ /* 0x000ea8000c1e1900 */
[----:B------:R-:W2:Y:S01]  /*1780*/  @!P0 LDG.E R7, desc[UR10][R6.64] ;  /* 0x0000000a06078981 */ /* 0x000ea2000c1e1900 */
[C---:B------:R-:W-:Y:S02]  /*1790*/  VIADD R23, R15.reuse, 0x80 ;  /* 0x000000800f177836 */ /* 0x040fe40000000000 */
[----:B------:R-:W-:-:S03]  /*17a0*/  @!P0 IMAD.WIDE R14, R15, 0x4, R12 ;  /* 0x000000040f0e8825 */ /* 0x000fc600078e020c */
[----:B------:R-:W-:-:S13]  /*17b0*/  ISETP.GE.AND P1, PT, R23, R0, PT ;  /* 0x000000001700720c */ /* 0x000fda0003f26270 */
        /* <DEDUP_REMOVED lines=10> */
.L_x_716:
[----:B------:R-:W-:Y:S05]  /*1860*/  @P2 EXIT ;  /* 0x000000000000294d */ /* 0x000fea0003800000 */
[----:B0-----:R-:W-:-:S05]  /*1870*/  IMAD R3, R3, 0x80, R2 ;  /* 0x0000008003037824 */ /* 0x001fca00078e0202 */
[----:B------:R-:W-:-:S13]  /*1880*/  ISETP.GE.AND P0, PT, R3, R0, PT ;  /* 0x000000000300720c */ /* 0x000fda0003f06270 */
[----:B------:R-:W-:Y:S05]  /*1890*/  @P0 EXIT ;  /* 0x000000000000094d */ /* 0x000fea0003800000 */
[----:B------:R-:W-:-:S04]  /*18a0*/  IMAD.WIDE R8, R3, 0x4, R8 ;  /* 0x0000000403087825 */ /* 0x000fc800078e0208 */
[C---:B------:R-:W-:Y:S02]  /*18b0*/  IMAD.WIDE R10, R3.reuse, 0x4, R10 ;  /* 0x00000004030a7825 */ /* 0x040fe400078e020a */
[----:B------:R-:W3:Y:S04]  /*18c0*/  LDG.E R8, desc[UR10][R8.64] ;  /* 0x0000000a08087981 */ /* 0x000ee8000c1e1900 */
[----:B------:R-:W3:Y:S01]  /*18d0*/  LDG.E R11, desc[UR10][R10.64] ;  /* 0x0000000a0a0b7981 */ /* 0x000ee2000c1e1900 */
[----:B------:R-:W-:Y:S01]  /*18e0*/  IMAD.WIDE R12, R3, 0x4, R12 ;  /* 0x00000004030c7825 */ /* 0x000fe200078e020c */
[----:B---3--:R-:W-:-:S05]  /*18f0*/  IADD3 R3, PT, PT, R8, R11, RZ ;  /* 0x0000000b08037210 */ /* 0x008fca0007ffe0ff */
[----:B------:R-:W-:Y:S01]  /*1900*/  STG.E desc[UR10][R12.64], R3 ;  /* 0x000000030c007986 */ /* 0x000fe2000c10190a */
[----:B------:R-:W-:Y:S05]  /*1910*/  EXIT ;  /* 0x000000000000794d */ /* 0x000fea0003800000 */
.L_x_717:
        /* <DEDUP_REMOVED lines=14> */
.L_x_788:


//--------------------- .text._ZN3cub18CUB_300001_SM_10006detail9transform16transform_kernelINS2_10policy_hubILb1EN4cuda3std3__45tupleIJN6thrust24THRUST_300001_SM_1000_NS6detail15normal_iteratorINSA_10device_ptrIfEEEEEEEE10policy1000El14square_functorSF_JPfEEEvT0_iT1_T2_DpNS2_10kernel_argIT3_EE --------------------------
	.section	.text._ZN3cub18CUB_300001_SM_10006detail9transform16transform_kernelINS2_10policy_hubILb1EN4cuda3std3__45tupleIJN6thrust24THRUST_300001_SM_1000_NS6detail15normal_iteratorINSA_10device_ptrIfEEEEEEEE10policy1000El14square_functorSF_JPfEEEvT0_iT1_T2_DpNS2_10kernel_argIT3_EE,"ax",@progbits
	.align	128
        .global         _ZN3cub18CUB_300001_SM_10006detail9transform16transform_kernelINS2_10policy_hubILb1EN4cuda3std3__45tupleIJN6thrust24THRUST_300001_SM_1000_NS6detail15normal_iteratorINSA_10device_ptrIfEEEEEEEE10policy1000El14square_functorSF_JPfEEEvT0_iT1_T2_DpNS2_10kernel_argIT3_EE
        .type           _ZN3cub18CUB_300001_SM_10006detail9transform16transform_kernelINS2_10policy_hubILb1EN4cuda3std3__45tupleIJN6thrust24THRUST_300001_SM_1000_NS6detail15normal_iteratorINSA_10device_ptrIfEEEEEEEE10policy1000El14square_functorSF_JPfEEEvT0_iT1_T2_DpNS2_10kernel_argIT3_EE,@function
        .size           _ZN3cub18CUB_300001_SM_10006detail9transform16transform_kernelINS2_10policy_hubILb1EN4cuda3std3__45tupleIJN6thrust24THRUST_300001_SM_1000_NS6detail15normal_iteratorINSA_10device_ptrIfEEEEEEEE10policy1000El14square_functorSF_JPfEEEvT0_iT1_T2_DpNS2_10kernel_argIT3_EE,(.L_x_789 - _ZN3cub18CUB_300001_SM_10006detail9transform16transform_kernelINS2_10policy_hubILb1EN4cuda3std3__45tupleIJN6thrust24THRUST_300001_SM_1000_NS6detail15normal_iteratorINSA_10device_ptrIfEEEEEEEE10policy1000El14square_functorSF_JPfEEEvT0_iT1_T2_DpNS2_10kernel_argIT3_EE)
        .other          _ZN3cub18CUB_300001_SM_10006detail9transform16transform_kernelINS2_10policy_hubILb1EN4cuda3std3__45tupleIJN6thrust24THRUST_300001_SM_1000_NS6detail15normal_iteratorINSA_10device_ptrIfEEEEEEEE10policy1000El14square_functorSF_JPfEEEvT0_iT1_T2_DpNS2_10kernel_argIT3_EE,@"STO_CUDA_ENTRY STV_DEFAULT"
_ZN3cub18CUB_300001_SM_10006detail9transform16transform_kernelINS2_10policy_hubILb1EN4cuda3std3__45tupleIJN6thrust24THRUST_300001_SM_1000_NS6detail15normal_iteratorINSA_10device_ptrIfEEEEEEEE10policy1000El14square_functorSF_JPfEEEvT0_iT1_T2_DpNS2_10kernel_argIT3_EE:
.text._ZN3cub18CUB_300001_SM_10006detail9transform16transform_kernelINS2_10policy_hubILb1EN4cuda3std3__45tupleIJN6thrust24THRUST_300001_SM_1000_NS6detail15normal_iteratorINSA_10device_ptrIfEEEEEEEE10policy1000El14square_functorSF_JPfEEEvT0_iT1_T2_DpNS2_10kernel_argIT3_EE:
[----:B------:R-:W-:Y:S08]  /*0000*/  LDC R1, c[0x0][0x37c] ;  /* 0x0000df00ff017b82 */ /* 0x000ff00000000800 */
[----:B------:R-:W0:Y:S01]  /*0010*/  LDC R0, c[0x0][0x388] ;  /* 0x0000e200ff007b82 */ /* 0x000e220000000800 */
[----:B------:R-:W1:Y:S01]  /*0020*/  LDCU.64 UR6, c[0x0][0x380] ;  /* 0x00007000ff0677ac */ /* 0x000e620008000a00 */
[----:B------:R-:W2:Y:S01]  /*0030*/  S2R R7, SR_TID.X ;  /* 0x0000000000077919 */ /* 0x000ea20000002100 */
[----:B------:R-:W-:Y:S05]  /*0040*/  BSSY.RECONVERGENT B0, `(.L_x_718) ;  /* 0x000001a000007945 */ /* 0x000fea0003800200 */
[----:B------:R-:W3:Y:S01]  /*0050*/  S2UR UR4, SR_CTAID.X ;  /* 0x00000000000479c3 */ /* 0x000ee20000002500 */
[----:B0-----:R-:W-:-:S04]  /*0060*/  SHF.L.U32 R5, R0, 0x7, RZ ;  /* 0x0000000700057819 */ /* 0x001fc800000006ff */
[----:B------:R-:W-:Y:S01]  /*0070*/  SHF.R.S32.HI R4, RZ, 0x1f, R5 ;  /* 0x0000001fff047819 */ /* 0x000fe20000011405 */
[----:B---3--:R-:W-:Y:S01]  /*0080*/  IMAD.WIDE.U32 R2, R5, UR4, RZ ;  /* 0x0000000405027c25 */ /* 0x008fe2000f8e00ff */
[----:B--2---:R-:W-:-:S03]  /*0090*/  SHF.L.U32 R11, R7, 0x7, RZ ;  /* 0x00000007070b7819 */ /* 0x004fc600000006ff */
[----:B------:R-:W-:Y:S01]  /*00a0*/  IMAD R13, R4, UR4, RZ ;  /* 0x00000004040d7c24 */ /* 0x000fe2000f8e02ff */
[----:B-1----:R-:W-:-:S03]  /*00b0*/  IADD3 R6, P1, PT, -R2, UR6, RZ ;  /* 0x0000000602067c10 */ /* 0x002fc6000ff3e1ff */
[----:B------:R-:W-:Y:S01]  /*00c0*/  IMAD.IADD R13, R3, 0x1, R13 ;  /* 0x00000001030d7824 */ /* 0x000fe200078e020d */
[----:B------:R-:W-:-:S04]  /*00d0*/  ISETP.LT.U32.AND P0, PT, R6, R5, PT ;  /* 0x000000050600720c */ /* 0x000fc80003f01070 */
[----:B------:R-:W-:-:S04]  /*00e0*/  IADD3.X R9, PT, PT, ~R13, UR7, RZ, P1, !PT ;  /* 0x000000070d097c10 */ /* 0x000fc80008ffe5ff */
[----:B------:R-:W-:-:S04]  /*00f0*/  ISETP.LT.AND.EX P0, PT, R9, R4, PT, P0 ;  /* 0x000000040900720c */ /* 0x000fc80003f01300 */
[----:B------:R-:W-:-:S05]  /*0100*/  SEL R6, R6, R5, P0 ;  /* 0x0000000506067207 */ /* 0x000fca0000000000 */
[----:B------:R-:W-:-:S05]  /*0110*/  IMAD.SHL.U32 R4, R6, 0x4, RZ ;  /* 0x0000000406047824 */ /* 0x000fca00078e00ff */
[----:B------:R-:W-:-:S13]  /*0120*/  ISETP.GE.AND P0, PT, R11, R4, PT ;  /* 0x000000040b00720c */ /* 0x000fda0003f06270 */
[----:B------:R-:W-:Y:S05]  /*0130*/  @P0 BRA `(.L_x_719) ;  /* 0x0000000000280947 */ /* 0x000fea0003800000 */
[----:B------:R-:W0:Y:S02]  /*0140*/  LDC.64 R8, c[0x0][0x398] ;  /* 0x0000e600ff087b82 */ /* 0x000e240000000a00 */
[----:B0-----:R-:W-:-:S04]  /*0150*/  LEA R8, P0, R2, R8, 0x2 ;  /* 0x0000000802087211 */ /* 0x001fc800078010ff */
[----:B------:R-:W-:-:S03]  /*0160*/  LEA.HI.X R9, R2, R9, R13, 0x2, P0 ;  /* 0x0000000902097211 */ /* 0x000fc600000f140d */
[----:B------:R-:W-:-:S07]  /*0170*/  IMAD.WIDE.U32 R8, R7, 0x80, R8 ;  /* 0x0000008007087825 */ /* 0x000fce00078e0008 */
.L_x_720:
[----:B------:R-:W-:Y:S01]  /*0180*/  IADD3 R11, PT, PT, R11, 0x4000, RZ ;  /* 0x000040000b0b7810 */ /* 0x000fe20007ffe0ff */
[----:B------:R0:W-:Y:S03]  /*0190*/  CCTL.E.PF2 [R8] ;  /* 0x000000000800798f */ /* 0x0001e60000800100 */
[----:B------:R-:W-:Y:S02]  /*01a0*/  ISETP.GE.AND P0, PT, R11, R4, PT ;  /* 0x000000040b00720c */ /* 0x000fe40003f06270 */
[----:B0-----:R-:W-:-:S05]  /*01b0*/  IADD3 R8, P1, PT, R8, 0x4000, RZ ;  /* 0x0000400008087810 */ /* 0x001fca0007f3e0ff */
[----:B------:R-:W-:-:S06]  /*01c0*/  IMAD.X R9, RZ, RZ, R9, P1 ;  /* 0x000000ffff097224 */ /* 0x000fcc00008e0609 */
[----:B------:R-:W-:Y:S05]  /*01d0*/  @!P0 BRA `(.L_x_720) ;  /* 0xfffffffc00e88947 */ /* 0x000fea000383ffff */
.L_x_719:
[----:B------:R-:W-:Y:S05]  /*01e0*/  BSYNC.RECONVERGENT B0 ;  /* 0x0000000000007941 */ /* 0x000fea0003800200 */
.L_x_718:
[----:B------:R-:W0:Y:S01]  /*01f0*/  LDCU.128 UR8, c[0x0][0x390] ;  /* 0x00007200ff0877ac */ /* 0x000e220008000c00 */
[----:B------:R-:W-:Y:S02]  /*0200*/  ISETP.NE.AND P0, PT, R5, R6, PT ;  /* 0x000000060500720c */ /* 0x000fe40003f05270 */
[C---:B------:R-:W-:Y:S01]  /*0210*/  SHF.L.U32 R3, R2.reuse, 0x2, RZ ;  /* 0x0000000202037819 */ /* 0x040fe200000006ff */
[----:B------:R-:W1:Y:S01]  /*0220*/  LDCU.64 UR4, c[0x0][0x358] ;  /* 0x00006b00ff0477ac */ /* 0x000e620008000a00 */
[----:B------:R-:W-:Y:S02]  /*0230*/  SHF.L.U64.HI R8, R2, 0x2, R13 ;  /* 0x0000000202087819 */ /* 0x000fe4000001020d */
[C---:B0-----:R-:W-:Y:S02]  /*0240*/  IADD3 R4, P1, PT, R3.reuse, UR10, RZ ;  /* 0x0000000a03047c10 */ /* 0x041fe4000ff3e0ff */
[----:B------:R-:W-:Y:S02]  /*0250*/  IADD3 R2, P2, PT, R3, UR8, RZ ;  /* 0x0000000803027c10 */ /* 0x000fe4000ff5e0ff */
[----:B------:R-:W-:-:S02]  /*0260*/  IADD3.X R5, PT, PT, R8, UR11, RZ, P1, !PT ;  /* 0x0000000b08057c10 */ /* 0x000fc40008ffe4ff */
[----:B------:R-:W-:Y:S01]  /*0270*/  IADD3.X R3, PT, PT, R8, UR9, RZ, P2, !PT ;  /* 0x0000000908037c10 */ /* 0x000fe200097fe4ff */
[----:B-1----:R-:W-:Y:S08]  /*0280*/  @!P0 BRA `(.L_x_721) ;  /* 0x0000000800ec8947 */ /* 0x002ff00003800000 */
[----:B------:R-:W-:-:S13]  /*0290*/  ISETP.GE.AND P0, PT, R0, 0x1, PT ;  /* 0x000000010000780c */ /* 0x000fda0003f06270 */
[----:B------:R-:W-:Y:S05]  /*02a0*/  @!P0 EXIT ;  /* 0x000000000000894d */ /* 0x000fea0003800000 */
[C---:B------:R-:W-:Y:S01]  /*02b0*/  ISETP.GE.U32.AND P0, PT, R0.reuse, 0x8, PT ;  /* 0x000000080000780c */ /* 0x040fe20003f06070 */
[----:B------:R-:W-:Y:S01]  /*02c0*/  IMAD.MOV.U32 R8, RZ, RZ, RZ ;  /* 0x000000ffff087224 */ /* 0x000fe200078e00ff */
[----:B------:R-:W-:-:S11]  /*02d0*/  LOP3.LUT R18, R0, 0x7, RZ, 0xc0, !PT ;  /* 0x0000000700127812 */ /* 0x000fd600078ec0ff */
[----:B------:R-:W-:Y:S05]  /*02e0*/  @!P0 BRA `(.L_x_722) ;  /* 0x0000000400cc8947 */ /* 0x000fea0003800000 */
[----:B------:R-:W-:-:S13]  /*02f0*/  ISETP.GE.AND P1, PT, R7, R6, PT ;  /* 0x000000060700720c */ /* 0x000fda0003f26270 */
[----:B------:R-:W-:-:S06]  /*0300*/  @!P1 IMAD.WIDE.U32 R8, R7, 0x4, R4 ;  /* 0x0000000407089825 */ /* 0x000fcc00078e0004 */
[----:B------:R-:W2:Y:S01]  /*0310*/  @!P1 LDG.E R8, desc[UR4][R8.64] ;  /* 0x0000000408089981 */ /* 0x000ea2000c1e1900 */
[C---:B------:R-:W-:Y:S01]  /*0320*/  IADD3 R17, PT, PT, R7.reuse, 0x80, RZ ;  /* 0x0000008007117810 */ /* 0x040fe20007ffe0ff */
[----:B------:R-:W-:-:S03]  /*0330*/  @!P1 IMAD.WIDE.U32 R12, R7, 0x4, R2 ;  /* 0x00000004070c9825 */ /* 0x000fc600078e0002 */
[C---:B------:R-:W-:Y:S01]  /*0340*/  ISETP.GE.AND P0, PT, R17.reuse, R6, PT ;  /* 0x000000061100720c */ /* 0x040fe20003f06270 */
[----:B------:R-:W-:-:S04]  /*0350*/  IMAD.WIDE R10, R17, 0x4, R4 ;  /* 0x00000004110a7825 */ /* 0x000fc800078e0204 */
[----:B--2---:R-:W-:-:S05]  /*0360*/  @!P1 FMUL R15, R8, R8 ;  /* 0x00000008080f9220 */ /* 0x004fca0000400000 */
[----:B------:R0:W-:Y:S04]  /*0370*/  @!P1 STG.E desc[UR4][R12.64], R15 ;  /* 0x0000000f0c009986 */ /* 0x0001e8000c101904 */
[----:B------:R-:W2:Y:S01]  /*0380*/  @!P0 LDG.E R14, desc[UR4][R10.64] ;  /* 0x000000040a0e8981 */ /* 0x000ea2000c1e1900 */
[C---:B------:R-:W-:Y:S01]  /*0390*/  VIADD R19, R7.reuse, 0x100 ;  /* 0x0000010007137836 */ /* 0x040fe20000000000 */
[C---:B------:R-:W-:Y:S01]  /*03a0*/  IADD3 R21, PT, PT, R7.reuse, 0x180, RZ ;  /* 0x0000018007157810 */ /* 0x040fe20007ffe0ff */
[----:B------:R-:W-:Y:S01]  /*03b0*/  VIADD R23, R7, 0x200 ;  /* 0x0000020007177836 */ /* 0x000fe20000000000 */
[----:B------:R-:W-:Y:S01]  /*03c0*/  LOP3.LUT R8, R0, 0x7ffffff8, RZ, 0xc0, !PT ;  /* 0x7ffffff800087812 */ /* 0x000fe200078ec0ff */
[----:B------:R-:W-:Y:S01]  /*03d0*/  BSSY.RECONVERGENT B0, `(.L_x_723) ;  /* 0x0000012000007945 */ /* 0x000fe20003800200 */
[----:B------:R-:W-:-:S02]  /*03e0*/  ISETP.GE.AND P6, PT, R19, R6, PT ;  /* 0x000000061300720c */ /* 0x000fc40003fc6270 */
[-C--:B------:R-:W-:Y:S01]  /*03f0*/  ISETP.GE.AND P5, PT, R21, R6.reuse, PT ;  /* 0x000000061500720c */ /* 0x080fe20003fa6270 */
[----:B0-----:R-:W-:Y:S01]  /*0400*/  IMAD.WIDE R12, R17, 0x4, R2 ;  /* 0x00000004110c7825 */ /* 0x001fe200078e0202 */
[-C--:B------:R-:W-:Y:S02]  /*0410*/  ISETP.GE.AND P4, PT, R23, R6.reuse, PT ;  /* 0x000000061700720c */ /* 0x080fe40003f86270 */
[C---:B------:R-:W-:Y:S01]  /*0420*/  IADD3 R19, PT, PT, R7.reuse, 0x280, RZ ;  /* 0x0000028007137810 */ /* 0x040fe20007ffe0ff */
[C---:B------:R-:W-:Y:S01]  /*0430*/  VIADD R21, R7.reuse, 0x300 ;  /* 0x0000030007157836 */ /* 0x040fe20000000000 */
[----:B------:R-:W-:Y:S02]  /*0440*/  IADD3 R23, PT, PT, R7, 0x380, RZ ;  /* 0x0000038007177810 */ /* 0x000fe40007ffe0ff */
[-C--:B------:R-:W-:Y:S02]  /*0450*/  ISETP.GE.AND P3, PT, R19, R6.reuse, PT ;  /* 0x000000061300720c */ /* 0x080fe40003f66270 */
[----:B------:R-:W-:-:S02]  /*0460*/  ISETP.GE.AND P2, PT, R21, R6, PT ;  /* 0x000000061500720c */ /* 0x000fc40003f46270 */
[----:B------:R-:W-:Y:S01]  /*0470*/  ISETP.GE.AND P1, PT, R23, R6, PT ;  /* 0x000000061700720c */ /* 0x000fe20003f26270 */
[----:B--2---:R-:W-:-:S05]  /*0480*/  @!P0 FMUL R9, R14, R14 ;  /* 0x0000000e0e098220 */ /* 0x004fca0000400000 */
[----:B------:R0:W-:Y:S01]  /*0490*/  @!P0 STG.E desc[UR4][R12.64], R9 ;  /* 0x000000090c008986 */ /* 0x0001e2000c101904 */
[----:B------:R-:W-:Y:S01]  /*04a0*/  ISETP.NE.AND P0, PT, R8, 0x8, PT ;  /* 0x000000080800780c */ /* 0x000fe20003f05270 */
[----:B------:R-:W-:-:S12]  /*04b0*/  @P6 BRA `(.L_x_724) ;  /* 0x00000000000c6947 */ /* 0x000fd80003800000 */
[----:B------:R-:W0:Y:S02]  /*04c0*/  LDG.E R0, desc[UR4][R10.64+0x200] ;  /* 0x000200040a007981 */ /* 0x000e24000c1e1900 */
[----:B0-----:R-:W-:-:S05]  /*04d0*/  FMUL R9, R0, R0 ;  /* 0x0000000000097220 */ /* 0x001fca0000400000 */
[----:B------:R1:W-:Y:S02]  /*04e0*/  STG.E desc[UR4][R12.64+0x200], R9 ;  /* 0x000200090c007986 */ /* 0x0003e4000c101904 */
.L_x_724:
[----:B------:R-:W-:Y:S05]  /*04f0*/  BSYNC.RECONVERGENT B0 ;  /* 0x0000000000007941 */ /* 0x000fea0003800200 */
.L_x_723:
[----:B------:R-:W-:Y:S04]  /*0500*/  BSSY.RECONVERGENT B0, `(.L_x_725) ;  /* 0x0000005000007945 */ /* 0x000fe80003800200 */
[----:B------:R-:W-:Y:S05]  /*0510*/  @P5 BRA `(.L_x_726) ;  /* 0x00000000000c5947 */ /* 0x000fea0003800000 */
[----:B------:R-:W0:Y:S02]  /*0520*/  LDG.E R0, desc[UR4][R10.64+0x400] ;  /* 0x000400040a007981 */ /* 0x000e24000c1e1900 */
[----:B01----:R-:W-:-:S05]  /*0530*/  FMUL R9, R0, R0 ;  /* 0x0000000000097220 */ /* 0x003fca0000400000 */
[----:B------:R2:W-:Y:S02]  /*0540*/  STG.E desc[UR4][R12.64+0x400], R9 ;  /* 0x000400090c007986 */ /* 0x0005e4000c101904 */
.L_x_726:
[----:B------:R-:W-:Y:S05]  /*0550*/  BSYNC.RECONVERGENT B0 ;  /* 0x0000000000007941 */ /* 0x000fea0003800200 */
.L_x_725:
[----:B------:R-:W-:Y:S04]  /*0560*/  BSSY.RECONVERGENT B0, `(.L_x_727) ;  /* 0x0000005000007945 */ /* 0x000fe80003800200 */
[----:B------:R-:W-:Y:S05]  /*0570*/  @P4 BRA `(.L_x_728) ;  /* 0x00000000000c4947 */ /* 0x000fea0003800000 */
[----:B------:R-:W0:Y:S02]  /*0580*/  LDG.E R0, desc[UR4][R10.64+0x600] ;  /* 0x000600040a007981 */ /* 0x000e24000c1e1900 */
[----:B012---:R-:W-:-:S05]  /*0590*/  FMUL R9, R0, R0 ;  /* 0x0000000000097220 */ /* 0x007fca0000400000 */
[----:B------:R3:W-:Y:S02]  /*05a0*/  STG.E desc[UR4][R12.64+0x600], R9 ;  /* 0x000600090c007986 */ /* 0x0007e4000c101904 */
.L_x_728:
[----:B------:R-:W-:Y:S05]  /*05b0*/  BSYNC.RECONVERGENT B0 ;  /* 0x0000000000007941 */ /* 0x000fea0003800200 */
.L_x_727:
[----:B------:R-:W-:Y:S04]  /*05c0*/  BSSY.RECONVERGENT B0, `(.L_x_729) ;  /* 0x0000005000007945 */ /* 0x000fe80003800200 */
[----:B------:R-:W-:Y:S05]  /*05d0*/  @P3 BRA `(.L_x_730) ;  /* 0x00000000000c3947 */ /* 0x000fea0003800000 */
[----:B------:R-:W0:Y:S02]  /*05e0*/  LDG.E R0, desc[UR4][R10.64+0x800] ;  /* 0x000800040a007981 */ /* 0x000e24000c1e1900 */
[----:B0123--:R-:W-:-:S05]  /*05f0*/  FMUL R9, R0, R0 ;  /* 0x0000000000097220 */ /* 0x00ffca0000400000 */
[----:B------:R4:W-:Y:S02]  /*0600*/  STG.E desc[UR4][R12.64+0x800], R9 ;  /* 0x000800090c007986 */ /* 0x0009e4000c101904 */
.L_x_730:
[----:B------:R-:W-:Y:S05]  /*0610*/  BSYNC.RECONVERGENT B0 ;  /* 0x0000000000007941 */ /* 0x000fea0003800200 */
.L_x_729:
[----:B------:R-:W-:Y:S04]  /*0620*/  BSSY.RECONVERGENT B0, `(.L_x_731) ;  /* 0x0000005000007945 */ /* 0x000fe80003800200 */
[----:B------:R-:W-:Y:S05]  /*0630*/  @P2 BRA `(.L_x_732) ;  /* 0x00000000000c2947 */ /* 0x000fea0003800000 */
[----:B------:R-:W0:Y:S02]  /*0640*/  LDG.E R0, desc[UR4][R10.64+0xa00] ;  /* 0x000a00040a007981 */ /* 0x000e24000c1e1900 */
[----:B01234-:R-:W-:-:S05]  /*0650*/  FMUL R9, R0, R0 ;  /* 0x0000000000097220 */ /* 0x01ffca0000400000 */
[----:B------:R0:W-:Y:S02]  /*0660*/  STG.E desc[UR4][R12.64+0xa00], R9 ;  /* 0x000a00090c007986 */ /* 0x0001e4000c101904 */
.L_x_732:
[----:B------:R-:W-:Y:S05]  /*0670*/  BSYNC.RECONVERGENT B0 ;  /* 0x0000000000007941 */ /* 0x000fea0003800200 */
.L_x_731:
[----:B------:R-:W-:Y:S04]  /*0680*/  BSSY.RECONVERGENT B0, `(.L_x_733) ;  /* 0x0000005000007945 */ /* 0x000fe80003800200 */
[----:B------:R-:W-:Y:S05]  /*0690*/  @P1 BRA `(.L_x_734) ;  /* 0x00000000000c1947 */ /* 0x000fea0003800000 */
[----:B------:R-:W0:Y:S02]  /*06a0*/  LDG.E R10, desc[UR4][R10.64+0xc00] ;  /* 0x000c00040a0a7981 */ /* 0x000e24000c1e1900 */
[----:B01234-:R-:W-:-:S05]  /*06b0*/  FMUL R9, R10, R10 ;  /* 0x0000000a0a097220 */ /* 0x01ffca0000400000 */
[----:B------:R0:W-:Y:S02]  /*06c0*/  STG.E desc[UR4][R12.64+0xc00], R9 ;  /* 0x000c00090c007986 */ /* 0x0001e4000c101904 */
.L_x_734:
[----:B------:R-:W-:Y:S05]  /*06d0*/  BSYNC.RECONVERGENT B0 ;  /* 0x0000000000007941 */ /* 0x000fea0003800200 */
.L_x_733:
[----:B------:R-:W-:Y:S05]  /*06e0*/  @!P0 BRA `(.L_x_722) ;  /* 0x0000000000cc8947 */ /* 0x000fea0003800000 */
[----:B------:R-:W-:-:S07]  /*06f0*/  IMAD.MOV.U32 R0, RZ, RZ, 0x8 ;  /* 0x00000008ff007424 */ /* 0x000fce00078e00ff */
.L_x_737:
[----:B01234-:R-:W-:-:S04]  /*0700*/  LEA R9, R0, R7, 0x7 ;  /* 0x0000000700097211 */ /* 0x01ffc800078e38ff */
        /* <DEDUP_REMOVED lines=8> */
[----:B------:R-:W-:Y:S04]  /*0790*/  @!P0 STG.E desc[UR4][R16.64], R25 ;  /* 0x0000001910008986 */ /* 0x000fe8000c101904 */
[----:B------:R-:W2:Y:S01]  /*07a0*/  @!P1 LDG.E R19, desc[UR4][R12.64] ;  /* 0x000000040c139981 */ /* 0x000ea2000c1e1900 */
[----:B------:R-:W-:-:S05]  /*07b0*/  VIADD R11, R9, 0x100 ;  /* 0x00000100090b7836 */ /* 0x000fca0000000000 */
[----:B------:R-:W-:Y:S01]  /*07c0*/  ISETP.GE.AND P0, PT, R11, R6, PT ;  /* 0x000000060b00720c */ /* 0x000fe20003f06270 */
[----:B------:R-:W-:-:S04]  /*07d0*/  IMAD.WIDE R10, R21, 0x4, R2 ;  /* 0x00000004150a7825 */ /* 0x000fc800078e0202 */
[----:B--2---:R-:W-:-:S05]  /*07e0*/  @!P1 FMUL R19, R19, R19 ;  /* 0x0000001313139220 */ /* 0x004fca0000400000 */
[----:B------:R0:W-:Y:S04]  /*07f0*/  @!P1 STG.E desc[UR4][R10.64], R19 ;  /* 0x000000130a009986 */ /* 0x0001e8000c101904 */
[----:B------:R-:W2:Y:S01]  /*0800*/  @!P0 LDG.E R14, desc[UR4][R12.64+0x200] ;  /* 0x000200040c0e8981 */ /* 0x000ea2000c1e1900 */
[----:B------:R-:W-:-:S04]  /*0810*/  IADD3 R15, PT, PT, R9, 0x180, RZ ;  /* 0x00000180090f7810 */ /* 0x000fc80007ffe0ff */
[----:B------:R-:W-:Y:S01]  /*0820*/  ISETP.GE.AND P1, PT, R15, R6, PT ;  /* 0x000000060f00720c */ /* 0x000fe20003f26270 */
[----:B--2---:R-:W-:-:S05]  /*0830*/  @!P0 FMUL R23, R14, R14 ;  /* 0x0000000e0e178220 */ /* 0x004fca0000400000 */
[----:B------:R1:W-:Y:S07]  /*0840*/  @!P0 STG.E desc[UR4][R10.64+0x200], R23 ;  /* 0x000200170a008986 */ /* 0x0003ee000c101904 */
[----:B------:R-:W2:Y:S01]  /*0850*/  @!P1 LDG.E R14, desc[UR4][R12.64+0x400] ;  /* 0x000400040c0e9981 */ /* 0x000ea2000c1e1900 */
[----:B------:R-:W-:-:S04]  /*0860*/  IADD3 R15, PT, PT, R9, 0x200, RZ ;  /* 0x00000200090f7810 */ /* 0x000fc80007ffe0ff */
[----:B------:R-:W-:Y:S01]  /*0870*/  ISETP.GE.AND P0, PT, R15, R6, PT ;  /* 0x000000060f00720c */ /* 0x000fe20003f06270 */
[----:B------:R-:W-:Y:S02]  /*0880*/  VIADD R15, R9, 0x280 ;  /* 0x00000280090f7836 */ /* 0x000fe40000000000 */
[----:B--2---:R-:W-:-:S05]  /*0890*/  @!P1 FMUL R21, R14, R14 ;  /* 0x0000000e0e159220 */ /* 0x004fca0000400000 */
[----:B------:R1:W-:Y:S05]  /*08a0*/  @!P1 STG.E desc[UR4][R10.64+0x400], R21 ;  /* 0x000400150a009986 */ /* 0x0003ea000c101904 */
[----:B------:R-:W0:Y:S01]  /*08b0*/  @!P0 LDG.E R14, desc[UR4][R12.64+0x600] ;  /* 0x000600040c0e8981 */ /* 0x000e22000c1e1900 */
[----:B------:R-:W-:Y:S02]  /*08c0*/  ISETP.GE.AND P1, PT, R15, R6, PT ;  /* 0x000000060f00720c */ /* 0x000fe40003f26270 */
[----:B------:R-:W-:Y:S01]  /*08d0*/  IADD3 R15, PT, PT, R9, 0x300, RZ ;  /* 0x00000300090f7810 */ /* 0x000fe20007ffe0ff */
[----:B0-----:R-:W-:-:S05]  /*08e0*/  @!P0 FMUL R19, R14, R14 ;  /* 0x0000000e0e138220 */ /* 0x001fca0000400000 */
[----:B------:R1:W-:Y:S05]  /*08f0*/  @!P0 STG.E desc[UR4][R10.64+0x600], R19 ;  /* 0x000600130a008986 */ /* 0x0003ea000c101904 */
[----:B------:R-:W2:Y:S01]  /*0900*/  @!P1 LDG.E R14, desc[UR4][R12.64+0x800] ;  /* 0x000800040c0e9981 */ /* 0x000ea2000c1e1900 */
[----:B------:R-:W-:Y:S01]  /*0910*/  ISETP.GE.AND P0, PT, R15, R6, PT ;  /* 0x000000060f00720c */ /* 0x000fe20003f06270 */
[----:B--2---:R-:W-:-:S05]  /*0920*/  @!P1 FMUL R17, R14, R14 ;  /* 0x0000000e0e119220 */ /* 0x004fca0000400000 */
[----:B------:R1:W-:Y:S07]  /*0930*/  @!P1 STG.E desc[UR4][R10.64+0x800], R17 ;  /* 0x000800110a009986 */ /* 0x0003ee000c101904 */
[----:B------:R-:W2:Y:S01]  /*0940*/  @!P0 LDG.E R14, desc[UR4][R12.64+0xa00] ;  /* 0x000a00040c0e8981 */ /* 0x000ea2000c1e1900 */
[----:B------:R-:W-:Y:S01]  /*0950*/  IADD3 R9, PT, PT, R9, 0x380, RZ ;  /* 0x0000038009097810 */ /* 0x000fe20007ffe0ff */
[----:B------:R-:W-:Y:S01]  /*0960*/  VIADD R0, R0, 0x8 ;  /* 0x0000000800007836 */ /* 0x000fe20000000000 */
[----:B------:R-:W-:Y:S04]  /*0970*/  BSSY.RECONVERGENT B0, `(.L_x_735) ;  /* 0x0000009000007945 */ /* 0x000fe80003800200 */
[----:B------:R-:W-:Y:S01]  /*0980*/  ISETP.NE.AND P1, PT, R0, R8, PT ;  /* 0x000000080000720c */ /* 0x000fe20003f25270 */
[----:B--2---:R-:W-:-:S05]  /*0990*/  @!P0 FMUL R15, R14, R14 ;  /* 0x0000000e0e0f8220 */ /* 0x004fca0000400000 */
[----:B------:R1:W-:Y:S01]  /*09a0*/  @!P0 STG.E desc[UR4][R10.64+0xa00], R15 ;  /* 0x000a000f0a008986 */ /* 0x0003e2000c101904 */
[----:B------:R-:W-:-:S13]  /*09b0*/  ISETP.GE.AND P0, PT, R9, R6, PT ;  /* 0x000000060900720c */ /* 0x000fda0003f06270 */
[----:B-1----:R-:W-:Y:S05]  /*09c0*/  @P0 BRA `(.L_x_736) ;  /* 0x00000000000c0947 */ /* 0x002fea0003800000 */
[----:B------:R-:W2:Y:S02]  /*09d0*/  LDG.E R12, desc[UR4][R12.64+0xc00] ;  /* 0x000c00040c0c7981 */ /* 0x000ea4000c1e1900 */
[----:B--2---:R-:W-:-:S05]  /*09e0*/  FMUL R9, R12, R12 ;  /* 0x0000000c0c097220 */ /* 0x004fca0000400000 */
[----:B------:R0:W-:Y:S02]  /*09f0*/  STG.E desc[UR4][R10.64+0xc00], R9 ;  /* 0x000c00090a007986 */ /* 0x0001e4000c101904 */
.L_x_736:
[----:B------:R-:W-:Y:S05]  /*0a00*/  BSYNC.RECONVERGENT B0 ;  /* 0x0000000000007941 */ /* 0x000fea0003800200 */
.L_x_735:
[----:B------:R-:W-:Y:S05]  /*0a10*/  @P1 BRA `(.L_x_737) ;  /* 0xfffffffc00381947 */ /* 0x000fea000383ffff */
.L_x_722:
[----:B------:R-:W-:-:S13]  /*0a20*/  ISETP.NE.AND P0, PT, R18, RZ, PT ;  /* 0x000000ff1200720c */ /* 0x000fda0003f05270 */
[----:B------:R-:W-:Y:S05]  /*0a30*/  @!P0 EXIT ;  /* 0x000000000000894d */ /* 0x000fea0003800000 */
[----:B------:R-:W5:Y:S01]  /*0a40*/  LDC R0, c[0x0][0x388] ;  /* 0x0000e200ff007b82 */ /* 0x000f620000000800 */
[----:B------:R-:W-:Y:S02]  /*0a50*/  ISETP.GE.U32.AND P0, PT, R18, 0x4, PT ;  /* 0x000000041200780c */ /* 0x000fe40003f06070 */
[----:B-----5:R-:W-:-:S04]  /*0a60*/  LOP3.LUT R20, R0, 0x3, RZ, 0xc0, !PT ;  /* 0x0000000300147812 */ /* 0x020fc800078ec0ff */
[----:B------:R-:W-:-:S07]  /*0a70*/  ISETP.NE.AND P2, PT, R20, RZ, PT ;  /* 0x000000ff1400720c */ /* 0x000fce0003f45270 */
[----:B------:R-:W-:Y:S06]  /*0a80*/  @!P0 BRA `(.L_x_738) ;  /* 0x0000000000748947 */ /* 0x000fec0003800000 */
[----:B------:R-:W-:-:S04]  /*0a90*/  LEA R19, R8, R7, 0x7 ;  /* 0x0000000708137211 */ /* 0x000fc800078e38ff */
[----:B------:R-:W-:-:S13]  /*0aa0*/  ISETP.GE.AND P0, PT, R19, R6, PT ;  /* 0x000000061300720c */ /* 0x000fda0003f06270 */
[----:B0-----:R-:W-:-:S06]  /*0ab0*/  @!P0 IMAD.WIDE R10, R19, 0x4, R4 ;  /* 0x00000004130a8825 */ /* 0x001fcc00078e0204 */
[----:B------:R-:W5:Y:S01]  /*0ac0*/  @!P0 LDG.E R10, desc[UR4][R10.64] ;  /* 0x000000040a0a8981 */ /* 0x000f62000c1e1900 */
[C---:B------:R-:W-:Y:S01]  /*0ad0*/  IADD3 R17, PT, PT, R19.reuse, 0x80, RZ ;  /* 0x0000008013117810 */ /* 0x040fe20007ffe0ff */
[----:B-1234-:R-:W-:-:S03]  /*0ae0*/  @!P0 IMAD.WIDE R12, R19, 0x4, R2 ;  /* 0x00000004130c8825 */ /* 0x01efc600078e0202 */
[----:B------:R-:W-:-:S13]  /*0af0*/  ISETP.GE.AND P1, PT, R17, R6, PT ;  /* 0x000000061100720c */ /* 0x000fda0003f26270 */
[----:B------:R-:W-:-:S04]  /*0b00*/  @!P1 IMAD.WIDE R14, R17, 0x4, R4 ;  /* 0x00000004110e9825 */ /* 0x000fc800078e0204 */
[----:B-----5:R-:W-:-:S05]  /*0b10*/  @!P0 FMUL R9, R10, R10 ;  /* 0x0000000a0a098220 */ /* 0x020fca0000400000 */
[----:B------:R0:W-:Y:S04]  /*0b20*/  @!P0 STG.E desc[UR4][R12.64], R9 ;  /* 0x000000090c008986 */ /* 0x0001e8000c101904 */
[----:B------:R-:W2:Y:S01]  /*0b30*/  @!P1 LDG.E R14, desc[UR4][R14.64] ;  /* 0x000000040e0e9981 */ /* 0x000ea2000c1e1900 */
[----:B------:R-:W-:Y:S02]  /*0b40*/  VIADD R23, R19, 0x100 ;  /* 0x0000010013177836 */ /* 0x000fe40000000000 */
[----:B------:R-:W-:-:S03]  /*0b50*/  @!P1 IMAD.WIDE R16, R17, 0x4, R2 ;  /* 0x0000000411109825 */ /* 0x000fc600078e0202 */
[----:B------:R-:W-:-:S13]  /*0b60*/  ISETP.GE.AND P0, PT, R23, R6, PT ;  /* 0x000000061700720c */ /* 0x000fda0003f06270 */
[----:B------:R-:W-:-:S04]  /*0b70*/  @!P0 IMAD.WIDE R10, R23, 0x4, R4 ;  /* 0x00000004170a8825 */ /* 0x000fc800078e0204 */
[----:B--2---:R-:W-:-:S05]  /*0b80*/  @!P1 FMUL R21, R14, R14 ;  /* 0x0000000e0e159220 */ /* 0x004fca0000400000 */
[----:B------:R1:W-:Y:S04]  /*0b90*/  @!P1 STG.E desc[UR4][R16.64], R21 ;  /* 0x0000001510009986 */ /* 0x0003e8000c101904 */
[----:B------:R-:W2:Y:S01]  /*0ba0*/  @!P0 LDG.E R10, desc[UR4][R10.64] ;  /* 0x000000040a0a8981 */ /* 0x000ea2000c1e1900 */
[----:B------:R-:W-:Y:S01]  /*0bb0*/  IADD3 R19, PT, PT, R19, 0x180, RZ ;  /* 0x0000018013137810 */ /* 0x000fe20007ffe0ff */
[----:B0-----:R-:W-:-:S03]  /*0bc0*/  @!P0 IMAD.WIDE R12, R23, 0x4, R2 ;  /* 0x00000004170c8825 */ /* 0x001fc600078e0202 */
[----:B------:R-:W-:-:S13]  /*0bd0*/  ISETP.GE.AND P1, PT, R19, R6, PT ;  /* 0x000000061300720c */ /* 0x000fda0003f26270 */
[----:B------:R-:W-:-:S04]  /*0be0*/  @!P1 IMAD.WIDE R14, R19, 0x4, R4 ;  /* 0x00000004130e9825 */ /* 0x000fc800078e0204 */
[----:B--2---:R-:W-:-:S05]  /*0bf0*/  @!P0 FMUL R9, R10, R10 ;  /* 0x0000000a0a098220 */ /* 0x004fca0000400000 */
[----:B------:R1:W-:Y:S04]  /*0c00*/  @!P0 STG.E desc[UR4][R12.64], R9 ;  /* 0x000000090c008986 */ /* 0x0003e8000c101904 */
[----:B------:R-:W2:Y:S01]  /*0c10*/  @!P1 LDG.E R14, desc[UR4][R14.64] ;  /* 0x000000040e0e9981 */ /* 0x000ea2000c1e1900 */
[----:B------:R-:W-:Y:S01]  /*0c20*/  @!P1 IMAD.WIDE R18, R19, 0x4, R2 ;  /* 0x0000000413129825 */ /* 0x000fe200078e0202 */
[----:B------:R-:W-:-:S03]  /*0c30*/  IADD3 R8, PT, PT, R8, 0x4, RZ ;  /* 0x0000000408087810 */ /* 0x000fc60007ffe0ff */
[----:B--2---:R-:W-:-:S05]  /*0c40*/  @!P1 FMUL R23, R14, R14 ;  /* 0x0000000e0e179220 */ /* 0x004fca0000400000 */
[----:B------:R1:W-:Y:S02]  /*0c50*/  @!P1 STG.E desc[UR4][R18.64], R23 ;  /* 0x0000001712009986 */ /* 0x0003e4000c101904 */
.L_x_738:
[----:B------:R-:W-:Y:S05]  /*0c60*/  @!P2 EXIT ;  /* 0x000000000000a94d */ /* 0x000fea0003800000 */
[----:B------:R-:W-:Y:S02]  /*0c70*/  ISETP.NE.AND P0, PT, R20, 0x1, PT ;  /* 0x000000011400780c */ /* 0x000fe40003f05270 */
[----:B------:R-:W-:-:S04]  /*0c80*/  LOP3.LUT R0, R0, 0x1, RZ, 0xc0, !PT ;  /* 0x0000000100007812 */ /* 0x000fc800078ec0ff */
[----:B------:R-:W-:-:S07]  /*0c90*/  ISETP.NE.U32.AND P2, PT, R0, 0x1, PT ;  /* 0x000000010000780c */ /* 0x000fce0003f45070 */
[----:B------:R-:W-:Y:S06]  /*0ca0*/  @!P0 BRA `(.L_x_739) ;  /* 0x00000000003c8947 */ /* 0x000fec0003800000 */
[----:B01234-:R-:W-:-:S05]  /*0cb0*/  IMAD R13, R8, 0x80, R7 ;  /* 0x00000080080d7824 */ /* 0x01ffca00078e0207 */
[----:B------:R-:W-:-:S13]  /*0cc0*/  ISETP.GE.AND P0, PT, R13, R6, PT ;  /* 0x000000060d00720c */ /* 0x000fda0003f06270 */
[----:B------:R-:W-:-:S06]  /*0cd0*/  @!P0 IMAD.WIDE R10, R13, 0x4, R4 ;  /* 0x000000040d0a8825 */ /* 0x000fcc00078e0204 */
[----:B------:R-:W2:Y:S01]  /*0ce0*/  @!P0 LDG.E R10, desc[UR4][R10.64] ;  /* 0x000000040a0a8981 */ /* 0x000ea2000c1e1900 */
[C---:B------:R-:W-:Y:S01]  /*0cf0*/  IADD3 R17, PT, PT, R13.reuse, 0x80, RZ ;  /* 0x000000800d117810 */ /* 0x040fe20007ffe0ff */
[----:B------:R-:W-:-:S03]  /*0d00*/  @!P0 IMAD.WIDE R12, R13, 0x4, R2 ;  /* 0x000000040d0c8825 */ /* 0x000fc600078e0202 */
        /* <DEDUP_REMOVED lines=9> */
.L_x_739:
[----:B------:R-:W-:Y:S05]  /*0da0*/  @P2 EXIT ;  /* 0x000000000000294d */ /* 0x000fea0003800000 */
[----:B------:R-:W-:-:S05]  /*0db0*/  IMAD R7, R8, 0x80, R7 ;  /* 0x0000008008077824 */ /* 0x000fca00078e0207 */
[----:B------:R-:W-:-:S13]  /*0dc0*/  ISETP.GE.AND P0, PT, R7, R6, PT ;  /* 0x000000060700720c */ /* 0x000fda0003f06270 */
[----:B------:R-:W-:Y:S05]  /*0dd0*/  @P0 EXIT ;  /* 0x000000000000094d */ /* 0x000fea0003800000 */
[----:B------:R-:W-:-:S06]  /*0de0*/  IMAD.WIDE R4, R7, 0x4, R4 ;  /* 0x0000000407047825 */ /* 0x000fcc00078e0204 */
[----:B------:R-:W5:Y:S01]  /*0df0*/  LDG.E R4, desc[UR4][R4.64] ;  /* 0x0000000404047981 */ /* 0x000f62000c1e1900 */
[----:B------:R-:W-:-:S04]  /*0e00*/  IMAD.WIDE R2, R7, 0x4, R2 ;  /* 0x0000000407027825 */ /* 0x000fc800078e0202 */
[----:B-----5:R-:W-:-:S05]  /*0e10*/  FMUL R7, R4, R4 ;  /* 0x0000000404077220 */ /* 0x020fca0000400000 */
[----:B------:R-:W-:Y:S01]  /*0e20*/  STG.E desc[UR4][R2.64], R7 ;  /* 0x0000000702007986 */ /* 0x000fe2000c101904 */
[----:B------:R-:W-:Y:S05]  /*0e30*/  EXIT ;  /* 0x000000000000794d */ /* 0x000fea0003800000 */
.L_x_721:
[----:B------:R-:W-:-:S13]  /*0e40*/  ISETP.GE.AND P0, PT, R0, 0x1, PT ;  /* 0x000000010000780c */ /* 0x000fda0003f06270 */
[----:B------:R-:W-:Y:S05]  /*0e50*/  @!P0 EXIT ;  /* 0x000000000000894d */ /* 0x000fea0003800000 */
[C---:B------:R-:W-:Y:S01]  /*0e60*/  ISETP.GE.U32.AND P1, PT, R0.reuse, 0x10, PT ;  /* 0x000000100000780c */ /* 0x040fe20003f26070 */
[----:B------:R-:W-:Y:S01]  /*0e70*/  HFMA2 R6, -RZ, RZ, 0, 0 ;  /* 0x00000000ff067431 */ /* 0x000fe200000001ff */
[----:B------:R-:W-:-:S04]  /*0e80*/  LOP3.LUT R20, R0, 0xf, RZ, 0xc0, !PT ;  /* 0x0000000f00147812 */ /* 0x000fc800078ec0ff */
[----:B------:R-:W-:-:S07]  /*0e90*/  ISETP.NE.AND P0, PT, R20, RZ, PT ;  /* 0x000000ff1400720c */ /* 0x000fce0003f05270 */
[----:B------:R-:W-:Y:S06]  /*0ea0*/  @!P1 BRA `(.L_x_740) ;  /* 0x0000000400189947 */ /* 0x000fec0003800000 */
[C---:B------:R-:W-:Y:S01]  /*0eb0*/  IMAD.WIDE.U32 R14, R7.reuse, 0x4, RZ ;  /* 0x00000004070e7825 */ /* 0x040fe200078e00ff */
[----:B------:R-:W-:Y:S02]  /*0ec0*/  LOP3.LUT R6, R0, 0x7ffffff0, RZ, 0xc0, !PT ;  /* 0x7ffffff000067812 */ /* 0x000fe400078ec0ff */
[----:B------:R-:W-:Y:S02]  /*0ed0*/  IADD3 R12, PT, PT, R7, 0x480, RZ ;  /* 0x00000480070c7810 */ /* 0x000fe40007ffe0ff */
[----:B------:R-:W-:Y:S01]  /*0ee0*/  LOP3.LUT R13, R14, 0x1000, RZ, 0xfc, !PT ;  /* 0x000010000e0d7812 */ /* 0x000fe200078efcff */
[----:B------:R-:W-:-:S07]  /*0ef0*/  IMAD.MOV R14, RZ, RZ, -R6 ;  /* 0x000000ffff0e7224 */ /* 0x000fce00078e0a06 */
.L_x_741:
[----:B------:R-:W-:-:S04]  /*0f00*/  IADD3 R10, P1, PT, R13, R4, RZ ;  /* 0x000000040d0a7210 */ /* 0x000fc80007f3e0ff */
[----:B0-----:R-:W-:-:S05]  /*0f10*/  IADD3.X R11, PT, PT, R15, R5, RZ, P1, !PT ;  /* 0x000000050f0b7210 */ /* 0x001fca0000ffe4ff */
[----:B------:R-:W2:Y:S01]  /*0f20*/  LDG.E R16, desc[UR4][R10.64+-0x1000] ;  /* 0xfff000040a107981 */ /* 0x000ea2000c1e1900 */
[----:B------:R-:W-:-:S04]  /*0f30*/  IADD3 R8, P1, PT, R13, R2, RZ ;  /* 0x000000020d087210 */ /* 0x000fc80007f3e0ff */
[----:B------:R-:W-:Y:S01]  /*0f40*/  IADD3.X R9, PT, PT, R15, R3, RZ, P1, !PT ;  /* 0x000000030f097210 */ /* 0x000fe20000ffe4ff */
[----:B--2---:R-:W-:-:S05]  /*0f50*/  FMUL R17, R16, R16 ;  /* 0x0000001010117220 */ /* 0x004fca0000400000 */
[----:B------:R0:W-:Y:S04]  /*0f60*/  STG.E desc[UR4][R8.64+-0x1000], R17 ;  /* 0xfff0001108007986 */ /* 0x0001e8000c101904 */
[----:B------:R-:W2:Y:S02]  /*0f70*/  LDG.E R16, desc[UR4][R10.64+-0xe00] ;  /* 0xfff200040a107981 */ /* 0x000ea4000c1e1900 */
[----:B--2---:R-:W-:-:S05]  /*0f80*/  FMUL R19, R16, R16 ;  /* 0x0000001010137220 */ /* 0x004fca0000400000 */
[----:B------:R-:W-:Y:S04]  /*0f90*/  STG.E desc[UR4][R8.64+-0xe00], R19 ;  /* 0xfff2001308007986 */ /* 0x000fe8000c101904 */
[----:B------:R-:W2:Y:S02]  /*0fa0*/  LDG.E R16, desc[UR4][R10.64+-0xc00] ;  /* 0xfff400040a107981 */ /* 0x000ea4000c1e1900 */
[----:B--2---:R-:W-:-:S05]  /*0fb0*/  FMUL R21, R16, R16 ;  /* 0x0000001010157220 */ /* 0x004fca0000400000 */
[----:B------:R1:W-:Y:S04]  /*0fc0*/  STG.E desc[UR4][R8.64+-0xc00], R21 ;  /* 0xfff4001508007986 */ /* 0x0003e8000c101904 */
[----:B------:R-:W2:Y:S02]  /*0fd0*/  LDG.E R16, desc[UR4][R10.64+-0xa00] ;  /* 0xfff600040a107981 */ /* 0x000ea4000c1e1900 */
[----:B--2---:R-:W-:-:S05]  /*0fe0*/  FMUL R23, R16, R16 ;  /* 0x0000001010177220 */ /* 0x004fca0000400000 */
[----:B------:R2:W-:Y:S04]  /*0ff0*/  STG.E desc[UR4][R8.64+-0xa00], R23 ;  /* 0xfff6001708007986 */ /* 0x0005e8000c101904 */
[----:B------:R-:W0:Y:S02]  /*1000*/  LDG.E R16, desc[UR4][R10.64+-0x800] ;  /* 0xfff800040a107981 */ /* 0x000e24000c1e1900 */
[----:B0-----:R-:W-:-:S05]  /*1010*/  FMUL R17, R16, R16 ;  /* 0x0000001010117220 */ /* 0x001fca0000400000 */
[----:B------:R0:W-:Y:S04]  /*1020*/  STG.E desc[UR4][R8.64+-0x800], R17 ;  /* 0xfff8001108007986 */ /* 0x0001e8000c101904 */
[----:B------:R-:W3:Y:S02]  /*1030*/  LDG.E R16, desc[UR4][R10.64+-0x600] ;  /* 0xfffa00040a107981 */ /* 0x000ee4000c1e1900 */
[----:B---3--:R-:W-:-:S05]  /*1040*/  FMUL R25, R16, R16 ;  /* 0x0000001010197220 */ /* 0x008fca0000400000 */
[----:B------:R3:W-:Y:S04]  /*1050*/  STG.E desc[UR4][R8.64+-0x600], R25 ;  /* 0xfffa001908007986 */ /* 0x0007e8000c101904 */
[----:B------:R-:W1:Y:S02]  /*1060*/  LDG.E R16, desc[UR4][R10.64+-0x400] ;  /* 0xfffc00040a107981 */ /* 0x000e64000c1e1900 */
[----:B-1----:R-:W-:-:S05]  /*1070*/  FMUL R21, R16, R16 ;  /* 0x0000001010157220 */ /* 0x002fca0000400000 */
[----:B------:R1:W-:Y:S04]  /*1080*/  STG.E desc[UR4][R8.64+-0x400], R21 ;  /* 0xfffc001508007986 */ /* 0x0003e8000c101904 */
[----:B------:R-:W2:Y:S01]  /*1090*/  LDG.E R16, desc[UR4][R10.64+-0x200] ;  /* 0xfffe00040a107981 */ /* 0x000ea2000c1e1900 */
[----:B------:R-:W-:Y:S01]  /*10a0*/  MOV R19, 0x0 ;  /* 0x0000000000137802 */ /* 0x000fe20000000f00 */
[----:B------:R-:W-:Y:S02]  /*10b0*/  IMAD.MOV.U32 R18, RZ, RZ, 0x600 ;  /* 0x00000600ff127424 */ /* 0x000fe400078e00ff */
[----:B--2---:R-:W-:-:S05]  /*10c0*/  FMUL R23, R16, R16 ;  /* 0x0000001010177220 */ /* 0x004fca0000400000 */
[----:B------:R2:W-:Y:S04]  /*10d0*/  STG.E desc[UR4][R8.64+-0x200], R23 ;  /* 0xfffe001708007986 */ /* 0x0005e8000c101904 */
[----:B------:R-:W3:Y:S01]  /*10e0*/  LDG.E R22, desc[UR4][R10.64] ;  /* 0x000000040a167981 */ /* 0x000ee2000c1e1900 */
[----:B------:R-:W-:-:S03]  /*10f0*/  IMAD.WIDE R18, R12, 0x4, R18 ;  /* 0x000000040c127825 */ /* 0x000fc600078e0212 */
[----:B------:R-:W-:-:S04]  /*1100*/  IADD3 R16, P1, PT, R18, R4, RZ ;  /* 0x0000000412107210 */ /* 0x000fc80007f3e0ff */
[----:B0-----:R-:W-:Y:S01]  /*1110*/  IADD3.X R17, PT, PT, R19, R5, RZ, P1, !PT ;  /* 0x0000000513117210 */ /* 0x001fe20000ffe4ff */
[----:B---3--:R-:W-:-:S05]  /*1120*/  FMUL R25, R22, R22 ;  /* 0x0000001616197220 */ /* 0x008fca0000400000 */
[----:B------:R0:W-:Y:S04]  /*1130*/  STG.E desc[UR4][R8.64], R25 ;  /* 0x0000001908007986 */ /* 0x0001e8000c101904 */
[----:B-1----:R-:W3:Y:S01]  /*1140*/  LDG.E R21, desc[UR4][R16.64+-0x600] ;  /* 0xfffa000410157981 */ /* 0x002ee2000c1e1900 */
[----:B------:R-:W-:-:S05]  /*1150*/  IADD3 R18, P1, PT, R18, R2, RZ ;  /* 0x0000000212127210 */ /* 0x000fca0007f3e0ff */
[----:B------:R-:W-:Y:S02]  /*1160*/  IMAD.X R19, R19, 0x1, R3, P1 ;  /* 0x0000000113137824 */ /* 0x000fe400008e0603 */
[----:B---3--:R-:W-:-:S05]  /*1170*/  FMUL R21, R21, R21 ;  /* 0x0000001515157220 */ /* 0x008fca0000400000 */
[----:B------:R1:W-:Y:S04]  /*1180*/  STG.E desc[UR4][R18.64+-0x600], R21 ;  /* 0xfffa001512007986 */ /* 0x0003e8000c101904 */
[----:B------:R-:W3:Y:S02]  /*1190*/  LDG.E R10, desc[UR4][R16.64+-0x400] ;  /* 0xfffc0004100a7981 */ /* 0x000ee4000c1e1900 */
[----:B---3--:R-:W-:-:S05]  /*11a0*/  FMUL R11, R10, R10 ;  /* 0x0000000a0a0b7220 */ /* 0x008fca0000400000 */
[----:B------:R3:W-:Y:S04]  /*11b0*/  STG.E desc[UR4][R18.64+-0x400], R11 ;  /* 0xfffc000b12007986 */ /* 0x0007e8000c101904 */
[----:B------:R-:W2:Y:S02]  /*11c0*/  LDG.E R10, desc[UR4][R16.64+-0x200] ;  /* 0xfffe0004100a7981 */ /* 0x000ea4000c1e1900 */
[----:B--2---:R-:W-:-:S05]  /*11d0*/  FMUL R23, R10, R10 ;  /* 0x0000000a0a177220 */ /* 0x004fca0000400000 */
[----:B------:R2:W-:Y:S04]  /*11e0*/  STG.E desc[UR4][R18.64+-0x200], R23 ;  /* 0xfffe001712007986 */ /* 0x0005e8000c101904 */
[----:B0-----:R-:W4:Y:S02]  /*11f0*/  LDG.E R8, desc[UR4][R16.64] ;  /* 0x0000000410087981 */ /* 0x001f24000c1e1900 */
[----:B----4-:R-:W-:-:S05]  /*1200*/  FMUL R9, R8, R8 ;  /* 0x0000000808097220 */ /* 0x010fca0000400000 */
[----:B------:R0:W-:Y:S04]  /*1210*/  STG.E desc[UR4][R18.64], R9 ;  /* 0x0000000912007986 */ /* 0x0001e8000c101904 */
[----:B------:R-:W1:Y:S02]  /*1220*/  LDG.E R8, desc[UR4][R16.64+0x200] ;  /* 0x0002000410087981 */ /* 0x000e64000c1e1900 */
[----:B-1----:R-:W-:-:S05]  /*1230*/  FMUL R21, R8, R8 ;  /* 0x0000000808157220 */ /* 0x002fca0000400000 */
[----:B------:R0:W-:Y:S04]  /*1240*/  STG.E desc[UR4][R18.64+0x200], R21 ;  /* 0x0002001512007986 */ /* 0x0001e8000c101904 */
[----:B------:R-:W3:Y:S02]  /*1250*/  LDG.E R8, desc[UR4][R16.64+0x400] ;  /* 0x0004000410087981 */ /* 0x000ee4000c1e1900 */
[----:B---3--:R-:W-:-:S05]  /*1260*/  FMUL R11, R8, R8 ;  /* 0x00000008080b7220 */ /* 0x008fca0000400000 */
[----:B------:R0:W-:Y:S04]  /*1270*/  STG.E desc[UR4][R18.64+0x400], R11 ;  /* 0x0004000b12007986 */ /* 0x0001e8000c101904 */
[----:B------:R-:W2:Y:S01]  /*1280*/  LDG.E R8, desc[UR4][R16.64+0x600] ;  /* 0x0006000410087981 */ /* 0x000ea2000c1e1900 */
[----:B------:R-:W-:Y:S01]  /*1290*/  IADD3 R14, PT, PT, R14, 0x10, RZ ;  /* 0x000000100e0e7810 */ /* 0x000fe20007ffe0ff */
[----:B------:R-:W-:Y:S01]  /*12a0*/  VIADD R12, R12, 0x800 ;  /* 0x000008000c0c7836 */ /* 0x000fe20000000000 */
[----:B------:R-:W-:Y:S02]  /*12b0*/  IADD3 R13, P2, PT, R13, 0x2000, RZ ;  /* 0x000020000d0d7810 */ /* 0x000fe40007f5e0ff */
[----:B------:R-:W-:Y:S02]  /*12c0*/  ISETP.NE.AND P1, PT, R14, RZ, PT ;  /* 0x000000ff0e00720c */ /* 0x000fe40003f25270 */
[----:B------:R-:W-:Y:S01]  /*12d0*/  IADD3.X R15, PT, PT, RZ, R15, RZ, P2, !PT ;  /* 0x0000000fff0f7210 */ /* 0x000fe200017fe4ff */
[----:B--2---:R-:W-:-:S05]  /*12e0*/  FMUL R23, R8, R8 ;  /* 0x0000000808177220 */ /* 0x004fca0000400000 */
[----:B------:R0:W-:Y:S05]  /*12f0*/  STG.E desc[UR4][R18.64+0x600], R23 ;  /* 0x0006001712007986 */ /* 0x0001ea000c101904 */
[----:B------:R-:W-:Y:S05]  /*1300*/  @P1 BRA `(.L_x_741) ;  /* 0xfffffff800fc1947 */ /* 0x000fea000383ffff */
.L_x_740:
[----:B------:R-:W-:Y:S05]  /*1310*/  @!P0 EXIT ;  /* 0x000000000000894d */ /* 0x000fea0003800000 */
[----:B------:R-:W-:Y:S02]  /*1320*/  ISETP.GE.U32.AND P0, PT, R20, 0x8, PT ;  /* 0x000000081400780c */ /* 0x000fe40003f06070 */
[----:B------:R-:W-:-:S04]  /*1330*/  LOP3.LUT R14, R0, 0x7, RZ, 0xc0, !PT ;  /* 0x00000007000e7812 */ /* 0x000fc800078ec0ff */
[----:B------:R-:W-:-:S07]  /*1340*/  ISETP.NE.AND P1, PT, R14, RZ, PT ;  /* 0x000000ff0e00720c */ /* 0x000fce0003f25270 */
[----:B------:R-:W-:Y:S06]  /*1350*/  @!P0 BRA `(.L_x_742) ;  /* 0x0000000000708947 */ /* 0x000fec0003800000 */
[----:B0-----:R-:W-:-:S05]  /*1360*/  LEA R11, R6, R7, 0x7 ;  /* 0x00000007060b7211 */ /* 0x001fca00078e38ff */
[----:B------:R-:W-:-:S05]  /*1370*/  IMAD.WIDE R8, R11, 0x4, R4 ;  /* 0x000000040b087825 */ /* 0x000fca00078e0204 */
[----:B------:R-:W2:Y:S01]  /*1380*/  LDG.E R12, desc[UR4][R8.64] ;  /* 0x00000004080c7981 */ /* 0x000ea2000c1e1900 */
[----:B------:R-:W-:-:S04]  /*1390*/  IMAD.WIDE R10, R11, 0x4, R2 ;  /* 0x000000040b0a7825 */ /* 0x000fc800078e0202 */
[----:B--2---:R-:W-:-:S05]  /*13a0*/  FMUL R13, R12, R12 ;  /* 0x0000000c0c0d7220 */ /* 0x004fca0000400000 */
[----:B------:R0:W-:Y:S04]  /*13b0*/  STG.E desc[UR4][R10.64], R13 ;  /* 0x0000000d0a007986 */ /* 0x0001e8000c101904 */
[----:B------:R-:W2:Y:S02]  /*13c0*/  LDG.E R12, desc[UR4][R8.64+0x200] ;  /* 0x00020004080c7981 */ /* 0x000ea4000c1e1900 */
[----:B--2---:R-:W-:-:S05]  /*13d0*/  FMUL R15, R12, R12 ;  /* 0x0000000c0c0f7220 */ /* 0x004fca0000400000 */
[----:B------:R1:W-:Y:S04]  /*13e0*/  STG.E desc[UR4][R10.64+0x200], R15 ;  /* 0x0002000f0a007986 */ /* 0x0003e8000c101904 */
[----:B------:R-:W2:Y:S02]  /*13f0*/  LDG.E R12, desc[UR4][R8.64+0x400] ;  /* 0x00040004080c7981 */ /* 0x000ea4000c1e1900 */
[----:B--2---:R-:W-:-:S05]  /*1400*/  FMUL R17, R12, R12 ;  /* 0x0000000c0c117220 */ /* 0x004fca0000400000 */
[----:B------:R2:W-:Y:S04]  /*1410*/  STG.E desc[UR4][R10.64+0x400], R17 ;  /* 0x000400110a007986 */ /* 0x0005e8000c101904 */
[----:B------:R-:W3:Y:S02]  /*1420*/  LDG.E R12, desc[UR4][R8.64+0x600] ;  /* 0x00060004080c7981 */ /* 0x000ee4000c1e1900 */
[----:B---3--:R-:W-:-:S05]  /*1430*/  FMUL R19, R12, R12 ;  /* 0x0000000c0c137220 */ /* 0x008fca0000400000 */
[----:B------:R3:W-:Y:S04]  /*1440*/  STG.E desc[UR4][R10.64+0x600], R19 ;  /* 0x000600130a007986 */ /* 0x0007e8000c101904 */
[----:B------:R-:W0:Y:S02]  /*1450*/  LDG.E R12, desc[UR4][R8.64+0x800] ;  /* 0x00080004080c7981 */ /* 0x000e24000c1e1900 */
[----:B0-----:R-:W-:-:S05]  /*1460*/  FMUL R13, R12, R12 ;  /* 0x0000000c0c0d7220 */ /* 0x001fca0000400000 */
[----:B------:R4:W-:Y:S04]  /*1470*/  STG.E desc[UR4][R10.64+0x800], R13 ;  /* 0x0008000d0a007986 */ /* 0x0009e8000c101904 */
[----:B------:R-:W1:Y:S02]  /*1480*/  LDG.E R12, desc[UR4][R8.64+0xa00] ;  /* 0x000a0004080c7981 */ /* 0x000e64000c1e1900 */
[----:B-1----:R-:W-:-:S05]  /*1490*/  FMUL R15, R12, R12 ;  /* 0x0000000c0c0f7220 */ /* 0x002fca0000400000 */
[----:B------:R4:W-:Y:S04]  /*14a0*/  STG.E desc[UR4][R10.64+0xa00], R15 ;  /* 0x000a000f0a007986 */ /* 0x0009e8000c101904 */
[----:B------:R-:W2:Y:S02]  /*14b0*/  LDG.E R12, desc[UR4][R8.64+0xc00] ;  /* 0x000c0004080c7981 */ /* 0x000ea4000c1e1900 */
[----:B--2---:R-:W-:-:S05]  /*14c0*/  FMUL R17, R12, R12 ;  /* 0x0000000c0c117220 */ /* 0x004fca0000400000 */
[----:B------:R4:W-:Y:S04]  /*14d0*/  STG.E desc[UR4][R10.64+0xc00], R17 ;  /* 0x000c00110a007986 */ /* 0x0009e8000c101904 */
[----:B------:R-:W3:Y:S01]  /*14e0*/  LDG.E R12, desc[UR4][R8.64+0xe00] ;  /* 0x000e0004080c7981 */ /* 0x000ee2000c1e1900 */
[----:B------:R-:W-:Y:S01]  /*14f0*/  IADD3 R6, PT, PT, R6, 0x8, RZ ;  /* 0x0000000806067810 */ /* 0x000fe20007ffe0ff */
[----:B---3--:R-:W-:-:S05]  /*1500*/  FMUL R19, R12, R12 ;  /* 0x0000000c0c137220 */ /* 0x008fca0000400000 */
[----:B------:R4:W-:Y:S02]  /*1510*/  STG.E desc[UR4][R10.64+0xe00], R19 ;  /* 0x000e00130a007986 */ /* 0x0009e4000c101904 */
.L_x_742:
[----:B------:R-:W-:Y:S05]  /*1520*/  @!P1 EXIT ;  /* 0x000000000000994d */ /* 0x000fea0003800000 */
[----:B------:R-:W-:Y:S02]  /*1530*/  ISETP.GE.U32.AND P0, PT, R14, 0x4, PT ;  /* 0x000000040e00780c */ /* 0x000fe40003f06070 */
[----:B------:R-:W-:-:S04]  /*1540*/  LOP3.LUT R12, R0, 0x3, RZ, 0xc0, !PT ;  /* 0x00000003000c7812 */ /* 0x000fc800078ec0ff */
[----:B------:R-:W-:-:S07]  /*1550*/  ISETP.NE.AND P1, PT, R12, RZ, PT ;  /* 0x000000ff0c00720c */ /* 0x000fce0003f25270 */
[----:B------:R-:W-:Y:S06]  /*1560*/  @!P0 BRA `(.L_x_743) ;  /* 0x0000000000408947 */ /* 0x000fec0003800000 */
[----:B0-----:R-:W-:-:S04]  /*1570*/  IMAD R9, R6, 0x80, R7 ;  /* 0x0000008006097824 */ /* 0x001fc800078e0207 */
[----:B----4-:R-:W-:-:S05]  /*1580*/  IMAD.WIDE R10, R9, 0x4, R4 ;  /* 0x00000004090a7825 */ /* 0x010fca00078e0204 */
        /* <DEDUP_REMOVED lines=10> */
[----:B------:R-:W2:Y:S01]  /*1630*/  LDG.E R0, desc[UR4][R10.64+0x600] ;  /* 0x000600040a007981 */ /* 0x000ea2000c1e1900 */
[----:B------:R-:W-:Y:S01]  /*1640*/  IADD3 R6, PT, PT, R6, 0x4, RZ ;  /* 0x0000000406067810 */ /* 0x000fe20007ffe0ff */
[----:B--2---:R-:W-:-:S05]  /*1650*/  FMUL R19, R0, R0 ;  /* 0x0000000000137220 */ /* 0x004fca0000400000 */
[----:B------:R1:W-:Y:S02]  /*1660*/  STG.E desc[UR4][R8.64+0x600], R19 ;  /* 0x0006001308007986 */ /* 0x0003e4000c101904 */
.L_x_743:
[----:B------:R-:W-:Y:S05]  /*1670*/  @!P1 EXIT ;  /* 0x000000000000994d */ /* 0x000fea0003800000 */
[----:B0---4-:R-:W-:Y:S01]  /*1680*/  LEA R11, R6, R7, 0x7 ;  /* 0x00000007060b7211 */ /* 0x011fe200078e38ff */
[----:B------:R-:W-:-:S07]  /*1690*/  IMAD.MOV R0, RZ, RZ, -R12 ;  /* 0x000000ffff007224 */ /* 0x000fce00078e0a0c */
.L_x_744:
[----:B-1----:R-:W-:-:S06]  /*16a0*/  IMAD.WIDE R8, R11, 0x4, R4 ;  /* 0x000000040b087825 */ /* 0x002fcc00078e0204 */
[----:B------:R-:W2:Y:S01]  /*16b0*/  LDG.E R8, desc[UR4][R8.64] ;  /* 0x0000000408087981 */ /* 0x000ea2000c1e1900 */
[----:B------:R-:W-:Y:S01]  /*16c0*/  IADD3 R0, PT, PT, R0, 0x1, RZ ;  /* 0x0000000100007810 */ /* 0x000fe20007ffe0ff */
[----:B0-----:R-:W-:-:S03]  /*16d0*/  IMAD.WIDE R6, R11, 0x4, R2 ;  /* 0x000000040b067825 */ /* 0x001fc600078e0202 */
[----:B------:R-:W-:Y:S01]  /*16e0*/  ISETP.NE.AND P0, PT, R0, RZ, PT ;  /* 0x000000ff0000720c */ /* 0x000fe20003f05270 */
[----:B--2---:R-:W-:-:S05]  /*16f0*/  FMUL R13, R8, R8 ;  /* 0x00000008080d7220 */ /* 0x004fca0000400000 */
[----:B------:R0:W-:Y:S07]  /*1700*/  STG.E desc[UR4][R6.64], R13 ;  /* 0x0000000d06007986 */ /* 0x0001ee000c101904 */
[----:B------:R-:W-:Y:S05]  /*1710*/  @!P0 EXIT ;  /* 0x000000000000894d */ /* 0x000fea0003800000 */
[----:B------:R-:W-:Y:S01]  /*1720*/  IADD3 R11, PT, PT, R11, 0x80, RZ ;  /* 0x000000800b0b7810 */ /* 0x000fe20007ffe0ff */
[----:B------:R-:W-:Y:S06]  /*1730*/  BRA `(.L_x_744) ;  /* 0xfffffffc00d87947 */ /* 0x000fec000383ffff */
.L_x_745:
        /* <DEDUP_REMOVED lines=12> */
.L_x_789:


//--------------------- .text._ZN3cub18CUB_300001_SM_10006detail9transform16transform_kernelINS2_10policy_hubILb1EN4cuda3std3__45tupleIJN6thrust24THRUST_300001_SM_1000_NS6detail15normal_iteratorINSA_10device_ptrIfEEEEEEEE10policy1000Ei14square_functorSF_JPfEEEvT0_iT1_T2_DpNS2_10kernel_argIT3_EE --------------------------
	.section	.text._ZN3cub18CUB_300001_SM_10006detail9transform16transform_kernelINS2_10policy_hubILb1EN4cuda3std3__45tupleIJN6thrust24THRUST_300001_SM_1000_NS6detail15normal_iteratorINSA_10device_ptrIfEEEEEEEE10policy1000Ei14square_functorSF_JPfEEEvT0_iT1_T2_DpNS2_10kernel_argIT3_EE,"ax",@progbits
	.align	128
        .global         _ZN3cub18CUB_300001_SM_10006detail9transform16transform_kernelINS2_10policy_hubILb1EN4cuda3std3__45tupleIJN6thrust24THRUST_300001_SM_1000_NS6detail15normal_iteratorINSA_10device_ptrIfEEEEEEEE10policy1000Ei14square_functorSF_JPfEEEvT0_iT1_T2_DpNS2_10kernel_argIT3_EE
        .type           _ZN3cub18CUB_300001_SM_10006detail9transform16transform_kernelINS2_10policy_hubILb1EN4cuda3std3__45tupleIJN6thrust24THRUST_300001_SM_1000_NS6detail15normal_iteratorINSA_10device_ptrIfEEEEEEEE10policy1000Ei14square_functorSF_JPfEEEvT0_iT1_T2_DpNS2_10kernel_argIT3_EE,@function
        .size           _ZN3cub18CUB_300001_SM_10006detail9transform16transform_kernelINS2_10policy_hubILb1EN4cuda3std3__45tupleIJN6thrust24THRUST_300001_SM_1000_NS6detail15normal_iteratorINSA_10device_ptrIfEEEEEEEE10policy1000Ei14square_functorSF_JPfEEEvT0_iT1_T2_DpNS2_10kernel_argIT3_EE,(.L_x_790 - _ZN3cub18CUB_300001_SM_10006detail9transform16transform_kernelINS2_10policy_hubILb1EN4cuda3std3__45tupleIJN6thrust24THRUST_300001_SM_1000_NS6detail15normal_iteratorINSA_10device_ptrIfEEEEEEEE10policy1000Ei14square_functorSF_JPfEEEvT0_iT1_T2_DpNS2_10kernel_argIT3_EE)
        .other          _ZN3cub18CUB_300001_SM_10006detail9transform16transform_kernelINS2_10policy_hubILb1EN4cuda3std3__45tupleIJN6thrust24THRUST_300001_SM_1000_NS6detail15normal_iteratorINSA_10device_ptrIfEEEEEEEE10policy1000Ei14square_functorSF_JPfEEEvT0_iT1_T2_DpNS2_10kernel_argIT3_EE,@"STO_CUDA_ENTRY STV_DEFAULT"
_ZN3cub18CUB_300001_SM_10006detail9transform16transform_kernelINS2_10policy_hubILb1EN4cuda3std3__45tupleIJN6thrust24THRUST_300001_SM_1000_NS6detail15normal_iteratorINSA_10device_ptrIfEEEEEEEE10policy1000Ei14square_functorSF_JPfEEEvT0_iT1_T2_DpNS2_10kernel_argIT3_EE:
.text._ZN3cub18CUB_300001_SM_10006detail9transform16transform_kernelINS2_10policy_hubILb1EN4cuda3std3__45tupleIJN6thrust24THRUST_300001_SM_1000_NS6detail15normal_iteratorINSA_10device_ptrIfEEEEEEEE10policy1000Ei14square_functorSF_JPfEEEvT0_iT1_T2_DpNS2_10kernel_argIT3_EE:
[----:B------:R-:W-:Y:S08]  /*0000*/  LDC R1, c[0x0][0x37c] ;  /* 0x0000df00ff017b82 */ /* 0x000ff00000000800 */
[----:B------:R-:W0:Y:S01]  /*0010*/  LDC.64 R8, c[0x0][0x380] ;  /* 0x0000e000ff087b82 */ /* 0x000e220000000a00 */
[----:B------:R-:W1:Y:S01]  /*0020*/  S2R R0, SR_TID.X ;  /* 0x0000000000007919 */ /* 0x000e620000002100 */
[----:B------:R-:W2:Y:S01]  /*0030*/  LDCU.64 UR6, c[0x0][0x358] ;  /* 0x00006b00ff0677ac */ /* 0x000ea20008000a00 */
[----:B------:R-:W-:Y:S05]  /*0040*/  BSSY.RECONVERGENT B0, `(.L_x_746) ;  /* 0x0000016000007945 */ /* 0x000fea0003800200 */
[----:B------:R-:W3:Y:S08]  /*0050*/  S2UR UR4, SR_CTAID.X ;  /* 0x00000000000479c3 */ /* 0x000ef00000002500 */
[----:B------:R-:W4:Y:S01]  /*0060*/  LDC.64 R2, c[0x0][0x398] ;  /* 0x0000e600ff027b82 */ /* 0x000f220000000a00 */
[----:B0-----:R-:W-:-:S07]  /*0070*/  SHF.L.U32 R7, R9, 0x7, RZ ;  /* 0x0000000709077819 */ /* 0x001fce00000006ff */
[----:B------:R-:W0:Y:S01]  /*0080*/  LDC.64 R4, c[0x0][0x390] ;  /* 0x0000e400ff047b82 */ /* 0x000e220000000a00 */
[----:B---3--:R-:W-:Y:S01]  /*0090*/  IMAD R13, R7, UR4, RZ ;  /* 0x00000004070d7c24 */ /* 0x008fe2000f8e02ff */
[----:B-1----:R-:W-:-:S04]  /*00a0*/  SHF.L.U32 R15, R0, 0x7, RZ ;  /* 0x00000007000f7819 */ /* 0x002fc800000006ff */
[----:B------:R-:W-:-:S04]  /*00b0*/  IADD3 R8, PT, PT, -R13, R8, RZ ;  /* 0x000000080d087210 */ /* 0x000fc80007ffe1ff */
[CC--:B------:R-:W-:Y:S02]  /*00c0*/  VIMNMX R6, PT, PT, R7.reuse, R8.reuse, PT ;  /* 0x0000000807067248 */ /* 0x0c0fe40003fe0100 */
[----:B------:R-:W-:Y:S02]  /*00d0*/  ISETP.GT.AND P0, PT, R7, R8, PT ;  /* 0x000000080700720c */ /* 0x000fe40003f04270 */
[----:B------:R-:W-:-:S04]  /*00e0*/  SHF.L.U32 R12, R6, 0x2, RZ ;  /* 0x00000002060c7819 */ /* 0x000fc800000006ff */
[----:B------:R-:W-:-:S13]  /*00f0*/  ISETP.GE.AND P1, PT, R15, R12, PT ;  /* 0x0000000c0f00720c */ /* 0x000fda0003f26270 */
[----:B--2-4-:R-:W-:Y:S05]  /*0100*/  @P1 BRA `(.L_x_747) ;  /* 0x0000000000241947 */ /* 0x014fea0003800000 */
[----:B------:R-:W1:Y:S02]  /*0110*/  LDC.64 R10, c[0x0][0x398] ;  /* 0x0000e600ff0a7b82 */ /* 0x000e640000000a00 */
[----:B-1----:R-:W-:-:S04]  /*0120*/  IMAD.WIDE.U32 R10, R0, 0x80, R10 ;  /* 0x00000080000a7825 */ /* 0x002fc800078e000a */
[----:B------:R-:W-:-:S07]  /*0130*/  IMAD.WIDE R10, R13, 0x4, R10 ;  /* 0x000000040d0a7825 */ /* 0x000fce00078e020a */
.L_x_748:
[----:B------:R-:W-:Y:S01]  /*0140*/  VIADD R15, R15, 0x4000 ;  /* 0x000040000f0f7836 */ /* 0x000fe20000000000 */
[----:B------:R1:W-:Y:S04]  /*0150*/  CCTL.E.PF2 [R10] ;  /* 0x000000000a00798f */ /* 0x0003e80000800100 */
[----:B------:R-:W-:Y:S02]  /*0160*/  ISETP.GE.AND P1, PT, R15, R12, PT ;  /* 0x0000000c0f00720c */ /* 0x000fe40003f26270 */
[----:B-1----:R-:W-:-:S04]  /*0170*/  IADD3 R10, P2, PT, R10, 0x4000, RZ ;  /* 0x000040000a0a7810 */ /* 0x002fc80007f5e0ff */
[----:B------:R-:W-:-:S07]  /*0180*/  IADD3.X R11, PT, PT, RZ, R11, RZ, P2, !PT ;  /* 0x0000000bff0b7210 */ /* 0x000fce00017fe4ff */
[----:B------:R-:W-:Y:S05]  /*0190*/  @!P1 BRA `(.L_x_748) ;  /* 0xfffffffc00e89947 */ /* 0x000fea000383ffff */
.L_x_747:
[----:B------:R-:W-:Y:S05]  /*01a0*/  BSYNC.RECONVERGENT B0 ;  /* 0x0000000000007941 */ /* 0x000fea0003800200 */
.L_x_746:
[----:B------:R-:W-:-:S04]  /*01b0*/  IMAD.WIDE R2, R13, 0x4, R2 ;  /* 0x000000040d027825 */ /* 0x000fc800078e0202 */
[----:B0-----:R-:W-:Y:S01]  /*01c0*/  IMAD.WIDE R4, R13, 0x4, R4 ;  /* 0x000000040d047825 */ /* 0x001fe200078e0204 */
[----:B------:R-:W-:Y:S06]  /*01d0*/  @P0 BRA `(.L_x_749) ;  /* 0x0000000800440947 */ /* 0x000fec0003800000 */
        /* <DEDUP_REMOVED lines=10> */
[----:B------:R-:W-:Y:S02]  /*0280*/  LOP3.LUT R13, R14, 0x1000, RZ, 0xfc, !PT ;  /* 0x000010000e0d7812 */ /* 0x000fe400078efcff */
[----:B------:R-:W-:-:S07]  /*0290*/  IADD3 R12, PT, PT, -R7, RZ, RZ ;  /* 0x000000ff070c7210 */ /* 0x000fce0007ffe1ff */
.L_x_751:
[----:B------:R-:W-:-:S05]  /*02a0*/  IADD3 R10, P1, PT, R2, R13, RZ ;  /* 0x0000000d020a7210 */ /* 0x000fca0007f3e0ff */
[----:B0-----:R-:W-:-:S05]  /*02b0*/  IMAD.X R11, R3, 0x1, R15, P1 ;  /* 0x00000001030b7824 */ /* 0x001fca00008e060f */
        /* <DEDUP_REMOVED lines=24> */
[----:B------:R-:W-:Y:S01]  /*0440*/  HFMA2 R19, -RZ, RZ, 0, 0 ;  /* 0x00000000ff137431 */ /* 0x000fe200000001ff */
[----:B------:R-:W-:Y:S01]  /*0450*/  MOV R18, 0x600 ;  /* 0x0000060000127802 */ /* 0x000fe20000000f00 */
        /* <DEDUP_REMOVED lines=8> */
[----:B------:R-:W1:Y:S01]  /*04e0*/  LDG.E R14, desc[UR6][R16.64+-0x600] ;  /* 0xfffa0006100e7981 */ /* 0x000e62000c1e1900 */
[----:B------:R-:W-:-:S05]  /*04f0*/  IADD3 R18, P1, PT, R4, R18, RZ ;  /* 0x0000001204127210 */ /* 0x000fca0007f3e0ff */
[----:B------:R-:W-:Y:S02]  /*0500*/  IMAD.X R19, R5, 0x1, R19, P1 ;  /* 0x0000000105137824 */ /* 0x000fe400008e0613 */
[----:B-1----:R-:W-:-:S05]  /*0510*/  FMUL R21, R14, R14 ;  /* 0x0000000e0e157220 */ /* 0x002fca0000400000 */
        /* <DEDUP_REMOVED lines=17> */
[----:B------:R-:W-:Y:S02]  /*0630*/  IADD3 R12, PT, PT, R12, 0x10, RZ ;  /* 0x000000100c0c7810 */ /* 0x000fe40007ffe0ff */
[----:B------:R-:W-:Y:S02]  /*0640*/  IADD3 R13, P2, PT, R13, 0x2000, RZ ;  /* 0x000020000d0d7810 */ /* 0x000fe40007f5e0ff */
[----:B------:R-:W-:Y:S02]  /*0650*/  ISETP.NE.AND P1, PT, R12, RZ, PT ;  /* 0x000000ff0c00720c */ /* 0x000fe40003f25270 */
[----:B------:R-:W-:-:S02]  /*0660*/  IADD3.X R15, PT, PT, RZ, R15, RZ, P2, !PT ;  /* 0x0000000fff0f7210 */ /* 0x000fc400017fe4ff */
[----:B------:R-:W-:Y:S01]  /*0670*/  IADD3 R6, PT, PT, R6, 0x800, RZ ;  /* 0x0000080006067810 */ /* 0x000fe20007ffe0ff */
[----:B--2---:R-:W-:-:S05]  /*0680*/  FMUL R23, R8, R8 ;  /* 0x0000000808177220 */ /* 0x004fca0000400000 */
[----:B------:R0:W-:Y:S03]  /*0690*/  STG.E desc[UR6][R18.64+0x600], R23 ;  /* 0x0006001712007986 */ /* 0x0001e6000c101906 */
[----:B------:R-:W-:Y:S05]  /*06a0*/  @P1 BRA `(.L_x_751) ;  /* 0xfffffff800fc1947 */ /* 0x000fea000383ffff */
.L_x_750:
[----:B------:R-:W-:Y:S05]  /*06b0*/  @!P0 EXIT ;  /* 0x000000000000894d */ /* 0x000fea0003800000 */
[----:B------:R-:W1:Y:S01]  /*06c0*/  LDCU UR4, c[0x0][0x384] ;  /* 0x00007080ff0477ac */ /* 0x000e620008000800 */
[----:B------:R-:W-:Y:S01]  /*06d0*/  ISETP.GE.U32.AND P0, PT, R20, 0x8, PT ;  /* 0x000000081400780c */ /* 0x000fe20003f06070 */
[----:B-1----:R-:W-:-:S06]  /*06e0*/  ULOP3.LUT UR5, UR4, 0x7, URZ, 0xc0, !UPT ;  /* 0x0000000704057892 */ /* 0x002fcc000f8ec0ff */
[----:B------:R-:W-:-:S06]  /*06f0*/  ISETP.NE.AND P1, PT, RZ, UR5, PT ;  /* 0x00000005ff007c0c */ /* 0x000fcc000bf25270 */
[----:B------:R-:W-:Y:S07]  /*0700*/  @!P0 BRA `(.L_x_752) ;  /* 0x0000000000708947 */ /* 0x000fee0003800000 */
        /* <DEDUP_REMOVED lines=25> */
[----:B------:R-:W-:Y:S02]  /*08a0*/  VIADD R7, R7, 0x8 ;  /* 0x0000000807077836 */ /* 0x000fe40000000000 */
[----:B---3--:R-:W-:-:S05]  /*08b0*/  FMUL R19, R6, R6 ;  /* 0x0000000606137220 */ /* 0x008fca0000400000 */
[----:B------:R4:W-:Y:S02]  /*08c0*/  STG.E desc[UR6][R10.64+0xe00], R19 ;  /* 0x000e00130a007986 */ /* 0x0009e4000c101906 */
.L_x_752:
[----:B------:R-:W-:Y:S05]  /*08d0*/  @!P1 EXIT ;  /* 0x000000000000994d */ /* 0x000fea0003800000 */
[----:B------:R-:W-:Y:S02]  /*08e0*/  UISETP.GE.U32.AND UP0, UPT, UR5, 0x4, UPT ;  /* 0x000000040500788c */ /* 0x000fe4000bf06070 */
[----:B------:R-:W-:-:S06]  /*08f0*/  ULOP3.LUT UR4, UR4, 0x3, URZ, 0xc0, !UPT ;  /* 0x0000000304047892 */ /* 0x000fcc000f8ec0ff */
[----:B------:R-:W-:Y:S01]  /*0900*/  ISETP.NE.AND P0, PT, RZ, UR4, PT ;  /* 0x00000004ff007c0c */ /* 0x000fe2000bf05270 */
[----:B------:R-:W-:-:S12]  /*0910*/  BRA.U !UP0, `(.L_x_753) ;  /* 0x0000000108407547 */ /* 0x000fd8000b800000 */
[----:B0---4-:R-:W-:-:S05]  /*0920*/  LEA R11, R7, R0, 0x7 ;  /* 0x00000000070b7211 */ /* 0x011fca00078e38ff */
        /* <DEDUP_REMOVED lines=15> */
.L_x_753:
[----:B------:R-:W-:Y:S05]  /*0a20*/  @!P0 EXIT ;  /* 0x000000000000894d */ /* 0x000fea0003800000 */
[----:B01--4-:R-:W-:Y:S01]  /*0a30*/  LEA R11, R7, R0, 0x7 ;  /* 0x00000000070b7211 */ /* 0x013fe200078e38ff */
[----:B------:R-:W-:-:S12]  /*0a40*/  UIADD3 UR4, UPT, UPT, -UR4, URZ, URZ ;  /* 0x000000ff04047290 */ /* 0x000fd8000fffe1ff */
.L_x_754:
[----:B------:R-:W-:-:S06]  /*0a50*/  IMAD.WIDE R8, R11, 0x4, R2 ;  /* 0x000000040b087825 */ /* 0x000fcc00078e0202 */
[----:B------:R-:W2:Y:S01]  /*0a60*/  LDG.E R8, desc[UR6][R8.64] ;  /* 0x0000000608087981 */ /* 0x000ea2000c1e1900 */
[C---:B0-----:R-:W-:Y:S01]  /*0a70*/  IMAD.WIDE R6, R11.reuse, 0x4, R4 ;  /* 0x000000040b067825 */ /* 0x041fe200078e0204 */
[----:B------:R-:W-:Y:S01]  /*0a80*/  UIADD3 UR4, UPT, UPT, UR4, 0x1, URZ ;  /* 0x0000000104047890 */ /* 0x000fe2000fffe0ff */
[----:B------:R-:W-:-:S03]  /*0a90*/  IADD3 R11, PT, PT, R11, 0x80, RZ ;  /* 0x000000800b0b7810 */ /* 0x000fc60007ffe0ff */
[----:B------:R-:W-:Y:S01]  /*0aa0*/  UISETP.NE.AND UP0, UPT, UR4, URZ, UPT ;  /* 0x000000ff0400728c */ /* 0x000fe2000bf05270 */
[----:B--2---:R-:W-:-:S05]  /*0ab0*/  FMUL R13, R8, R8 ;  /* 0x00000008080d7220 */ /* 0x004fca0000400000 */
[----:B------:R0:W-:Y:S03]  /*0ac0*/  STG.E desc[UR6][R6.64], R13 ;  /* 0x0000000d06007986 */ /* 0x0001e6000c101906 */
[----:B------:R-:W-:Y:S05]  /*0ad0*/  BRA.U UP0, `(.L_x_754) ;  /* 0xfffffffd00dc7547 */ /* 0x000fea000b83ffff */
[----:B------:R-:W-:Y:S05]  /*0ae0*/  EXIT ;  /* 0x000000000000794d */ /* 0x000fea0003800000 */
.L_x_749:
[----:B------:R-:W-:-:S13]  /*0af0*/  ISETP.GE.AND P0, PT, R9, 0x1, PT ;  /* 0x000000010900780c */ /* 0x000fda0003f06270 */
[----:B------:R-:W-:Y:S05]  /*0b00*/  @!P0 EXIT ;  /* 0x000000000000894d */ /* 0x000fea0003800000 */
[C---:B------:R-:W-:Y:S01]  /*0b10*/  ISETP.GE.U32.AND P0, PT, R9.reuse, 0x8, PT ;  /* 0x000000080900780c */ /* 0x040fe20003f06070 */
[----:B------:R-:W-:Y:S01]  /*0b20*/  IMAD.MOV.U32 R7, RZ, RZ, RZ ;  /* 0x000000ffff077224 */ /* 0x000fe200078e00ff */
[----:B------:R-:W-:-:S11]  /*0b30*/  LOP3.LUT R20, R9, 0x7, RZ, 0xc0, !PT ;  /* 0x0000000709147812 */ /* 0x000fd600078ec0ff */
[----:B------:R-:W-:Y:S05]  /*0b40*/  @!P0 BRA `(.L_x_755) ;  /* 0x0000000000d08947 */ /* 0x000fea0003800000 */
[----:B------:R-:W-:Y:S02]  /*0b50*/  LOP3.LUT R7, R9, 0x7ffffff8, RZ, 0xc0, !PT ;  /* 0x7ffffff809077812 */ /* 0x000fe400078ec0ff */
[----:B------:R-:W-:-:S07]  /*0b60*/  MOV R12, RZ ;  /* 0x000000ff000c7202 */ /* 0x000fce0000000f00 */
.L_x_758:
[----:B0-----:R-:W-:-:S04]  /*0b70*/  LEA R13, R12, R0, 0x7 ;  /* 0x000000000c0d7211 */ /* 0x001fc800078e38ff */
        /* <DEDUP_REMOVED lines=10> */
[----:B------:R-:W-:Y:S01]  /*0c20*/  IADD3 R21, PT, PT, R13, 0x100, RZ ;  /* 0x000001000d157810 */ /* 0x000fe20007ffe0ff */
[----:B------:R-:W-:-:S03]  /*0c30*/  IMAD.WIDE R10, R11, 0x4, R4 ;  /* 0x000000040b0a7825 */ /* 0x000fc600078e0204 */
[----:B------:R-:W-:Y:S01]  /*0c40*/  ISETP.GE.AND P0, PT, R21, R6, PT ;  /* 0x000000061500720c */ /* 0x000fe20003f06270 */
[----:B------:R-:W-:Y:S02]  /*0c50*/  VIADD R21, R13, 0x180 ;  /* 0x000001800d157836 */ /* 0x000fe40000000000 */
[----:B--2---:R-:W-:-:S05]  /*0c60*/  @!P1 FMUL R15, R18, R18 ;  /* 0x00000012120f9220 */ /* 0x004fca0000400000 */
[----:B------:R1:W-:Y:S05]  /*0c70*/  @!P1 STG.E desc[UR6][R10.64], R15 ;  /* 0x0000000f0a009986 */ /* 0x0003ea000c101906 */
[----:B------:R-:W2:Y:S01]  /*0c80*/  @!P0 LDG.E R14, desc[UR6][R8.64+0x200] ;  /* 0x00020006080e8981 */ /* 0x000ea2000c1e1900 */
[----:B------:R-:W-:Y:S02]  /*0c90*/  ISETP.GE.AND P1, PT, R21, R6, PT ;  /* 0x000000061500720c */ /* 0x000fe40003f26270 */
[----:B0-----:R-:W-:Y:S01]  /*0ca0*/  IADD3 R17, PT, PT, R13, 0x200, RZ ;  /* 0x000002000d117810 */ /* 0x001fe20007ffe0ff */
[----:B--2---:R-:W-:-:S05]  /*0cb0*/  @!P0 FMUL R21, R14, R14 ;  /* 0x0000000e0e158220 */ /* 0x004fca0000400000 */
[----:B------:R-:W-:Y:S05]  /*0cc0*/  @!P0 STG.E desc[UR6][R10.64+0x200], R21 ;  /* 0x000200150a008986 */ /* 0x000fea000c101906 */
[----:B------:R-:W2:Y:S01]  /*0cd0*/  @!P1 LDG.E R14, desc[UR6][R8.64+0x400] ;  /* 0x00040006080e9981 */ /* 0x000ea2000c1e1900 */
[----:B------:R-:W-:Y:S02]  /*0ce0*/  ISETP.GE.AND P0, PT, R17, R6, PT ;  /* 0x000000061100720c */ /* 0x000fe40003f06270 */
[----:B-1----:R-:W-:Y:S01]  /*0cf0*/  IADD3 R15, PT, PT, R13, 0x280, RZ ;  /* 0x000002800d0f7810 */ /* 0x002fe20007ffe0ff */
[----:B--2---:R-:W-:-:S05]  /*0d00*/  @!P1 FMUL R17, R14, R14 ;  /* 0x0000000e0e119220 */ /* 0x004fca0000400000 */
[----:B------:R0:W-:Y:S05]  /*0d10*/  @!P1 STG.E desc[UR6][R10.64+0x400], R17 ;  /* 0x000400110a009986 */ /* 0x0001ea000c101906 */
[----:B------:R-:W2:Y:S01]  /*0d20*/  @!P0 LDG.E R14, desc[UR6][R8.64+0x600] ;  /* 0x00060006080e8981 */ /* 0x000ea2000c1e1900 */
[----:B------:R-:W-:Y:S02]  /*0d30*/  ISETP.GE.AND P1, PT, R15, R6, PT ;  /* 0x000000060f00720c */ /* 0x000fe40003f26270 */
[----:B------:R-:W-:Y:S01]  /*0d40*/  IADD3 R19, PT, PT, R13, 0x300, RZ ;  /* 0x000003000d137810 */ /* 0x000fe20007ffe0ff */
[----:B--2---:R-:W-:-:S05]  /*0d50*/  @!P0 FMUL R15, R14, R14 ;  /* 0x0000000e0e0f8220 */ /* 0x004fca0000400000 */
[----:B------:R1:W-:Y:S05]  /*0d60*/  @!P0 STG.E desc[UR6][R10.64+0x600], R15 ;  /* 0x0006000f0a008986 */ /* 0x0003ea000c101906 */
[----:B------:R-:W2:Y:S01]  /*0d70*/  @!P1 LDG.E R14, desc[UR6][R8.64+0x800] ;  /* 0x00080006080e9981 */ /* 0x000ea2000c1e1900 */
[----:B------:R-:W-:Y:S01]  /*0d80*/  ISETP.GE.AND P0, PT, R19, R6, PT ;  /* 0x000000061300720c */ /* 0x000fe20003f06270 */
[----:B--2---:R-:W-:-:S05]  /*0d90*/  @!P1 FMUL R19, R14, R14 ;  /* 0x0000000e0e139220 */ /* 0x004fca0000400000 */
[----:B------:R1:W-:Y:S07]  /*0da0*/  @!P1 STG.E desc[UR6][R10.64+0x800], R19 ;  /* 0x000800130a009986 */ /* 0x0003ee000c101906 */
[----:B------:R-:W0:Y:S01]  /*0db0*/  @!P0 LDG.E R14, desc[UR6][R8.64+0xa00] ;  /* 0x000a0006080e8981 */ /* 0x000e22000c1e1900 */
[----:B------:R-:W-:Y:S01]  /*0dc0*/  IADD3 R13, PT, PT, R13, 0x380, RZ ;  /* 0x000003800d0d7810 */ /* 0x000fe20007ffe0ff */
[----:B------:R-:W-:Y:S01]  /*0dd0*/  VIADD R12, R12, 0x8 ;  /* 0x000000080c0c7836 */ /* 0x000fe20000000000 */
[----:B------:R-:W-:Y:S04]  /*0de0*/  BSSY.RECONVERGENT B0, `(.L_x_756) ;  /* 0x0000009000007945 */ /* 0x000fe80003800200 */
[----:B------:R-:W-:Y:S01]  /*0df0*/  ISETP.NE.AND P1, PT, R12, R7, PT ;  /* 0x000000070c00720c */ /* 0x000fe20003f25270 */
[----:B0-----:R-:W-:-:S05]  /*0e00*/  @!P0 FMUL R17, R14, R14 ;  /* 0x0000000e0e118220 */ /* 0x001fca0000400000 */
[----:B------:R1:W-:Y:S01]  /*0e10*/  @!P0 STG.E desc[UR6][R10.64+0xa00], R17 ;  /* 0x000a00110a008986 */ /* 0x0003e2000c101906 */
[----:B------:R-:W-:-:S13]  /*0e20*/  ISETP.GE.AND P0, PT, R13, R6, PT ;  /* 0x000000060d00720c */ /* 0x000fda0003f06270 */
[----:B-1----:R-:W-:Y:S05]  /*0e30*/  @P0 BRA `(.L_x_757) ;  /* 0x00000000000c0947 */ /* 0x002fea0003800000 */
[----:B------:R-:W2:Y:S02]  /*0e40*/  LDG.E R8, desc[UR6][R8.64+0xc00] ;  /* 0x000c000608087981 */ /* 0x000ea4000c1e1900 */
[----:B--2---:R-:W-:-:S05]  /*0e50*/  FMUL R13, R8, R8 ;  /* 0x00000008080d7220 */ /* 0x004fca0000400000 */
[----:B------:R0:W-:Y:S02]  /*0e60*/  STG.E desc[UR6][R10.64+0xc00], R13 ;  /* 0x000c000d0a007986 */ /* 0x0001e4000c101906 */
.L_x_757:
[----:B------:R-:W-:Y:S05]  /*0e70*/  BSYNC.RECONVERGENT B0 ;  /* 0x0000000000007941 */ /* 0x000fea0003800200 */
.L_x_756:
[----:B------:R-:W-:Y:S05]  /*0e80*/  @P1 BRA `(.L_x_758) ;  /* 0xfffffffc00381947 */ /* 0x000fea000383ffff */
.L_x_755:
[----:B------:R-:W-:-:S13]  /*0e90*/  ISETP.NE.AND P0, PT, R20, RZ, PT ;  /* 0x000000ff1400720c */ /* 0x000fda0003f05270 */
[----:B------:R-:W-:Y:S05]  /*0ea0*/  @!P0 EXIT ;  /* 0x000000000000894d */ /* 0x000fea0003800000 */
[----:B------:R-:W1:Y:S01]  /*0eb0*/  LDC R8, c[0x0][0x384] ;  /* 0x0000e100ff087b82 */ /* 0x000e620000000800 */
[----:B------:R-:W-:Y:S02]  /*0ec0*/  ISETP.GE.U32.AND P1, PT, R20, 0x4, PT ;  /* 0x000000041400780c */ /* 0x000fe40003f26070 */
[----:B-1----:R-:W-:-:S04]  /*0ed0*/  LOP3.LUT R21, R8, 0x3, RZ, 0xc0, !PT ;  /* 0x0000000308157812 */ /* 0x002fc800078ec0ff */
[----:B------:R-:W-:-:S07]  /*0ee0*/  ISETP.NE.AND P0, PT, R21, RZ, PT ;  /* 0x000000ff1500720c */ /* 0x000fce0003f05270 */
[----:B------:R-:W-:Y:S06]  /*0ef0*/  @!P1 BRA `(.L_x_759) ;  /* 0x0000000000749947 */ /* 0x000fec0003800000 */
[----:B------:R-:W-:-:S04]  /*0f00*/  LEA R19, R7, R0, 0x7 ;  /* 0x0000000007137211 */ /* 0x000fc800078e38ff */
[----:B------:R-:W-:-:S13]  /*0f10*/  ISETP.GE.AND P2, PT, R19, R6, PT ;  /* 0x000000061300720c */ /* 0x000fda0003f46270 */
[----:B0-----:R-:W-:-:S06]  /*0f20*/  @!P2 IMAD.WIDE R10, R19, 0x4, R2 ;  /* 0x00000004130aa825 */ /* 0x001fcc00078e0202 */
        /* <DEDUP_REMOVED lines=8> */
[----:B------:R-:W-:Y:S01]  /*0fb0*/  IADD3 R25, PT, PT, R19, 0x100, RZ ;  /* 0x0000010013197810 */ /* 0x000fe20007ffe0ff */
        /* <DEDUP_REMOVED lines=13> */
[----:B------:R-:W-:-:S04]  /*1090*/  @!P1 IMAD.WIDE R18, R19, 0x4, R4 ;  /* 0x0000000413129825 */ /* 0x000fc800078e0204 */
[----:B------:R-:W-:Y:S02]  /*10a0*/  VIADD R7, R7, 0x4 ;  /* 0x0000000407077836 */ /* 0x000fe40000000000 */
[----:B--2---:R-:W-:-:S05]  /*10b0*/  @!P1 FMUL R25, R14, R14 ;  /* 0x0000000e0e199220 */ /* 0x004fca0000400000 */
[----:B------:R1:W-:Y:S02]  /*10c0*/  @!P1 STG.E desc[UR6][R18.64], R25 ;  /* 0x0000001912009986 */ /* 0x0003e4000c101906 */
.L_x_759:
[----:B------:R-:W-:Y:S05]  /*10d0*/  @!P0 EXIT ;  /* 0x000000000000894d */ /* 0x000fea0003800000 */
[----:B------:R-:W-:Y:S02]  /*10e0*/  ISETP.NE.AND P1, PT, R21, 0x1, PT ;  /* 0x000000011500780c */ /* 0x000fe40003f25270 */
[----:B------:R-:W-:-:S04]  /*10f0*/  LOP3.LUT R8, R8, 0x1, RZ, 0xc0, !PT ;  /* 0x0000000108087812 */ /* 0x000fc800078ec0ff */
[----:B------:R-:W-:-:S07]  /*1100*/  ISETP.NE.U32.AND P0, PT, R8, 0x1, PT ;  /* 0x000000010800780c */ /* 0x000fce0003f05070 */
[----:B------:R-:W-:Y:S06]  /*1110*/  @!P1 BRA `(.L_x_760) ;  /* 0x00000000003c9947 */ /* 0x000fec0003800000 */
[----:B0-----:R-:W-:-:S04]  /*1120*/  LEA R11, R7, R0, 0x7 ;  /* 0x00000000070b7211 */ /* 0x001fc800078e38ff */
[----:B------:R-:W-:-:S13]  /*1130*/  ISETP.GE.AND P1, PT, R11, R6, PT ;  /* 0x000000060b00720c */ /* 0x000fda0003f26270 */
[----:B-1----:R-:W-:-:S06]  /*1140*/  @!P1 IMAD.WIDE R8, R11, 0x4, R2 ;  /* 0x000000040b089825 */ /* 0x002fcc00078e0202 */
[----:B------:R-:W2:Y:S01]  /*1150*/  @!P1 LDG.E R8, desc[UR6][R8.64] ;  /* 0x0000000608089981 */ /* 0x000ea2000c1e1900 */
[C---:B------:R-:W-:Y:S01]  /*1160*/  IADD3 R15, PT, PT, R11.reuse, 0x80, RZ ;  /* 0x000000800b0f7810 */ /* 0x040fe20007ffe0ff */
[----:B------:R-:W-:-:S03]  /*1170*/  @!P1 IMAD.WIDE R10, R11, 0x4, R4 ;  /* 0x000000040b0a9825 */ /* 0x000fc600078e0204 */
[----:B------:R-:W-:-:S13]  /*1180*/  ISETP.GE.AND P2, PT, R15, R6, PT ;  /* 0x000000060f00720c */ /* 0x000fda0003f46270 */
[----:B------:R-:W-:-:S04]  /*1190*/  @!P2 IMAD.WIDE R12, R15, 0x4, R2 ;  /* 0x000000040f0ca825 */ /* 0x000fc800078e0202 */
[----:B--2---:R-:W-:-:S05]  /*11a0*/  @!P1 FMUL R17, R8, R8 ;  /* 0x0000000808119220 */ /* 0x004fca0000400000 */
[----:B------:R2:W-:Y:S04]  /*11b0*/  @!P1 STG.E desc[UR6][R10.64], R17 ;  /* 0x000000110a009986 */ /* 0x0005e8000c101906 */
[----:B------:R-:W3:Y:S01]  /*11c0*/  @!P2 LDG.E R12, desc[UR6][R12.64] ;  /* 0x000000060c0ca981 */ /* 0x000ee2000c1e1900 */
[----:B------:R-:W-:Y:S01]  /*11d0*/  @!P2 IMAD.WIDE R14, R15, 0x4, R4 ;  /* 0x000000040f0ea825 */ /* 0x000fe200078e0204 */
[----:B------:R-:W-:-:S03]  /*11e0*/  IADD3 R7, PT, PT, R7, 0x2, RZ ;  /* 0x0000000207077810 */ /* 0x000fc60007ffe0ff */
[----:B---3--:R-:W-:-:S05]  /*11f0*/  @!P2 FMUL R19, R12, R12 ;  /* 0x0000000c0c13a220 */ /* 0x008fca0000400000 */
[----:B------:R2:W-:Y:S02]  /*1200*/  @!P2 STG.E desc[UR6][R14.64], R19 ;  /* 0x000000130e00a986 */ /* 0x0005e4000c101906 */
.L_x_760:
[----:B------:R-:W-:Y:S05]  /*1210*/  @P0 EXIT ;  /* 0x000000000000094d */ /* 0x000fea0003800000 */
[----:B------:R-:W-:-:S04]  /*1220*/  LEA R7, R7, R0, 0x7 ;  /* 0x0000000007077211 */ /* 0x000fc800078e38ff */
[----:B------:R-:W-:-:S13]  /*1230*/  ISETP.GE.AND P0, PT, R7, R6, PT ;  /* 0x000000060700720c */ /* 0x000fda0003f06270 */
[----:B------:R-:W-:Y:S05]  /*1240*/  @P0 EXIT ;  /* 0x000000000000094d */ /* 0x000fea0003800000 */
[----:B------:R-:W-:-:S06]  /*1250*/  IMAD.WIDE R2, R7, 0x4, R2 ;  /* 0x0000000407027825 */ /* 0x000fcc00078e0202 */
[----:B------:R-:W3:Y:S01]  /*1260*/  LDG.E R2, desc[UR6][R2.64] ;  /* 0x0000000602027981 */ /* 0x000ee2000c1e1900 */
[----:B------:R-:W-:-:S04]  /*1270*/  IMAD.WIDE R4, R7, 0x4, R4 ;  /* 0x0000000407047825 */ /* 0x000fc800078e0204 */
[----:B---3--:R-:W-:-:S05]  /*1280*/  FMUL R7, R2, R2 ;  /* 0x0000000202077220 */ /* 0x008fca0000400000 */
[----:B------:R-:W-:Y:S01]  /*1290*/  STG.E desc[UR6][R4.64], R7 ;  /* 0x0000000704007986 */ /* 0x000fe2000c101906 */
[----:B------:R-:W-:Y:S05]  /*12a0*/  EXIT ;  /* 0x000000000000794d */ /* 0x000fea0003800000 */
.L_x_761:
        /* <DEDUP_REMOVED lines=13> */
.L_x_790:


//--------------------- .text._ZN3cub18CUB_300001_SM_10006detail8for_each13static_kernelINS2_12policy_hub_t12policy_500_tElNS2_12op_wrapper_tIl18multiply10_functorN6thrust24THRUST_300001_SM_1000_NS6detail15normal_iteratorINS9_10device_ptrIiEEEEEEEEvT0_T1_ --------------------------
	.section	.text._ZN3cub18CUB_300001_SM_10006detail8for_each13static_kernelINS2_12policy_hub_t12policy_500_tElNS2_12op_wrapper_tIl18multiply10_functorN6thrust24THRUST_300001_SM_1000_NS6detail15normal_iteratorINS9_10device_ptrIiEEEEEEEEvT0_T1_,"ax",@progbits
	.align	128
        .global         _ZN3cub18CUB_300001_SM_10006detail8for_each13static_kernelINS2_12policy_hub_t12policy_500_tElNS2_12op_wrapper_tIl18multiply10_functorN6thrust24THRUST_300001_SM_1000_NS6detail15normal_iteratorINS9_10device_ptrIiEEEEEEEEvT0_T1_
        .type           _ZN3cub18CUB_300001_SM_10006detail8for_each13static_kernelINS2_12policy_hub_t12policy_500_tElNS2_12op_wrapper_tIl18multiply10_functorN6thrust24THRUST_300001_SM_1000_NS6detail15normal_iteratorINS9_10device_ptrIiEEEEEEEEvT0_T1_,@function
        .size           _ZN3cub18CUB_300001_SM_10006detail8for_each13static_kernelINS2_12policy_hub_t12policy_500_tElNS2_12op_wrapper_tIl18multiply10_functorN6thrust24THRUST_300001_SM_1000_NS6detail15normal_iteratorINS9_10device_ptrIiEEEEEEEEvT0_T1_,(.L_x_791 - _ZN3cub18CUB_300001_SM_10006detail8for_each13static_kernelINS2_12policy_hub_t12policy_500_tElNS2_12op_wrapper_tIl18multiply10_functorN6thrust24THRUST_300001_SM_1000_NS6detail15normal_iteratorINS9_10device_ptrIiEEEEEEEEvT0_T1_)
        .other          _ZN3cub18CUB_300001_SM_10006detail8for_each13static_kernelINS2_12policy_hub_t12policy_500_tElNS2_12op_wrapper_tIl18multiply10_functorN6thrust24THRUST_300001_SM_1000_NS6detail15normal_iteratorINS9_10device_ptrIiEEEEEEEEvT0_T1_,@"STO_CUDA_ENTRY STV_DEFAULT"
_ZN3cub18CUB_300001_SM_10006detail8for_each13static_kernelINS2_12policy_hub_t12policy_500_tElNS2_12op_wrapper_tIl18multiply10_functorN6thrust24THRUST_300001_SM_1000_NS6detail15normal_iteratorINS9_10device_ptrIiEEEEEEEEvT0_T1_:
.text._ZN3cub18CUB_300001_SM_10006detail8for_each13static_kernelINS2_12policy_hub_t12policy_500_tElNS2_12op_wrapper_tIl18multiply10_functorN6thrust24THRUST_300001_SM_1000_NS6detail15normal_iteratorINS9_10device_ptrIiEEEEEEEEvT0_T1_:
[----:B------:R-:W-:Y:S08]  /*0000*/  LDC R1, c[0x0][0x37c] ;  /* 0x0000df00ff017b82 */ /* 0x000ff00000000800 */
[----:B------:R-:W0:Y:S01]  /*0010*/  S2UR UR4, SR_CTAID.X ;  /* 0x00000000000479c3 */ /* 0x000e220000002500 */
[----:B------:R-:W1:Y:S01]  /*0020*/  LDCU.64 UR6, c[0x0][0x380] ;  /* 0x00007000ff0677ac */ /* 0x000e620008000a00 */
[----:B------:R-:W2:Y:S01]  /*0030*/  LDCU.64 UR8, c[0x0][0x358] ;  /* 0x00006b00ff0877ac */ /* 0x000ea20008000a00 */
[----:B0-----:R-:W-:-:S04]  /*0040*/  UIMAD.WIDE.U32 UR4, UR4, 0x200, URZ ;  /* 0x00000200040478a5 */ /* 0x001fc8000f8e00ff */
[----:B-1----:R-:W-:-:S04]  /*0050*/  UIADD3 UR6, UP0, UPT, -UR4, UR6, URZ ;  /* 0x0000000604067290 */ /* 0x002fc8000ff1e1ff */
[----:B------:R-:W-:Y:S02]  /*0060*/  UIADD3.X UR7, UPT, UPT, ~UR5, UR7, URZ, UP0, !UPT ;  /* 0x0000000705077290 */ /* 0x000fe400087fe5ff */
[----:B------:R-:W-:-:S04]  /*0070*/  UISETP.GE.U32.AND UP0, UPT, UR6, 0x200, UPT ;  /* 0x000002000600788c */ /* 0x000fc8000bf06070 */
[----:B------:R-:W-:-:S09]  /*0080*/  UISETP.GE.AND.EX UP0, UPT, UR7, URZ, UPT, UP0 ;  /* 0x000000ff0700728c */ /* 0x000fd2000bf06300 */
[----:B--2---:R-:W-:Y:S05]  /*0090*/  BRA.U !UP0, `(.L_x_762) ;  /* 0x0000000108347547 */ /* 0x004fea000b800000 */
[----:B------:R-:W0:Y:S01]  /*00a0*/  S2R R0, SR_TID.X ;  /* 0x0000000000007919 */ /* 0x000e220000002100 */
[----:B------:R-:W1:Y:S01]  /*00b0*/  LDCU.64 UR10, c[0x0][0x388] ;  /* 0x00007100ff0a77ac */ /* 0x000e620008000a00 */
[----:B0-----:R-:W-:-:S05]  /*00c0*/  IADD3 R0, P0, PT, R0, UR4, RZ ;  /* 0x0000000400007c10 */ /* 0x001fca000ff1e0ff */
[----:B------:R-:W-:Y:S01]  /*00d0*/  IMAD.X R3, RZ, RZ, UR5, P0 ;  /* 0x00000005ff037e24 */ /* 0x000fe200080e06ff */
[----:B-1----:R-:W-:-:S04]  /*00e0*/  LEA R2, P0, R0, UR10, 0x2 ;  /* 0x0000000a00027c11 */ /* 0x002fc8000f8010ff */
[----:B------:R-:W-:-:S05]  /*00f0*/  LEA.HI.X R3, R0, UR11, R3, 0x2, P0 ;  /* 0x0000000b00037c11 */ /* 0x000fca00080f1403 */
[----:B------:R-:W2:Y:S04]  /*0100*/  LDG.E R0, desc[UR8][R2.64] ;  /* 0x0000000802007981 */ /* 0x000ea8000c1e1900 */
[----:B------:R-:W3:Y:S01]  /*0110*/  LDG.E R4, desc[UR8][R2.64+0x400] ;  /* 0x0004000802047981 */ /* 0x000ee2000c1e1900 */
[----:B--2---:R-:W-:Y:S02]  /*0120*/  IMAD R5, R0, 0xa, RZ ;  /* 0x0000000a00057824 */ /* 0x004fe400078e02ff */
[----:B---3--:R-:W-:-:S03]  /*0130*/  IMAD R7, R4, 0xa, RZ ;  /* 0x0000000a04077824 */ /* 0x008fc600078e02ff */
[----:B------:R-:W-:Y:S04]  /*0140*/  STG.E desc[UR8][R2.64], R5 ;  /* 0x0000000502007986 */ /* 0x000fe8000c101908 */
[----:B------:R-:W-:Y:S01]  /*0150*/  STG.E desc[UR8][R2.64+0x400], R7 ;  /* 0x0004000702007986 */ /* 0x000fe2000c101908 */
[----:B------:R-:W-:Y:S05]  /*0160*/  EXIT ;  /* 0x000000000000794d */ /* 0x000fea0003800000 */
.L_x_762:
[----:B------:R-:W0:Y:S01]  /*0170*/  S2R R0, SR_TID.X ;  /* 0x0000000000007919 */ /* 0x000e220000002100 */
[----:B------:R-:W-:Y:S01]  /*0180*/  USHF.R.S32.HI UR7, URZ, 0x1f, UR6 ;  /* 0x0000001fff077899 */ /* 0x000fe20008011406 */
[----:B------:R-:W-:Y:S01]  /*0190*/  BSSY.RECONVERGENT B0, `(.L_x_763) ;  /* 0x0000011000007945 */ /* 0x000fe20003800200 */
[----:B------:R-:W1:Y:S04]  /*01a0*/  LDCU.64 UR10, c[0x0][0x388] ;  /* 0x00007100ff0a77ac */ /* 0x000e680008000a00 */
[----:B------:R-:W-:Y:S02]  /*01b0*/  IMAD.U32 R4, RZ, RZ, UR7 ;  /* 0x00000007ff047e24 */ /* 0x000fe4000f8e00ff */
[----:B------:R-:W-:Y:S01]  /*01c0*/  IMAD.U32 R5, RZ, RZ, UR7 ;  /* 0x00000007ff057e24 */ /* 0x000fe2000f8e00ff */
[C---:B0-----:R-:W-:Y:S01]  /*01d0*/  ISETP.LT.U32.AND P1, PT, R0.reuse, UR6, PT ;  /* 0x0000000600007c0c */ /* 0x041fe2000bf21070 */
[C---:B------:R-:W-:Y:S01]  /*01e0*/  VIADD R2, R0.reuse, 0x100 ;  /* 0x0000010000027836 */ /* 0x040fe20000000000 */
[----:B------:R-:W-:-:S02]  /*01f0*/  IADD3 R0, P2, PT, R0, UR4, RZ ;  /* 0x0000000400007c10 */ /* 0x000fc4000ff5e0ff */
[----:B------:R-:W-:Y:S02]  /*0200*/  ISETP.GT.AND.EX P1, PT, R4, RZ, PT, P1 ;  /* 0x000000ff0400720c */ /* 0x000fe40003f24310 */
[----:B------:R-:W-:Y:S01]  /*0210*/  ISETP.LT.U32.AND P0, PT, R2, UR6, PT ;  /* 0x0000000602007c0c */ /* 0x000fe2000bf01070 */
[----:B------:R-:W-:Y:S01]  /*0220*/  IMAD.X R3, RZ, RZ, UR5, P2 ;  /* 0x00000005ff037e24 */ /* 0x000fe200090e06ff */
[C---:B-1----:R-:W-:Y:S02]  /*0230*/  LEA R2, P2, R0.reuse, UR10, 0x2 ;  /* 0x0000000a00027c11 */ /* 0x042fe4000f8410ff */
[----:B------:R-:W-:Y:S02]  /*0240*/  ISETP.GT.AND.EX P0, PT, R5, RZ, PT, P0 ;  /* 0x000000ff0500720c */ /* 0x000fe40003f04300 */
[----:B------:R-:W-:-:S05]  /*0250*/  LEA.HI.X R3, R0, UR11, R3, 0x2, P2 ;  /* 0x0000000b00037c11 */ /* 0x000fca00090f1403 */
[----:B------:R-:W-:Y:S06]  /*0260*/  @!P1 BRA `(.L_x_764) ;  /* 0x00000000000c9947 */ /* 0x000fec0003800000 */
[----:B------:R-:W2:Y:S02]  /*0270*/  LDG.E R0, desc[UR8][R2.64] ;  /* 0x0000000802007981 */ /* 0x000ea4000c1e1900 */
[----:B--2---:R-:W-:-:S05]  /*0280*/  IMAD R5, R0, 0xa, RZ ;  /* 0x0000000a00057824 */ /* 0x004fca00078e02ff */
[----:B------:R0:W-:Y:S02]  /*0290*/  STG.E desc[UR8][R2.64], R5 ;  /* 0x0000000502007986 */ /* 0x0001e4000c101908 */
.L_x_764:
[----:B------:R-:W-:Y:S05]  /*02a0*/  BSYNC.RECONVERGENT B0 ;  /* 0x0000000000007941 */ /* 0x000fea0003800200 */
.L_x_763:
[----:B------:R-:W-:Y:S05]  /*02b0*/  @!P0 EXIT ;  /* 0x000000000000894d */ /* 0x000fea0003800000 */
[----:B------:R-:W0:Y:S02]  /*02c0*/  LDG.E R0, desc[UR8][R2.64+0x400] ;  /* 0x0004000802007981 */ /* 0x000e24000c1e1900 */
[----:B0-----:R-:W-:-:S05]  /*02d0*/  IMAD R5, R0, 0xa, RZ ;  /* 0x0000000a00057824 */ /* 0x001fca00078e02ff */
[----:B------:R-:W-:Y:S01]  /*02e0*/  STG.E desc[UR8][R2.64+0x400], R5 ;  /* 0x0004000502007986 */ /* 0x000fe2000c101908 */
[----:B------:R-:W-:Y:S05]  /*02f0*/  EXIT ;  /* 0x000000000000794d */ /* 0x000fea0003800000 */
.L_x_765:
        /* <DEDUP_REMOVED lines=16> */
.L_x_791:


//--------------------- .text._ZN3cub18CUB_300001_SM_10006detail8for_each13static_kernelINS2_12policy_hub_t12policy_500_tEmN6thrust24THRUST_300001_SM_1000_NS8cuda_cub20__uninitialized_fill7functorINS7_10device_ptrIiEEiEEEEvT0_T1_ --------------------------
	.section	.text._ZN3cub18CUB_300001_SM_10006detail8for_each13static_kernelINS2_12policy_hub_t12policy_500_tEmN6thrust24THRUST_300001_SM_1000_NS8cuda_cub20__uninitialized_fill7functorINS7_10device_ptrIiEEiEEEEvT0_T1_,"ax",@progbits
	.align	128
        .global         _ZN3cub18CUB_300001_SM_10006detail8for_each13static_kernelINS2_12policy_hub_t12policy_500_tEmN6thrust24THRUST_300001_SM_1000_NS8cuda_cub20__uninitialized_fill7functorINS7_10device_ptrIiEEiEEEEvT0_T1_
        .type           _ZN3cub18CUB_300001_SM_10006detail8for_each13static_kernelINS2_12policy_hub_t12policy_500_tEmN6thrust24THRUST_300001_SM_1000_NS8cuda_cub20__uninitialized_fill7functorINS7_10device_ptrIiEEiEEEEvT0_T1_,@function
        .size           _ZN3cub18CUB_300001_SM_10006detail8for_each13static_kernelINS2_12policy_hub_t12policy_500_tEmN6thrust24THRUST_300001_SM_1000_NS8cuda_cub20__uninitialized_fill7functorINS7_10device_ptrIiEEiEEEEvT0_T1_,(.L_x_792 - _ZN3cub18CUB_300001_SM_10006detail8for_each13static_kernelINS2_12policy_hub_t12policy_500_tEmN6thrust24THRUST_300001_SM_1000_NS8cuda_cub20__uninitialized_fill7functorINS7_10device_ptrIiEEiEEEEvT0_T1_)
        .other          _ZN3cub18CUB_300001_SM_10006detail8for_each13static_kernelINS2_12policy_hub_t12policy_500_tEmN6thrust24THRUST_300001_SM_1000_NS8cuda_cub20__uninitialized_fill7functorINS7_10device_ptrIiEEiEEEEvT0_T1_,@"STO_CUDA_ENTRY STV_DEFAULT"
_ZN3cub18CUB_300001_SM_10006detail8for_each13static_kernelINS2_12policy_hub_t12policy_500_tEmN6thrust24THRUST_300001_SM_1000_NS8cuda_cub20__uninitialized_fill7functorINS7_10device_ptrIiEEiEEEEvT0_T1_:
.text._ZN3cub18CUB_300001_SM_10006detail8for_each13static_kernelINS2_12policy_hub_t12policy_500_tEmN6thrust24THRUST_300001_SM_1000_NS8cuda_cub20__uninitialized_fill7functorINS7_10device_ptrIiEEiEEEEvT0_T1_:
        /* <DEDUP_REMOVED lines=8> */
[----:B------:R-:W-:-:S09]  /*0080*/  UISETP.GE.U32.AND.EX UP0, UPT, UR7, URZ, UPT, UP0 ;  /* 0x000000ff0700728c */ /* 0x000fd2000bf06100 */
[----:B--2---:R-:W-:Y:S05]  /*0090*/  BRA.U !UP0, `(.L_x_766) ;  /* 0x0000000108287547 */ /* 0x004fea000b800000 */
[----:B------:R-:W0:Y:S01]  /*00a0*/  S2R R0, SR_TID.X ;  /* 0x0000000000007919 */ /* 0x000e220000002100 */
[----:B------:R-:W1:Y:S01]  /*00b0*/  LDCU.64 UR6, c[0x0][0x388] ;  /* 0x00007100ff0677ac */ /* 0x000e620008000a00 */
[----:B------:R-:W2:Y:S01]  /*00c0*/  LDC R5, c[0x0][0x390] ;  /* 0x0000e400ff057b82 */ /* 0x000ea20000000800 */
[----:B0-----:R-:W-:-:S05]  /*00d0*/  IADD3 R0, P0, PT, R0, UR4, RZ ;  /* 0x0000000400007c10 */ /* 0x001fca000ff1e0ff */
[----:B------:R-:W-:Y:S01]  /*00e0*/  IMAD.X R3, RZ, RZ, UR5, P0 ;  /* 0x00000005ff037e24 */ /* 0x000fe200080e06ff */
[----:B-1----:R-:W-:-:S04]  /*00f0*/  LEA R2, P0, R0, UR6, 0x2 ;  /* 0x0000000600027c11 */ /* 0x002fc8000f8010ff */
[----:B------:R-:W-:-:S05]  /*0100*/  LEA.HI.X R3, R0, UR7, R3, 0x2, P0 ;  /* 0x0000000700037c11 */ /* 0x000fca00080f1403 */
[----:B--2---:R-:W-:Y:S04]  /*0110*/  STG.E desc[UR8][R2.64], R5 ;  /* 0x0000000502007986 */ /* 0x004fe8000c101908 */
[----:B------:R-:W-:Y:S01]  /*0120*/  STG.E desc[UR8][R2.64+0x400], R5 ;  /* 0x0004000502007986 */ /* 0x000fe2000c101908 */
[----:B------:R-:W-:Y:S05]  /*0130*/  EXIT ;  /* 0x000000000000794d */ /* 0x000fea0003800000 */
.L_x_766:
[----:B------:R-:W0:Y:S01]  /*0140*/  S2R R0, SR_TID.X ;  /* 0x0000000000007919 */ /* 0x000e220000002100 */
[----:B------:R-:W-:Y:S01]  /*0150*/  IMAD.U32 R2, RZ, RZ, UR7 ;  /* 0x00000007ff027e24 */ /* 0x000fe2000f8e00ff */
[----:B------:R-:W1:Y:S01]  /*0160*/  LDCU.64 UR10, c[0x0][0x388] ;  /* 0x00007100ff0a77ac */ /* 0x000e620008000a00 */
[----:B------:R-:W-:Y:S01]  /*0170*/  IMAD.U32 R4, RZ, RZ, UR7 ;  /* 0x00000007ff047e24 */ /* 0x000fe2000f8e00ff */
[----:B0-----:R-:W-:-:S04]  /*0180*/  ISETP.LT.U32.AND P0, PT, R0, UR6, PT ;  /* 0x0000000600007c0c */ /* 0x001fc8000bf01070 */
[----:B------:R-:W-:Y:S01]  /*0190*/  ISETP.GT.U32.AND.EX P0, PT, R2, RZ, PT, P0 ;  /* 0x000000ff0200720c */ /* 0x000fe20003f04100 */
[C---:B------:R-:W-:Y:S01]  /*01a0*/  VIADD R2, R0.reuse, 0x100 ;  /* 0x0000010000027836 */ /* 0x040fe20000000000 */
[----:B------:R-:W-:-:S04]  /*01b0*/  IADD3 R0, P2, PT, R0, UR4, RZ ;  /* 0x0000000400007c10 */ /* 0x000fc8000ff5e0ff */
[----:B------:R-:W-:Y:S01]  /*01c0*/  ISETP.LT.U32.AND P1, PT, R2, UR6, PT ;  /* 0x0000000602007c0c */ /* 0x000fe2000bf21070 */
[----:B------:R-:W-:Y:S01]  /*01d0*/  IMAD.X R3, RZ, RZ, UR5, P2 ;  /* 0x00000005ff037e24 */ /* 0x000fe200090e06ff */
[----:B-1----:R-:W-:Y:S02]  /*01e0*/  LEA R2, P2, R0, UR10, 0x2 ;  /* 0x0000000a00027c11 */ /* 0x002fe4000f8410ff */
[----:B------:R-:W-:Y:S02]  /*01f0*/  ISETP.GT.U32.AND.EX P1, PT, R4, RZ, PT, P1 ;  /* 0x000000ff0400720c */ /* 0x000fe40003f24110 */
[----:B------:R-:W-:Y:S01]  /*0200*/  LEA.HI.X R3, R0, UR11, R3, 0x2, P2 ;  /* 0x0000000b00037c11 */ /* 0x000fe200090f1403 */
[----:B------:R-:W0:Y:S04]  /*0210*/  @P0 LDC R5, c[0x0][0x390] ;  /* 0x0000e400ff050b82 */ /* 0x000e280000000800 */
[----:B0-----:R0:W-:Y:S06]  /*0220*/  @P0 STG.E desc[UR8][R2.64], R5 ;  /* 0x0000000502000986 */ /* 0x0011ec000c101908 */
[----:B------:R-:W-:Y:S05]  /*0230*/  @!P1 EXIT ;  /* 0x000000000000994d */ /* 0x000fea0003800000 */
[----:B0-----:R-:W0:Y:S02]  /*0240*/  LDC R5, c[0x0][0x390] ;  /* 0x0000e400ff057b82 */ /* 0x001e240000000800 */
[----:B0-----:R-:W-:Y:S01]  /*0250*/  STG.E desc[UR8][R2.64+0x400], R5 ;  /* 0x0004000502007986 */ /* 0x001fe2000c101908 */
[----:B------:R-:W-:Y:S05]  /*0260*/  EXIT ;  /* 0x000000000000794d */ /* 0x000fea0003800000 */
.L_x_767:
        /* <DEDUP_REMOVED lines=9> */
.L_x_792:


//--------------------- .text._ZN3cub18CUB_300001_SM_10006detail8for_each13static_kernelINS2_12policy_hub_t12policy_500_tEmN6thrust24THRUST_300001_SM_1000_NS8cuda_cub20__uninitialized_fill7functorINS7_10device_ptrIfEEfEEEEvT0_T1_ --------------------------
	.section	.text._ZN3cub18CUB_300001_SM_10006detail8for_each13static_kernelINS2_12policy_hub_t12policy_500_tEmN6thrust24THRUST_300001_SM_1000_NS8cuda_cub20__uninitialized_fill7functorINS7_10device_ptrIfEEfEEEEvT0_T1_,"ax",@progbits
	.align	128
        .global         _ZN3cub18CUB_300001_SM_10006detail8for_each13static_kernelINS2_12policy_hub_t12policy_500_tEmN6thrust24THRUST_300001_SM_1000_NS8cuda_cub20__uninitialized_fill7functorINS7_10device_ptrIfEEfEEEEvT0_T1_
        .type           _ZN3cub18CUB_300001_SM_10006detail8for_each13static_kernelINS2_12policy_hub_t12policy_500_tEmN6thrust24THRUST_300001_SM_1000_NS8cuda_cub20__uninitialized_fill7functorINS7_10device_ptrIfEEfEEEEvT0_T1_,@function
        .size           _ZN3cub18CUB_300001_SM_10006detail8for_each13static_kernelINS2_12policy_hub_t12policy_500_tEmN6thrust24THRUST_300001_SM_1000_NS8cuda_cub20__uninitialized_fill7functorINS7_10device_ptrIfEEfEEEEvT0_T1_,(.L_x_793 - _ZN3cub18CUB_300001_SM_10006detail8for_each13static_kernelINS2_12policy_hub_t12policy_500_tEmN6thrust24THRUST_300001_SM_1000_NS8cuda_cub20__uninitialized_fill7functorINS7_10device_ptrIfEEfEEEEvT0_T1_)
        .other          _ZN3cub18CUB_300001_SM_10006detail8for_each13static_kernelINS2_12policy_hub_t12policy_500_tEmN6thrust24THRUST_300001_SM_1000_NS8cuda_cub20__uninitialized_fill7functorINS7_10device_ptrIfEEfEEEEvT0_T1_,@"STO_CUDA_ENTRY STV_DEFAULT"
_ZN3cub18CUB_300001_SM_10006detail8for_each13static_kernelINS2_12policy_hub_t12policy_500_tEmN6thrust24THRUST_300001_SM_1000_NS8cuda_cub20__uninitialized_fill7functorINS7_10device_ptrIfEEfEEEEvT0_T1_:
.text._ZN3cub18CUB_300001_SM_10006detail8for_each13static_kernelINS2_12policy_hub_t12policy_500_tEmN6thrust24THRUST_300001_SM_1000_NS8cuda_cub20__uninitialized_fill7functorINS7_10device_ptrIfEEfEEEEvT0_T1_:
        /* <DEDUP_REMOVED lines=20> */
.L_x_768:
        /* <DEDUP_REMOVED lines=19> */
.L_x_769:
        /* <DEDUP_REMOVED lines=9> */
.L_x_793:


//--------------------- .text._ZN3cub18CUB_300001_SM_10006detail11EmptyKernelIvEEvv --------------------------
	.section	.text._ZN3cub18CUB_300001_SM_10006detail11EmptyKernelIvEEvv,"ax",@progbits
	.align	128
        .global         _ZN3cub18CUB_300001_SM_10006detail11EmptyKernelIvEEvv
        .type           _ZN3cub18CUB_300001_SM_10006detail11EmptyKernelIvEEvv,@function
        .size           _ZN3cub18CUB_300001_SM_10006detail11EmptyKernelIvEEvv,(.L_x_794 - _ZN3cub18CUB_300001_SM_10006detail11EmptyKernelIvEEvv)
        .other          _ZN3cub18CUB_300001_SM_10006detail11EmptyKernelIvEEvv,@"STO_CUDA_ENTRY STV_DEFAULT"
_ZN3cub18CUB_300001_SM_10006detail11EmptyKernelIvEEvv:
.text._ZN3cub18CUB_300001_SM_10006detail11EmptyKernelIvEEvv:
[----:B------:R-:W-:Y:S01]  /*0000*/  LDC R1, c[0x0][0x37c] ;  /* 0x0000df00ff017b82 */ /* 0x000fe20000000800 */
[----:B------:R-:W-:Y:S05]  /*0010*/  EXIT ;  /* 0x000000000000794d */ /* 0x000fea0003800000 */
.L_x_770:
        /* <DEDUP_REMOVED lines=14> */
.L_x_794:


//--------------------- .nv.shared._ZN3cub18CUB_300001_SM_10006detail10radix_sort29DeviceRadixSortOnesweepKernelINS1_5radix10policy_hubIiNS0_8NullTypeEyE10Policy1000ELNS0_9SortOrderE0EiS6_yiiNS1_21identity_decomposer_tEEEvPT5_SC_PT3_PKSD_PT1_PKSH_PT2_PKSL_T4_iiT6_ --------------------------
	.section	.nv.shared._ZN3cub18CUB_300001_SM_10006detail10radix_sort29DeviceRadixSortOnesweepKernelINS1_5radix10policy_hubIiNS0_8NullTypeEyE10Policy1000ELNS0_9SortOrderE0EiS6_yiiNS1_21identity_decomposer_tEEEvPT5_SC_PT3_PKSD_PT1_PKSH_PT2_PKSL_T4_iiT6_,"aw",@nobits
	.sectionflags	@""
	.align	16
.nv.shared._ZN3cub18CUB_300001_SM_10006detail10radix_sort29DeviceRadixSortOnesweepKernelINS1_5radix10policy_hubIiNS0_8NullTypeEyE10Policy1000ELNS0_9SortOrderE0EiS6_yiiNS1_21identity_decomposer_tEEEvPT5_SC_PT3_PKSD_PT1_PKSH_PT2_PKSL_T4_iiT6_:
	.zero		32256


//--------------------- .nv.shared.reserved.0     --------------------------
	.section	.nv.shared.reserved.0,"aw",@nobits
	.weak		__nv_reservedSMEM_offset_0_alias
	.size		__nv_reservedSMEM_offset_0_alias, 0, 64
	.other		__nv_reservedSMEM_offset_0_alias,@"STO_CUDA_RESERVED_SHARED STV_DEFAULT"
__nv_reservedSMEM_offset_0_alias:
	.zero		0
	.zero		64


//--------------------- .nv.global                --------------------------
	.section	.nv.global,"aw",@nobits
.nv.global:
	.type		_ZN34_INTERNAL_f9121fac_4_k_cu_b7e11ac96thrust24THRUST_300001_SM_1000_NS12placeholders2_8E,@object
	.size		_ZN34_INTERNAL_f9121fac_4_k_cu_b7e11ac96thrust24THRUST_300001_SM_1000_NS12placeholders2_8E,(_ZN34_INTERNAL_f9121fac_4_k_cu_b7e11ac94cuda3std3__436_GLOBAL__N__f9121fac_4_k_cu_b7e11ac96ignoreE - _ZN34_INTERNAL_f9121fac_4_k_cu_b7e11ac96thrust24THRUST_300001_SM_1000_NS12placeholders2_8E)
_ZN34_INTERNAL_f9121fac_4_k_cu_b7e11ac96thrust24THRUST_300001_SM_1000_NS12placeholders2_8E:
	.zero		1
	.type		_ZN34_INTERNAL_f9121fac_4_k_cu_b7e11ac94cuda3std3__436_GLOBAL__N__f9121fac_4_k_cu_b7e11ac96ignoreE,@object
	.size		_ZN34_INTERNAL_f9121fac_4_k_cu_b7e11ac94cuda3std3__436_GLOBAL__N__f9121fac_4_k_cu_b7e11ac96ignoreE,(_ZN34_INTERNAL_f9121fac_4_k_cu_b7e11ac94cuda3std6ranges3__45__cpo4dataE - _ZN34_INTERNAL_f9121fac_4_k_cu_b7e11ac94cuda3std3__436_GLOBAL__N__f9121fac_4_k_cu_b7e11ac96ignoreE)
_ZN34_INTERNAL_f9121fac_4_k_cu_b7e11ac94cuda3std3__436_GLOBAL__N__f9121fac_4_k_cu_b7e11ac96ignoreE:
	.zero		1
	.type		_ZN34_INTERNAL_f9121fac_4_k_cu_b7e11ac94cuda3std6ranges3__45__cpo4dataE,@object
	.size		_ZN34_INTERNAL_f9121fac_4_k_cu_b7e11ac94cuda3std6ranges3__45__cpo4dataE,(_ZN34_INTERNAL_f9121fac_4_k_cu_b7e11ac96thrust24THRUST_300001_SM_1000_NS6system3cpp3parE - _ZN34_INTERNAL_f9121fac_4_k_cu_b7e11ac94cuda3std6ranges3__45__cpo4dataE)
_ZN34_INTERNAL_f9121fac_4_k_cu_b7e11ac94cuda3std6ranges3__45__cpo4dataE:
	.zero		1
	.type		_ZN34_INTERNAL_f9121fac_4_k_cu_b7e11ac96thrust24THRUST_300001_SM_1000_NS6system3cpp3parE,@object
	.size		_ZN34_INTERNAL_f9121fac_4_k_cu_b7e11ac96thrust24THRUST_300001_SM_1000_NS6system3cpp3parE,(_ZN34_INTERNAL_f9121fac_4_k_cu_b7e11ac94cuda3std3__45__cpo5beginE - _ZN34_INTERNAL_f9121fac_4_k_cu_b7e11ac96thrust24THRUST_300001_SM_1000_NS6system3cpp3parE)
_ZN34_INTERNAL_f9121fac_4_k_cu_b7e11ac96thrust24THRUST_300001_SM_1000_NS6system3cpp3parE:
	.zero		1
	.type		_ZN34_INTERNAL_f9121fac_4_k_cu_b7e11ac94cuda3std3__45__cpo5beginE,@object
	.size		_ZN34_INTERNAL_f9121fac_4_k_cu_b7e11ac94cuda3std3__45__cpo5beginE,(_ZN34_INTERNAL_f9121fac_4_k_cu_b7e11ac94cuda3std6ranges3__45__cpo5beginE - _ZN34_INTERNAL_f9121fac_4_k_cu_b7e11ac94cuda3std3__45__cpo5beginE)
_ZN34_INTERNAL_f9121fac_4_k_cu_b7e11ac94cuda3std3__45__cpo5beginE:
	.zero		1
	.type		_ZN34_INTERNAL_f9121fac_4_k_cu_b7e11ac94cuda3std6ranges3__45__cpo5beginE,@object
	.size		_ZN34_INTERNAL_f9121fac_4_k_cu_b7e11ac94cuda3std6ranges3__45__cpo5beginE,(_ZN34_INTERNAL_f9121fac_4_k_cu_b7e11ac96thrust24THRUST_300001_SM_1000_NS6deviceE - _ZN34_INTERNAL_f9121fac_4_k_cu_b7e11ac94cuda3std6ranges3__45__cpo5beginE)
_ZN34_INTERNAL_f9121fac_4_k_cu_b7e11ac94cuda3std6ranges3__45__cpo5beginE:
	.zero		1
	.type		_ZN34_INTERNAL_f9121fac_4_k_cu_b7e11ac96thrust24THRUST_300001_SM_1000_NS6deviceE,@object
	.size		_ZN34_INTERNAL_f9121fac_4_k_cu_b7e11ac96thrust24THRUST_300001_SM_1000_NS6deviceE,(_ZN34_INTERNAL_f9121fac_4_k_cu_b7e11ac94cuda3std3__47nulloptE - _ZN34_INTERNAL_f9121fac_4_k_cu_b7e11ac96thrust24THRUST_300001_SM_1000_NS6deviceE)
_ZN34_INTERNAL_f9121fac_4_k_cu_b7e11ac96thrust24THRUST_300001_SM_1000_NS6deviceE:
	.zero		1
	.type		_ZN34_INTERNAL_f9121fac_4_k_cu_b7e11ac94cuda3std3__47nulloptE,@object
	.size		_ZN34_INTERNAL_f9121fac_4_k_cu_b7e11ac94cuda3std3__47nulloptE,(_ZN34_INTERNAL_f9121fac_4_k_cu_b7e11ac94cuda3std6ranges3__45__cpo8distanceE - _ZN34_INTERNAL_f9121fac_4_k_cu_b7e11ac94cuda3std3__47nulloptE)
_ZN34_INTERNAL_f9121fac_4_k_cu_b7e11ac94cuda3std3__47nulloptE:
	.zero		1
	.type		_ZN34_INTERNAL_f9121fac_4_k_cu_b7e11ac94cuda3std6ranges3__45__cpo8distanceE,@object
	.size		_ZN34_INTERNAL_f9121fac_4_k_cu_b7e11ac94cuda3std6ranges3__45__cpo8distanceE,(_ZN34_INTERNAL_f9121fac_4_k_cu_b7e11ac96thrust24THRUST_300001_SM_1000_NS12placeholders2_4E - _ZN34_INTERNAL_f9121fac_4_k_cu_b7e11ac94cuda3std6ranges3__45__cpo8distanceE)
_ZN34_INTERNAL_f9121fac_4_k_cu_b7e11ac94cuda3std6ranges3__45__cpo8distanceE:
	.zero		1
	.type		_ZN34_INTERNAL_f9121fac_4_k_cu_b7e11ac96thrust24THRUST_300001_SM_1000_NS12placeholders2_4E,@object
	.size		_ZN34_INTERNAL_f9121fac_4_k_cu_b7e11ac96thrust24THRUST_300001_SM_1000_NS12placeholders2_4E,(_ZN34_INTERNAL_f9121fac_4_k_cu_b7e11ac94cuda3std3__45__cpo6rbeginE - _ZN34_INTERNAL_f9121fac_4_k_cu_b7e11ac96thrust24THRUST_300001_SM_1000_NS12placeholders2_4E)
_ZN34_INTERNAL_f9121fac_4_k_cu_b7e11ac96thrust24THRUST_300001_SM_1000_NS12placeholders2_4E:
	.zero		1
	.type		_ZN34_INTERNAL_f9121fac_4_k_cu_b7e11ac94cuda3std3__45__cpo6rbeginE,@object
	.size		_ZN34_INTERNAL_f9121fac_4_k_cu_b7e11ac94cuda3std3__45__cpo6rbeginE,(_ZN34_INTERNAL_f9121fac_4_k_cu_b7e11ac94cuda3std6ranges3__45__cpo7advanceE - _ZN34_INTERNAL_f9121fac_4_k_cu_b7e11ac94cuda3std3__45__cpo6rbeginE)
_ZN34_INTERNAL_f9121fac_4_k_cu_b7e11ac94cuda3std3__45__cpo6rbeginE:
	.zero		1
	.type		_ZN34_INTERNAL_f9121fac_4_k_cu_b7e11ac94cuda3std6ranges3__45__cpo7advanceE,@object
	.size		_ZN34_INTERNAL_f9121fac_4_k_cu_b7e11ac94cuda3std6ranges3__45__cpo7advanceE,(_ZN34_INTERNAL_f9121fac_4_k_cu_b7e11ac96thrust24THRUST_300001_SM_1000_NS12placeholders3_10E - _ZN34_INTERNAL_f9121fac_4_k_cu_b7e11ac94cuda3std6ranges3__45__cpo7advanceE)
_ZN34_INTERNAL_f9121fac_4_k_cu_b7e11ac94cuda3std6ranges3__45__cpo7advanceE:
	.zero		1
	.type		_ZN34_INTERNAL_f9121fac_4_k_cu_b7e11ac96thrust24THRUST_300001_SM_1000_NS12placeholders3_10E,@object
	.size		_ZN34_INTERNAL_f9121fac_4_k_cu_b7e11ac96thrust24THRUST_300001_SM_1000_NS12placeholders3_10E,(_ZN34_INTERNAL_f9121fac_4_k_cu_b7e11ac94cuda3std3__48in_placeE - _ZN34_INTERNAL_f9121fac_4_k_cu_b7e11ac96thrust24THRUST_300001_SM_1000_NS12placeholders3_10E)
_ZN34_INTERNAL_f9121fac_4_k_cu_b7e11ac96thrust24THRUST_300001_SM_1000_NS12placeholders3_10E:
	.zero		1
	.type		_ZN34_INTERNAL_f9121fac_4_k_cu_b7e11ac94cuda3std3__48in_placeE,@object
	.size		_ZN34_INTERNAL_f9121fac_4_k_cu_b7e11ac94cuda3std3__48in_placeE,(_ZN34_INTERNAL_f9121fac_4_k_cu_b7e11ac94cuda3std6ranges3__45__cpo4sizeE - _ZN34_INTERNAL_f9121fac_4_k_cu_b7e11ac94cuda3std3__48in_placeE)
_ZN34_INTERNAL_f9121fac_4_k_cu_b7e11ac94cuda3std3__48in_placeE:
	.zero		1
	.type		_ZN34_INTERNAL_f9121fac_4_k_cu_b7e11ac94cuda3std6ranges3__45__cpo4sizeE,@object
	.size		_ZN34_INTERNAL_f9121fac_4_k_cu_b7e11ac94cuda3std6ranges3__45__cpo4sizeE,(_ZN34_INTERNAL_f9121fac_4_k_cu_b7e11ac96thrust24THRUST_300001_SM_1000_NS12placeholders2_2E - _ZN34_INTERNAL_f9121fac_4_k_cu_b7e11ac94cuda3std6ranges3__45__cpo4sizeE)
_ZN34_INTERNAL_f9121fac_4_k_cu_b7e11ac94cuda3std6ranges3__45__cpo4sizeE:
	.zero		1
	.type		_ZN34_INTERNAL_f9121fac_4_k_cu_b7e11ac96thrust24THRUST_300001_SM_1000_NS12placeholders2_2E,@object
	.size		_ZN34_INTERNAL_f9121fac_4_k_cu_b7e11ac96thrust24THRUST_300001_SM_1000_NS12placeholders2_2E,(_ZN34_INTERNAL_f9121fac_4_k_cu_b7e11ac94cuda3std3__45__cpo6cbeginE - _ZN34_INTERNAL_f9121fac_4_k_cu_b7e11ac96thrust24THRUST_300001_SM_1000_NS12placeholders2_2E)
_ZN34_INTERNAL_f9121fac_4_k_cu_b7e11ac96thrust24THRUST_300001_SM_1000_NS12placeholders2_2E:
	.zero		1
	.type		_ZN34_INTERNAL_f9121fac_4_k_cu_b7e11ac94cuda3std3__45__cpo6cbeginE,@object
	.size		_ZN34_INTERNAL_f9121fac_4_k_cu_b7e11ac94cuda3std3__45__cpo6cbeginE,(_ZN34_INTERNAL_f9121fac_4_k_cu_b7e11ac94cuda3std6ranges3__45__cpo6cbeginE - _ZN34_INTERNAL_f9121fac_4_k_cu_b7e11ac94cuda3std3__45__cpo6cbeginE)
_ZN34_INTERNAL_f9121fac_4_k_cu_b7e11ac94cuda3std3__45__cpo6cbeginE:
	.zero		1
	.type		_ZN34_INTERNAL_f9121fac_4_k_cu_b7e11ac94cuda3std6ranges3__45__cpo6cbeginE,@object
	.size		_ZN34_INTERNAL_f9121fac_4_k_cu_b7e11ac94cuda3std6ranges3__45__cpo6cbeginE,(_ZN34_INTERNAL_f9121fac_4_k_cu_b7e11ac96thrust24THRUST_300001_SM_1000_NS12placeholders2_6E - _ZN34_INTERNAL_f9121fac_4_k_cu_b7e11ac94cuda3std6ranges3__45__cpo6cbeginE)
_ZN34_INTERNAL_f9121fac_4_k_cu_b7e11ac94cuda3std6ranges3__45__cpo6cbeginE:
	.zero		1
	.type		_ZN34_INTERNAL_f9121fac_4_k_cu_b7e11ac96thrust24THRUST_300001_SM_1000_NS12placeholders2_6E,@object
	.size		_ZN34_INTERNAL_f9121fac_4_k_cu_b7e11ac96thrust24THRUST_300001_SM_1000_NS12placeholders2_6E,(_ZN34_INTERNAL_f9121fac_4_k_cu_b7e11ac94cuda3std3__45__cpo7crbeginE - _ZN34_INTERNAL_f9121fac_4_k_cu_b7e11ac96thrust24THRUST_300001_SM_1000_NS12placeholders2_6E)
_ZN34_INTERNAL_f9121fac_4_k_cu_b7e11ac96thrust24THRUST_300001_SM_1000_NS12placeholders2_6E:
	.zero		1
	.type		_ZN34_INTERNAL_f9121fac_4_k_cu_b7e11ac94cuda3std3__45__cpo7crbeginE,@object
	.size		_ZN34_INTERNAL_f9121fac_4_k_cu_b7e11ac94cuda3std3__45__cpo7crbeginE,(_ZN34_INTERNAL_f9121fac_4_k_cu_b7e11ac94cuda3std6ranges3__45__cpo4nextE - _ZN34_INTERNAL_f9121fac_4_k_cu_b7e11ac94cuda3std3__45__cpo7crbeginE)
_ZN34_INTERNAL_f9121fac_4_k_cu_b7e11ac94cuda3std3__45__cpo7crbeginE:
	.zero		1
	.type		_ZN34_INTERNAL_f9121fac_4_k_cu_b7e11ac94cuda3std6ranges3__45__cpo4nextE,@object
	.size		_ZN34_INTERNAL_f9121fac_4_k_cu_b7e11ac94cuda3std6ranges3__45__cpo4nextE,(_ZN34_INTERNAL_f9121fac_4_k_cu_b7e11ac94cuda3std6ranges3__45__cpo4swapE - _ZN34_INTERNAL_f9121fac_4_k_cu_b7e11ac94cuda3std6ranges3__45__cpo4nextE)
_ZN34_INTERNAL_f9121fac_4_k_cu_b7e11ac94cuda3std6ranges3__45__cpo4nextE:
	.zero		1
	.type		_ZN34_INTERNAL_f9121fac_4_k_cu_b7e11ac94cuda3std6ranges3__45__cpo4swapE,@object
	.size		_ZN34_INTERNAL_f9121fac_4_k_cu_b7e11ac94cuda3std6ranges3__45__cpo4swapE,(_ZN34_INTERNAL_f9121fac_4_k_cu_b7e11ac96thrust24THRUST_300001_SM_1000_NS8cuda_cub10par_nosyncE - _ZN34_INTERNAL_f9121fac_4_k_cu_b7e11ac94cuda3std6ranges3__45__cpo4swapE)
_ZN34_INTERNAL_f9121fac_4_k_cu_b7e11ac94cuda3std6ranges3__45__cpo4swapE:
	.zero		1
	.type		_ZN34_INTERNAL_f9121fac_4_k_cu_b7e11ac96thrust24THRUST_300001_SM_1000_NS8cuda_cub10par_nosyncE,@object
	.size		_ZN34_INTERNAL_f9121fac_4_k_cu_b7e11ac96thrust24THRUST_300001_SM_1000_NS8cuda_cub10par_nosyncE,(_ZN34_INTERNAL_f9121fac_4_k_cu_b7e11ac96thrust24THRUST_300001_SM_1000_NS3seqE - _ZN34_INTERNAL_f9121fac_4_k_cu_b7e11ac96thrust24THRUST_300001_SM_1000_NS8cuda_cub10par_nosyncE)
_ZN34_INTERNAL_f9121fac_4_k_cu_b7e11ac96thrust24THRUST_300001_SM_1000_NS8cuda_cub10par_nosyncE:
	.zero		1
	.type		_ZN34_INTERNAL_f9121fac_4_k_cu_b7e11ac96thrust24THRUST_300001_SM_1000_NS3seqE,@object
	.size		_ZN34_INTERNAL_f9121fac_4_k_cu_b7e11ac96thrust24THRUST_300001_SM_1000_NS3seqE,(_ZN34_INTERNAL_f9121fac_4_k_cu_b7e11ac94cuda3std3__420unreachable_sentinelE - _ZN34_INTERNAL_f9121fac_4_k_cu_b7e11ac96thrust24THRUST_300001_SM_1000_NS3seqE)
_ZN34_INTERNAL_f9121fac_4_k_cu_b7e11ac96thrust24THRUST_300001_SM_1000_NS3seqE:
	.zero		1
	.type		_ZN34_INTERNAL_f9121fac_4_k_cu_b7e11ac94cuda3std3__420unreachable_sentinelE,@object
	.size		_ZN34_INTERNAL_f9121fac_4_k_cu_b7e11ac94cuda3std3__420unreachable_sentinelE,(_ZN34_INTERNAL_f9121fac_4_k_cu_b7e11ac94cuda3std6ranges3__45__cpo5ssizeE - _ZN34_INTERNAL_f9121fac_4_k_cu_b7e11ac94cuda3std3__420unreachable_sentinelE)
_ZN34_INTERNAL_f9121fac_4_k_cu_b7e11ac94cuda3std3__420unreachable_sentinelE:
	.zero		1
	.type		_ZN34_INTERNAL_f9121fac_4_k_cu_b7e11ac94cuda3std6ranges3__45__cpo5ssizeE,@object
	.size		_ZN34_INTERNAL_f9121fac_4_k_cu_b7e11ac94cuda3std6ranges3__45__cpo5ssizeE,(_ZN34_INTERNAL_f9121fac_4_k_cu_b7e11ac96thrust24THRUST_300001_SM_1000_NS12placeholders2_3E - _ZN34_INTERNAL_f9121fac_4_k_cu_b7e11ac94cuda3std6ranges3__45__cpo5ssizeE)
_ZN34_INTERNAL_f9121fac_4_k_cu_b7e11ac94cuda3std6ranges3__45__cpo5ssizeE:
	.zero		1
	.type		_ZN34_INTERNAL_f9121fac_4_k_cu_b7e11ac96thrust24THRUST_300001_SM_1000_NS12placeholders2_3E,@object
	.size		_ZN34_INTERNAL_f9121fac_4_k_cu_b7e11ac96thrust24THRUST_300001_SM_1000_NS12placeholders2_3E,(_ZN34_INTERNAL_f9121fac_4_k_cu_b7e11ac94cuda3std3__45__cpo4cendE - _ZN34_INTERNAL_f9121fac_4_k_cu_b7e11ac96thrust24THRUST_300001_SM_1000_NS12placeholders2_3E)
_ZN34_INTERNAL_f9121fac_4_k_cu_b7e11ac96thrust24THRUST_300001_SM_1000_NS12placeholders2_3E:
	.zero		1
	.type		_ZN34_INTERNAL_f9121fac_4_k_cu_b7e11ac94cuda3std3__45__cpo4cendE,@object
	.size		_ZN34_INTERNAL_f9121fac_4_k_cu_b7e11ac94cuda3std3__45__cpo4cendE,(_ZN34_INTERNAL_f9121fac_4_k_cu_b7e11ac94cuda3std6ranges3__45__cpo4cendE - _ZN34_INTERNAL_f9121fac_4_k_cu_b7e11ac94cuda3std3__45__cpo4cendE)
_ZN34_INTERNAL_f9121fac_4_k_cu_b7e11ac94cuda3std3__45__cpo4cendE:
	.zero		1
	.type		_ZN34_INTERNAL_f9121fac_4_k_cu_b7e11ac94cuda3std6ranges3__45__cpo4cendE,@object
	.size		_ZN34_INTERNAL_f9121fac_4_k_cu_b7e11ac94cuda3std6ranges3__45__cpo4cendE,(_ZN34_INTERNAL_f9121fac_4_k_cu_b7e11ac96thrust24THRUST_300001_SM_1000_NS12placeholders2_7E - _ZN34_INTERNAL_f9121fac_4_k_cu_b7e11ac94cuda3std6ranges3__45__cpo4cendE)
_ZN34_INTERNAL_f9121fac_4_k_cu_b7e11ac94cuda3std6ranges3__45__cpo4cendE:
	.zero		1
	.type		_ZN34_INTERNAL_f9121fac_4_k_cu_b7e11ac96thrust24THRUST_300001_SM_1000_NS12placeholders2_7E,@object
	.size		_ZN34_INTERNAL_f9121fac_4_k_cu_b7e11ac96thrust24THRUST_300001_SM_1000_NS12placeholders2_7E,(_ZN34_INTERNAL_f9121fac_4_k_cu_b7e11ac94cuda3std3__45__cpo5crendE - _ZN34_INTERNAL_f9121fac_4_k_cu_b7e11ac96thrust24THRUST_300001_SM_1000_NS12placeholders2_7E)
_ZN34_INTERNAL_f9121fac_4_k_cu_b7e11ac96thrust24THRUST_300001_SM_1000_NS12placeholders2_7E:
	.zero		1
	.type		_ZN34_INTERNAL_f9121fac_4_k_cu_b7e11ac94cuda3std3__45__cpo5crendE,@object
	.size		_ZN34_INTERNAL_f9121fac_4_k_cu_b7e11ac94cuda3std3__45__cpo5crendE,(_ZN34_INTERNAL_f9121fac_4_k_cu_b7e11ac94cuda3std6ranges3__45__cpo4prevE - _ZN34_INTERNAL_f9121fac_4_k_cu_b7e11ac94cuda3std3__45__cpo5crendE)
_ZN34_INTERNAL_f9121fac_4_k_cu_b7e11ac94cuda3std3__45__cpo5crendE:
	.zero		1
	.type		_ZN34_INTERNAL_f9121fac_4_k_cu_b7e11ac94cuda3std6ranges3__45__cpo4prevE,@object
	.size		_ZN34_INTERNAL_f9121fac_4_k_cu_b7e11ac94cuda3std6ranges3__45__cpo4prevE,(_ZN34_INTERNAL_f9121fac_4_k_cu_b7e11ac94cuda3std6ranges3__45__cpo9iter_moveE - _ZN34_INTERNAL_f9121fac_4_k_cu_b7e11ac94cuda3std6ranges3__45__cpo4prevE)
_ZN34_INTERNAL_f9121fac_4_k_cu_b7e11ac94cuda3std6ranges3__45__cpo4prevE:
	.zero		1
	.type		_ZN34_INTERNAL_f9121fac_4_k_cu_b7e11ac94cuda3std6ranges3__45__cpo9iter_moveE,@object
	.size		_ZN34_INTERNAL_f9121fac_4_k_cu_b7e11ac94cuda3std6ranges3__45__cpo9iter_moveE,(_ZN34_INTERNAL_f9121fac_4_k_cu_b7e11ac96thrust24THRUST_300001_SM_1000_NS6system6detail10sequential3seqE - _ZN34_INTERNAL_f9121fac_4_k_cu_b7e11ac94cuda3std6ranges3__45__cpo9iter_moveE)
_ZN34_INTERNAL_f9121fac_4_k_cu_b7e11ac94cuda3std6ranges3__45__cpo9iter_moveE:
	.zero		1
	.type		_ZN34_INTERNAL_f9121fac_4_k_cu_b7e11ac96thrust24THRUST_300001_SM_1000_NS6system6detail10sequential3seqE,@object
	.size		_ZN34_INTERNAL_f9121fac_4_k_cu_b7e11ac96thrust24THRUST_300001_SM_1000_NS6system6detail10sequential3seqE,(_ZN34_INTERNAL_f9121fac_4_k_cu_b7e11ac96thrust24THRUST_300001_SM_1000_NS12placeholders2_9E - _ZN34_INTERNAL_f9121fac_4_k_cu_b7e11ac96thrust24THRUST_300001_SM_1000_NS6system6detail10sequential3seqE)
_ZN34_INTERNAL_f9121fac_4_k_cu_b7e11ac96thrust24THRUST_300001_SM_1000_NS6system6detail10sequential3seqE:
	.zero		1
	.type		_ZN34_INTERNAL_f9121fac_4_k_cu_b7e11ac96thrust24THRUST_300001_SM_1000_NS12placeholders2_9E,@object
	.size		_ZN34_INTERNAL_f9121fac_4_k_cu_b7e11ac96thrust24THRUST_300001_SM_1000_NS12placeholders2_9E,(_ZN34_INTERNAL_f9121fac_4_k_cu_b7e11ac94cuda3std3__419piecewise_constructE - _ZN34_INTERNAL_f9121fac_4_k_cu_b7e11ac96thrust24THRUST_300001_SM_1000_NS12placeholders2_9E)
_ZN34_INTERNAL_f9121fac_4_k_cu_b7e11ac96thrust24THRUST_300001_SM_1000_NS12placeholders2_9E:
	.zero		1
	.type		_ZN34_INTERNAL_f9121fac_4_k_cu_b7e11ac94cuda3std3__419piecewise_constructE,@object
	.size		_ZN34_INTERNAL_f9121fac_4_k_cu_b7e11ac94cuda3std3__419piecewise_constructE,(_ZN34_INTERNAL_f9121fac_4_k_cu_b7e11ac94cuda3std6ranges3__45__cpo5cdataE - _ZN34_INTERNAL_f9121fac_4_k_cu_b7e11ac94cuda3std3__419piecewise_constructE)
_ZN34_INTERNAL_f9121fac_4_k_cu_b7e11ac94cuda3std3__419piecewise_constructE:
	.zero		1
	.type		_ZN34_INTERNAL_f9121fac_4_k_cu_b7e11ac94cuda3std6ranges3__45__cpo5cdataE,@object
	.size		_ZN34_INTERNAL_f9121fac_4_k_cu_b7e11ac94cuda3std6ranges3__45__cpo5cdataE,(_ZN34_INTERNAL_f9121fac_4_k_cu_b7e11ac96thrust24THRUST_300001_SM_1000_NS12placeholders2_1E - _ZN34_INTERNAL_f9121fac_4_k_cu_b7e11ac94cuda3std6ranges3__45__cpo5cdataE)
_ZN34_INTERNAL_f9121fac_4_k_cu_b7e11ac94cuda3std6ranges3__45__cpo5cdataE:
	.zero		1
	.type		_ZN34_INTERNAL_f9121fac_4_k_cu_b7e11ac96thrust24THRUST_300001_SM_1000_NS12placeholders2_1E,@object
	.size		_ZN34_INTERNAL_f9121fac_4_k_cu_b7e11ac96thrust24THRUST_300001_SM_1000_NS12placeholders2_1E,(_ZN34_INTERNAL_f9121fac_4_k_cu_b7e11ac94cuda3std3__45__cpo3endE - _ZN34_INTERNAL_f9121fac_4_k_cu_b7e11ac96thrust24THRUST_300001_SM_1000_NS12placeholders2_1E)
_ZN34_INTERNAL_f9121fac_4_k_cu_b7e11ac96thrust24THRUST_300001_SM_1000_NS12placeholders2_1E:
	.zero		1
	.type		_ZN34_INTERNAL_f9121fac_4_k_cu_b7e11ac94cuda3std3__45__cpo3endE,@object
	.size		_ZN34_INTERNAL_f9121fac_4_k_cu_b7e11ac94cuda3std3__45__cpo3endE,(_ZN34_INTERNAL_f9121fac_4_k_cu_b7e11ac94cuda3std6ranges3__45__cpo3endE - _ZN34_INTERNAL_f9121fac_4_k_cu_b7e11ac94cuda3std3__45__cpo3endE)
_ZN34_INTERNAL_f9121fac_4_k_cu_b7e11ac94cuda3std3__45__cpo3endE:
	.zero		1
	.type		_ZN34_INTERNAL_f9121fac_4_k_cu_b7e11ac94cuda3std6ranges3__45__cpo3endE,@object
	.size		_ZN34_INTERNAL_f9121fac_4_k_cu_b7e11ac94cuda3std6ranges3__45__cpo3endE,(_ZN34_INTERNAL_f9121fac_4_k_cu_b7e11ac96thrust24THRUST_300001_SM_1000_NS12placeholders2_5E - _ZN34_INTERNAL_f9121fac_4_k_cu_b7e11ac94cuda3std6ranges3__45__cpo3endE)
_ZN34_INTERNAL_f9121fac_4_k_cu_b7e11ac94cuda3std6ranges3__45__cpo3endE:
	.zero		1
	.type		_ZN34_INTERNAL_f9121fac_4_k_cu_b7e11ac96thrust24THRUST_300001_SM_1000_NS12placeholders2_5E,@object
	.size		_ZN34_INTERNAL_f9121fac_4_k_cu_b7e11ac96thrust24THRUST_300001_SM_1000_NS12placeholders2_5E,(_ZN34_INTERNAL_f9121fac_4_k_cu_b7e11ac94cuda3std3__45__cpo4rendE - _ZN34_INTERNAL_f9121fac_4_k_cu_b7e11ac96thrust24THRUST_300001_SM_1000_NS12placeholders2_5E)
_ZN34_INTERNAL_f9121fac_4_k_cu_b7e11ac96thrust24THRUST_300001_SM_1000_NS12placeholders2_5E:
	.zero		1
	.type		_ZN34_INTERNAL_f9121fac_4_k_cu_b7e11ac94cuda3std3__45__cpo4rendE,@object
	.size		_ZN34_INTERNAL_f9121fac_4_k_cu_b7e11ac94cuda3std3__45__cpo4rendE,(_ZN34_INTERNAL_f9121fac_4_k_cu_b7e11ac94cuda3std6ranges3__45__cpo9iter_swapE - _ZN34_INTERNAL_f9121fac_4_k_cu_b7e11ac94cuda3std3__45__cpo4rendE)
_ZN34_INTERNAL_f9121fac_4_k_cu_b7e11ac94cuda3std3__45__cpo4rendE:
	.zero		1
	.type		_ZN34_INTERNAL_f9121fac_4_k_cu_b7e11ac94cuda3std6ranges3__45__cpo9iter_swapE,@object
	.size		_ZN34_INTERNAL_f9121fac_4_k_cu_b7e11ac94cuda3std6ranges3__45__cpo9iter_swapE,(_ZN34_INTERNAL_f9121fac_4_k_cu_b7e11ac94cuda3std3__48unexpectE - _ZN34_INTERNAL_f9121fac_4_k_cu_b7e11ac94cuda3std6ranges3__45__cpo9iter_swapE)
_ZN34_INTERNAL_f9121fac_4_k_cu_b7e11ac94cuda3std6ranges3__45__cpo9iter_swapE:
	.zero		1
	.type		_ZN34_INTERNAL_f9121fac_4_k_cu_b7e11ac94cuda3std3__48unexpectE,@object
	.size		_ZN34_INTERNAL_f9121fac_4_k_cu_b7e11ac94cuda3std3__48unexpectE,(_ZN34_INTERNAL_f9121fac_4_k_cu_b7e11ac96thrust24THRUST_300001_SM_1000_NS8cuda_cub3parE - _ZN34_INTERNAL_f9121fac_4_k_cu_b7e11ac94cuda3std3__48unexpectE)
_ZN34_INTERNAL_f9121fac_4_k_cu_b7e11ac94cuda3std3__48unexpectE:
	.zero		1
	.type		_ZN34_INTERNAL_f9121fac_4_k_cu_b7e11ac96thrust24THRUST_300001_SM_1000_NS8cuda_cub3parE,@object
	.size		_ZN34_INTERNAL_f9121fac_4_k_cu_b7e11ac96thrust24THRUST_300001_SM_1000_NS8cuda_cub3parE,(.L_29 - _ZN34_INTERNAL_f9121fac_4_k_cu_b7e11ac96thrust24THRUST_300001_SM_1000_NS8cuda_cub3parE)
_ZN34_INTERNAL_f9121fac_4_k_cu_b7e11ac96thrust24THRUST_300001_SM_1000_NS8cuda_cub3parE:
	.zero		1
.L_29:


//--------------------- .nv.shared._ZN3cub18CUB_300001_SM_10006detail10radix_sort33DeviceRadixSortExclusiveSumKernelINS1_5radix10policy_hubIiNS0_8NullTypeEyE10Policy1000EyEEvPT0_ --------------------------
	.section	.nv.shared._ZN3cub18CUB_300001_SM_10006detail10radix_sort33DeviceRadixSortExclusiveSumKernelINS1_5radix10policy_hubIiNS0_8NullTypeEyE10Policy1000EyEEvPT0_,"aw",@nobits
	.sectionflags	@""
	.align	16
.nv.shared._ZN3cub18CUB_300001_SM_10006detail10radix_sort33DeviceRadixSortExclusiveSumKernelINS1_5radix10policy_hubIiNS0_8NullTypeEyE10Policy1000EyEEvPT0_:
	.zero		3360


//--------------------- .nv.shared._ZN3cub18CUB_300001_SM_10006detail10radix_sort30DeviceRadixSortHistogramKernelINS1_5radix10policy_hubIiNS0_8NullTypeEyE10Policy1000ELNS0_9SortOrderE0EiyNS1_21identity_decomposer_tEEEvPT2_PKT1_SB_iiT3_ --------------------------
	.section	.nv.shared._ZN3cub18CUB_300001_SM_10006detail10radix_sort30DeviceRadixSortHistogramKernelINS1_5radix10policy_hubIiNS0_8NullTypeEyE10Policy1000ELNS0_9SortOrderE0EiyNS1_21identity_decomposer_tEEEvPT2_PKT1_SB_iiT3_,"aw",@nobits
	.sectionflags	@""
	.align	4
.nv.shared._ZN3cub18CUB_300001_SM_10006detail10radix_sort30DeviceRadixSortHistogramKernelINS1_5radix10policy_hubIiNS0_8NullTypeEyE10Policy1000ELNS0_9SortOrderE0EiyNS1_21identity_decomposer_tEEEvPT2_PKT1_SB_iiT3_:
	.zero		5120


//--------------------- .nv.shared._ZN3cub18CUB_300001_SM_10006detail10radix_sort31DeviceRadixSortSingleTileKernelINS1_5radix10policy_hubIiNS0_8NullTypeEyE10Policy1000ELNS0_9SortOrderE0EiS6_yNS1_21identity_decomposer_tEEEvPKT1_PSB_PKT2_PSF_T3_iiT4_ --------------------------
	.section	.nv.shared._ZN3cub18CUB_300001_SM_10006detail10radix_sort31DeviceRadixSortSingleTileKernelINS1_5radix10policy_hubIiNS0_8NullTypeEyE10Policy1000ELNS0_9SortOrderE0EiS6_yNS1_21identity_decomposer_tEEEvPKT1_PSB_PKT2_PSF_T3_iiT4_,"aw",@nobits
	.sectionflags	@""
	.align	16
.nv.shared._ZN3cub18CUB_300001_SM_10006detail10radix_sort31DeviceRadixSortSingleTileKernelINS1_5radix10policy_hubIiNS0_8NullTypeEyE10Policy1000ELNS0_9SortOrderE0EiS6_yNS1_21identity_decomposer_tEEEvPKT1_PSB_PKT2_PSF_T3_iiT4_:
	.zero		34880


//--------------------- .nv.shared._ZN3cub18CUB_300001_SM_10006detail6reduce28DeviceReduceSingleTileKernelINS2_10policy_hubIlyN4cuda3std3__44plusIlEEE10Policy1000EPlSC_iS9_llNS7_10__identityEEEvT0_T1_T2_T3_T4_T6_ --------------------------
	.section	.nv.shared._ZN3cub18CUB_300001_SM_10006detail6reduce28DeviceReduceSingleTileKernelINS2_10policy_hubIlyN4cuda3std3__44plusIlEEE10Policy1000EPlSC_iS9_llNS7_10__identityEEEvT0_T1_T2_T3_T4_T6_,"aw",@nobits
	.sectionflags	@""
	.align	8
.nv.shared._ZN3cub18CUB_300001_SM_10006detail6reduce28DeviceReduceSingleTileKernelINS2_10policy_hubIlyN4cuda3std3__44plusIlEEE10Policy1000EPlSC_iS9_llNS7_10__identityEEEvT0_T1_T2_T3_T4_T6_:
	.zero		1176


//--------------------- .nv.shared._ZN3cub18CUB_300001_SM_10006detail6reduce18DeviceReduceKernelINS2_10policy_hubIlyN4cuda3std3__44plusIlEEE10Policy1000EN6thrust24THRUST_300001_SM_1000_NS18transform_iteratorI12even_functorNSD_6detail15normal_iteratorINSD_10device_ptrIiEEEEllEEyS9_lNS7_10__identityEEEvT0_PT3_T1_NS0_13GridEvenShareISQ_EET2_T4_ --------------------------
	.section	.nv.shared._ZN3cub18CUB_300001_SM_10006detail6reduce18DeviceReduceKernelINS2_10policy_hubIlyN4cuda3std3__44plusIlEEE10Policy1000EN6thrust24THRUST_300001_SM_1000_NS18transform_iteratorI12even_functorNSD_6detail15normal_iteratorINSD_10device_ptrIiEEEEllEEyS9_lNS7_10__identityEEEvT0_PT3_T1_NS0_13GridEvenShareISQ_EET2_T4_,"aw",@nobits
	.sectionflags	@""
	.align	8
.nv.shared._ZN3cub18CUB_300001_SM_10006detail6reduce18DeviceReduceKernelINS2_10policy_hubIlyN4cuda3std3__44plusIlEEE10Policy1000EN6thrust24THRUST_300001_SM_1000_NS18transform_iteratorI12even_functorNSD_6detail15normal_iteratorINSD_10device_ptrIiEEEEllEEyS9_lNS7_10__identityEEEvT0_PT3_T1_NS0_13GridEvenShareISQ_EET2_T4_:
	.zero		1176


//--------------------- .nv.shared._ZN3cub18CUB_300001_SM_10006detail6reduce28DeviceReduceSingleTileKernelINS2_10policy_hubIlyN4cuda3std3__44plusIlEEE10Policy1000EN6thrust24THRUST_300001_SM_1000_NS18transform_iteratorI12even_functorNSD_6detail15normal_iteratorINSD_10device_ptrIiEEEEllEEPlyS9_llNS7_10__identityEEEvT0_T1_T2_T3_T4_T6_ --------------------------
	.section	.nv.shared._ZN3cub18CUB_300001_SM_10006detail6reduce28DeviceReduceSingleTileKernelINS2_10policy_hubIlyN4cuda3std3__44plusIlEEE10Policy1000EN6thrust24THRUST_300001_SM_1000_NS18transform_iteratorI12even_functorNSD_6detail15normal_iteratorINSD_10device_ptrIiEEEEllEEPlyS9_llNS7_10__identityEEEvT0_T1_T2_T3_T4_T6_,"aw",@nobits
	.sectionflags	@""
	.align	8
.nv.shared._ZN3cub18CUB_300001_SM_10006detail6reduce28DeviceReduceSingleTileKernelINS2_10policy_hubIlyN4cuda3std3__44plusIlEEE10Policy1000EN6thrust24THRUST_300001_SM_1000_NS18transform_iteratorI12even_functorNSD_6detail15normal_iteratorINSD_10device_ptrIiEEEEllEEPlyS9_llNS7_10__identityEEEvT0_T1_T2_T3_T4_T6_:
	.zero		1176


//--------------------- .nv.shared._ZN3cub18CUB_300001_SM_10006detail6reduce28DeviceReduceSingleTileKernelINS2_10policy_hubIljN4cuda3std3__44plusIlEEE10Policy1000EPlSC_iS9_llNS7_10__identityEEEvT0_T1_T2_T3_T4_T6_ --------------------------
	.section	.nv.shared._ZN3cub18CUB_300001_SM_10006detail6reduce28DeviceReduceSingleTileKernelINS2_10policy_hubIljN4cuda3std3__44plusIlEEE10Policy1000EPlSC_iS9_llNS7_10__identityEEEvT0_T1_T2_T3_T4_T6_,"aw",@nobits
	.sectionflags	@""
	.align	8
.nv.shared._ZN3cub18CUB_300001_SM_10006detail6reduce28DeviceReduceSingleTileKernelINS2_10policy_hubIljN4cuda3std3__44plusIlEEE10Policy1000EPlSC_iS9_llNS7_10__identityEEEvT0_T1_T2_T3_T4_T6_:
	.zero		1176


//--------------------- .nv.shared._ZN3cub18CUB_300001_SM_10006detail6reduce18DeviceReduceKernelINS2_10policy_hubIljN4cuda3std3__44plusIlEEE10Policy1000EN6thrust24THRUST_300001_SM_1000_NS18transform_iteratorI12even_functorNSD_6detail15normal_iteratorINSD_10device_ptrIiEEEEllEEjS9_lNS7_10__identityEEEvT0_PT3_T1_NS0_13GridEvenShareISQ_EET2_T4_ --------------------------
	.section	.nv.shared._ZN3cub18CUB_300001_SM_10006detail6reduce18DeviceReduceKernelINS2_10policy_hubIljN4cuda3std3__44plusIlEEE10Policy1000EN6thrust24THRUST_300001_SM_1000_NS18transform_iteratorI12even_functorNSD_6detail15normal_iteratorINSD_10device_ptrIiEEEEllEEjS9_lNS7_10__identityEEEvT0_PT3_T1_NS0_13GridEvenShareISQ_EET2_T4_,"aw",@nobits
	.sectionflags	@""
	.align	8
.nv.shared._ZN3cub18CUB_300001_SM_10006detail6reduce18DeviceReduceKernelINS2_10policy_hubIljN4cuda3std3__44plusIlEEE10Policy1000EN6thrust24THRUST_300001_SM_1000_NS18transform_iteratorI12even_functorNSD_6detail15normal_iteratorINSD_10device_ptrIiEEEEllEEjS9_lNS7_10__identityEEEvT0_PT3_T1_NS0_13GridEvenShareISQ_EET2_T4_:
	.zero		1176


//--------------------- .nv.shared._ZN3cub18CUB_300001_SM_10006detail6reduce28DeviceReduceSingleTileKernelINS2_10policy_hubIljN4cuda3std3__44plusIlEEE10Policy1000EN6thrust24THRUST_300001_SM_1000_NS18transform_iteratorI12even_functorNSD_6detail15normal_iteratorINSD_10device_ptrIiEEEEllEEPljS9_llNS7_10__identityEEEvT0_T1_T2_T3_T4_T6_ --------------------------
	.section	.nv.shared._ZN3cub18CUB_300001_SM_10006detail6reduce28DeviceReduceSingleTileKernelINS2_10policy_hubIljN4cuda3std3__44plusIlEEE10Policy1000EN6thrust24THRUST_300001_SM_1000_NS18transform_iteratorI12even_functorNSD_6detail15normal_iteratorINSD_10device_ptrIiEEEEllEEPljS9_llNS7_10__identityEEEvT0_T1_T2_T3_T4_T6_,"aw",@nobits
	.sectionflags	@""
	.align	8
.nv.shared._ZN3cub18CUB_300001_SM_10006detail6reduce28DeviceReduceSingleTileKernelINS2_10policy_hubIljN4cuda3std3__44plusIlEEE10Policy1000EN6thrust24THRUST_300001_SM_1000_NS18transform_iteratorI12even_functorNSD_6detail15normal_iteratorINSD_10device_ptrIiEEEEllEEPljS9_llNS7_10__identityEEEvT0_T1_T2_T3_T4_T6_:
	.zero		1176


//--------------------- .nv.shared._ZN3cub18CUB_300001_SM_10006detail6reduce28DeviceReduceSingleTileKernelINS2_10policy_hubIiy11add_functorE10Policy1000EPiS8_iS5_iiN4cuda3std3__410__identityEEEvT0_T1_T2_T3_T4_T6_ --------------------------
	.section	.nv.shared._ZN3cub18CUB_300001_SM_10006detail6reduce28DeviceReduceSingleTileKernelINS2_10policy_hubIiy11add_functorE10Policy1000EPiS8_iS5_iiN4cuda3std3__410__identityEEEvT0_T1_T2_T3_T4_T6_,"aw",@nobits
	.sectionflags	@""
	.align	4
.nv.shared._ZN3cub18CUB_300001_SM_10006detail6reduce28DeviceReduceSingleTileKernelINS2_10policy_hubIiy11add_functorE10Policy1000EPiS8_iS5_iiN4cuda3std3__410__identityEEEvT0_T1_T2_T3_T4_T6_:
	.zero		1068


//--------------------- .nv.shared._ZN3cub18CUB_300001_SM_10006detail6reduce18DeviceReduceKernelINS2_10policy_hubIiy11add_functorE10Policy1000EN6thrust24THRUST_300001_SM_1000_NS6detail15normal_iteratorINS9_10device_ptrIiEEEEyS5_iN4cuda3std3__410__identityEEEvT0_PT3_T1_NS0_13GridEvenShareISM_EET2_T4_ --------------------------
	.section	.nv.shared._ZN3cub18CUB_300001_SM_10006detail6reduce18DeviceReduceKernelINS2_10policy_hubIiy11add_functorE10Policy1000EN6thrust24THRUST_300001_SM_1000_NS6detail15normal_iteratorINS9_10device_ptrIiEEEEyS5_iN4cuda3std3__410__identityEEEvT0_PT3_T1_NS0_13GridEvenShareISM_EET2_T4_,"aw",@nobits
	.sectionflags	@""
	.align	4
.nv.shared._ZN3cub18CUB_300001_SM_10006detail6reduce18DeviceReduceKernelINS2_10policy_hubIiy11add_functorE10Policy1000EN6thrust24THRUST_300001_SM_1000_NS6detail15normal_iteratorINS9_10device_ptrIiEEEEyS5_iN4cuda3std3__410__identityEEEvT0_PT3_T1_NS0_13GridEvenShareISM_EET2_T4_:
	.zero		1068


//--------------------- .nv.shared._ZN3cub18CUB_300001_SM_10006detail6reduce28DeviceReduceSingleTileKernelINS2_10policy_hubIiy11add_functorE10Policy1000EN6thrust24THRUST_300001_SM_1000_NS6detail15normal_iteratorINS9_10device_ptrIiEEEEPiyS5_iiN4cuda3std3__410__identityEEEvT0_T1_T2_T3_T4_T6_ --------------------------
	.section	.nv.shared._ZN3cub18CUB_300001_SM_10006detail6reduce28DeviceReduceSingleTileKernelINS2_10policy_hubIiy11add_functorE10Policy1000EN6thrust24THRUST_300001_SM_1000_NS6detail15normal_iteratorINS9_10device_ptrIiEEEEPiyS5_iiN4cuda3std3__410__identityEEEvT0_T1_T2_T3_T4_T6_,"aw",@nobits
	.sectionflags	@""
	.align	4
.nv.shared._ZN3cub18CUB_300001_SM_10006detail6reduce28DeviceReduceSingleTileKernelINS2_10policy_hubIiy11add_functorE10Policy1000EN6thrust24THRUST_300001_SM_1000_NS6detail15normal_iteratorINS9_10device_ptrIiEEEEPiyS5_iiN4cuda3std3__410__identityEEEvT0_T1_T2_T3_T4_T6_:
	.zero		1068


//--------------------- .nv.shared._ZN3cub18CUB_300001_SM_10006detail6reduce28DeviceReduceSingleTileKernelINS2_10policy_hubIij11add_functorE10Policy1000EPiS8_iS5_iiN4cuda3std3__410__identityEEEvT0_T1_T2_T3_T4_T6_ --------------------------
	.section	.nv.shared._ZN3cub18CUB_300001_SM_10006detail6reduce28DeviceReduceSingleTileKernelINS2_10policy_hubIij11add_functorE10Policy1000EPiS8_iS5_iiN4cuda3std3__410__identityEEEvT0_T1_T2_T3_T4_T6_,"aw",@nobits
	.sectionflags	@""
	.align	4
.nv.shared._ZN3cub18CUB_300001_SM_10006detail6reduce28DeviceReduceSingleTileKernelINS2_10policy_hubIij11add_functorE10Policy1000EPiS8_iS5_iiN4cuda3std3__410__identityEEEvT0_T1_T2_T3_T4_T6_:
	.zero		1068


//--------------------- .nv.shared._ZN3cub18CUB_300001_SM_10006detail6reduce18DeviceReduceKernelINS2_10policy_hubIij11add_functorE10Policy1000EN6thrust24THRUST_300001_SM_1000_NS6detail15normal_iteratorINS9_10device_ptrIiEEEEjS5_iN4cuda3std3__410__identityEEEvT0_PT3_T1_NS0_13GridEvenShareISM_EET2_T4_ --------------------------
	.section	.nv.shared._ZN3cub18CUB_300001_SM_10006detail6reduce18DeviceReduceKernelINS2_10policy_hubIij11add_functorE10Policy1000EN6thrust24THRUST_300001_SM_1000_NS6detail15normal_iteratorINS9_10device_ptrIiEEEEjS5_iN4cuda3std3__410__identityEEEvT0_PT3_T1_NS0_13GridEvenShareISM_EET2_T4_,"aw",@nobits
	.sectionflags	@""
	.align	4
.nv.shared._ZN3cub18CUB_300001_SM_10006detail6reduce18DeviceReduceKernelINS2_10policy_hubIij11add_functorE10Policy1000EN6thrust24THRUST_300001_SM_1000_NS6detail15normal_iteratorINS9_10device_ptrIiEEEEjS5_iN4cuda3std3__410__identityEEEvT0_PT3_T1_NS0_13GridEvenShareISM_EET2_T4_:
	.zero		1068


//--------------------- .nv.shared._ZN3cub18CUB_300001_SM_10006detail6reduce28DeviceReduceSingleTileKernelINS2_10policy_hubIij11add_functorE10Policy1000EN6thrust24THRUST_300001_SM_1000_NS6detail15normal_iteratorINS9_10device_ptrIiEEEEPijS5_iiN4cuda3std3__410__identityEEEvT0_T1_T2_T3_T4_T6_ --------------------------
	.section	.nv.shared._ZN3cub18CUB_300001_SM_10006detail6reduce28DeviceReduceSingleTileKernelINS2_10policy_hubIij11add_functorE10Policy1000EN6thrust24THRUST_300001_SM_1000_NS6detail15normal_iteratorINS9_10device_ptrIiEEEEPijS5_iiN4cuda3std3__410__identityEEEvT0_T1_T2_T3_T4_T6_,"aw",@nobits
	.sectionflags	@""
	.align	4
.nv.shared._ZN3cub18CUB_300001_SM_10006detail6reduce28DeviceReduceSingleTileKernelINS2_10policy_hubIij11add_functorE10Policy1000EN6thrust24THRUST_300001_SM_1000_NS6detail15normal_iteratorINS9_10device_ptrIiEEEEPijS5_iiN4cuda3std3__410__identityEEEvT0_T1_T2_T3_T4_T6_:
	.zero		1068


//--------------------- .nv.constant0._ZN3cub18CUB_300001_SM_10006detail10radix_sort29DeviceRadixSortOnesweepKernelINS1_5radix10policy_hubIiNS0_8NullTypeEyE10Policy1000ELNS0_9SortOrderE0EiS6_yiiNS1_21identity_decomposer_tEEEvPT5_SC_PT3_PKSD_PT1_PKSH_PT2_PKSL_T4_iiT6_ --------------------------
	.section	.nv.constant0._ZN3cub18CUB_300001_SM_10006detail10radix_sort29DeviceRadixSortOnesweepKernelINS1_5radix10policy_hubIiNS0_8NullTypeEyE10Policy1000ELNS0_9SortOrderE0EiS6_yiiNS1_21identity_decomposer_tEEEvPT5_SC_PT3_PKSD_PT1_PKSH_PT2_PKSL_T4_iiT6_,"a",@progbits
	.sectionflags	@""
	.align	4
.nv.constant0._ZN3cub18CUB_300001_SM_10006detail10radix_sort29DeviceRadixSortOnesweepKernelINS1_5radix10policy_hubIiNS0_8NullTypeEyE10Policy1000ELNS0_9SortOrderE0EiS6_yiiNS1_21identity_decomposer_tEEEvPT5_SC_PT3_PKSD_PT1_PKSH_PT2_PKSL_T4_iiT6_:
	.zero		973


//--------------------- .nv.constant0._ZN3cub18CUB_300001_SM_10006detail10radix_sort33DeviceRadixSortExclusiveSumKernelINS1_5radix10policy_hubIiNS0_8NullTypeEyE10Policy1000EyEEvPT0_ --------------------------
	.section	.nv.constant0._ZN3cub18CUB_300001_SM_10006detail10radix_sort33DeviceRadixSortExclusiveSumKernelINS1_5radix10policy_hubIiNS0_8NullTypeEyE10Policy1000EyEEvPT0_,"a",@progbits
	.sectionflags	@""
	.align	4
.nv.constant0._ZN3cub18CUB_300001_SM_10006detail10radix_sort33DeviceRadixSortExclusiveSumKernelINS1_5radix10policy_hubIiNS0_8NullTypeEyE10Policy1000EyEEvPT0_:
	.zero		904


//--------------------- .nv.constant0._ZN3cub18CUB_300001_SM_10006detail10radix_sort30DeviceRadixSortHistogramKernelINS1_5radix10policy_hubIiNS0_8NullTypeEyE10Policy1000ELNS0_9SortOrderE0EiyNS1_21identity_decomposer_tEEEvPT2_PKT1_SB_iiT3_ --------------------------
	.section	.nv.constant0._ZN3cub18CUB_300001_SM_10006detail10radix_sort30DeviceRadixSortHistogramKernelINS1_5radix10policy_hubIiNS0_8NullTypeEyE10Policy1000ELNS0_9SortOrderE0EiyNS1_21identity_decomposer_tEEEvPT2_PKT1_SB_iiT3_,"a",@progbits
	.sectionflags	@""
	.align	4
.nv.constant0._ZN3cub18CUB_300001_SM_10006detail10radix_sort30DeviceRadixSortHistogramKernelINS1_5radix10policy_hubIiNS0_8NullTypeEyE10Policy1000ELNS0_9SortOrderE0EiyNS1_21identity_decomposer_tEEEvPT2_PKT1_SB_iiT3_:
	.zero		929


//--------------------- .nv.constant0._ZN3cub18CUB_300001_SM_10006detail10radix_sort31DeviceRadixSortSingleTileKernelINS1_5radix10policy_hubIiNS0_8NullTypeEyE10Policy1000ELNS0_9SortOrderE0EiS6_yNS1_21identity_decomposer_tEEEvPKT1_PSB_PKT2_PSF_T3_iiT4_ --------------------------
	.section	.nv.constant0._ZN3cub18CUB_300001_SM_10006detail10radix_sort31DeviceRadixSortSingleTileKernelINS1_5radix10policy_hubIiNS0_8NullTypeEyE10Policy1000ELNS0_9SortOrderE0EiS6_yNS1_21identity_decomposer_tEEEvPKT1_PSB_PKT2_PSF_T3_iiT4_,"a",@progbits
	.sectionflags	@""
	.align	4
.nv.constant0._ZN3cub18CUB_300001_SM_10006detail10radix_sort31DeviceRadixSortSingleTileKernelINS1_5radix10policy_hubIiNS0_8NullTypeEyE10Policy1000ELNS0_9SortOrderE0EiS6_yNS1_21identity_decomposer_tEEEvPKT1_PSB_PKT2_PSF_T3_iiT4_:
	.zero		945


//--------------------- .nv.constant0._ZN3cub18CUB_300001_SM_10006detail6reduce28DeviceReduceSingleTileKernelINS2_10policy_hubIlyN4cuda3std3__44plusIlEEE10Policy1000EPlSC_iS9_llNS7_10__identityEEEvT0_T1_T2_T3_T4_T6_ --------------------------
	.section	.nv.constant0._ZN3cub18CUB_300001_SM_10006detail6reduce28DeviceReduceSingleTileKernelINS2_10policy_hubIlyN4cuda3std3__44plusIlEEE10Policy1000EPlSC_iS9_llNS7_10__identityEEEvT0_T1_T2_T3_T4_T6_,"a",@progbits
	.sectionflags	@""
	.align	4
.nv.constant0._ZN3cub18CUB_300001_SM_10006detail6reduce28DeviceReduceSingleTileKernelINS2_10policy_hubIlyN4cuda3std3__44plusIlEEE10Policy1000EPlSC_iS9_llNS7_10__identityEEEvT0_T1_T2_T3_T4_T6_:
	.zero		929


//--------------------- .nv.constant0._ZN3cub18CUB_300001_SM_10006detail6reduce18DeviceReduceKernelINS2_10policy_hubIlyN4cuda3std3__44plusIlEEE10Policy1000EN6thrust24THRUST_300001_SM_1000_NS18transform_iteratorI12even_functorNSD_6detail15normal_iteratorINSD_10device_ptrIiEEEEllEEyS9_lNS7_10__identityEEEvT0_PT3_T1_NS0_13GridEvenShareISQ_EET2_T4_ --------------------------
	.section	.nv.constant0._ZN3cub18CUB_300001_SM_10006detail6reduce18DeviceReduceKernelINS2_10policy_hubIlyN4cuda3std3__44plusIlEEE10Policy1000EN6thrust24THRUST_300001_SM_1000_NS18transform_iteratorI12even_functorNSD_6detail15normal_iteratorINSD_10device_ptrIiEEEEllEEyS9_lNS7_10__identityEEEvT0_PT3_T1_NS0_13GridEvenShareISQ_EET2_T4_,"a",@progbits
	.sectionflags	@""
	.align	4
.nv.constant0._ZN3cub18CUB_300001_SM_10006detail6reduce18DeviceReduceKernelINS2_10policy_hubIlyN4cuda3std3__44plusIlEEE10Policy1000EN6thrust24THRUST_300001_SM_1000_NS18transform_iteratorI12even_functorNSD_6detail15normal_iteratorINSD_10device_ptrIiEEEEllEEyS9_lNS7_10__identityEEEvT0_PT3_T1_NS0_13GridEvenShareISQ_EET2_T4_:
	.zero		1002


//--------------------- .nv.constant0._ZN3cub18CUB_300001_SM_10006detail6reduce28DeviceReduceSingleTileKernelINS2_10policy_hubIlyN4cuda3std3__44plusIlEEE10Policy1000EN6thrust24THRUST_300001_SM_1000_NS18transform_iteratorI12even_functorNSD_6detail15normal_iteratorINSD_10device_ptrIiEEEEllEEPlyS9_llNS7_10__identityEEEvT0_T1_T2_T3_T4_T6_ --------------------------
	.section	.nv.constant0._ZN3cub18CUB_300001_SM_10006detail6reduce28DeviceReduceSingleTileKernelINS2_10policy_hubIlyN4cuda3std3__44plusIlEEE10Policy1000EN6thrust24THRUST_300001_SM_1000_NS18transform_iteratorI12even_functorNSD_6detail15normal_iteratorINSD_10device_ptrIiEEEEllEEPlyS9_llNS7_10__identityEEEvT0_T1_T2_T3_T4_T6_,"a",@progbits
	.sectionflags	@""
	.align	4
.nv.constant0._ZN3cub18CUB_300001_SM_10006detail6reduce28DeviceReduceSingleTileKernelINS2_10policy_hubIlyN4cuda3std3__44plusIlEEE10Policy1000EN6thrust24THRUST_300001_SM_1000_NS18transform_iteratorI12even_functorNSD_6detail15normal_iteratorINSD_10device_ptrIiEEEEllEEPlyS9_llNS7_10__identityEEEvT0_T1_T2_T3_T4_T6_:
	.zero		945


//--------------------- .nv.constant0._ZN3cub18CUB_300001_SM_10006detail6reduce28DeviceReduceSingleTileKernelINS2_10policy_hubIljN4cuda3std3__44plusIlEEE10Policy1000EPlSC_iS9_llNS7_10__identityEEEvT0_T1_T2_T3_T4_T6_ --------------------------
	.section	.nv.constant0._ZN3cub18CUB_300001_SM_10006detail6reduce28DeviceReduceSingleTileKernelINS2_10policy_hubIljN4cuda3std3__44plusIlEEE10Policy1000EPlSC_iS9_llNS7_10__identityEEEvT0_T1_T2_T3_T4_T6_,"a",@progbits
	.sectionflags	@""
	.align	4
.nv.constant0._ZN3cub18CUB_300001_SM_10006detail6reduce28DeviceReduceSingleTileKernelINS2_10policy_hubIljN4cuda3std3__44plusIlEEE10Policy1000EPlSC_iS9_llNS7_10__identityEEEvT0_T1_T2_T3_T4_T6_:
	.zero		929


//--------------------- .nv.constant0._ZN3cub18CUB_300001_SM_10006detail6reduce18DeviceReduceKernelINS2_10policy_hubIljN4cuda3std3__44plusIlEEE10Policy1000EN6thrust24THRUST_300001_SM_1000_NS18transform_iteratorI12even_functorNSD_6detail15normal_iteratorINSD_10device_ptrIiEEEEllEEjS9_lNS7_10__identityEEEvT0_PT3_T1_NS0_13GridEvenShareISQ_EET2_T4_ --------------------------
	.section	.nv.constant0._ZN3cub18CUB_300001_SM_10006detail6reduce18DeviceReduceKernelINS2_10policy_hubIljN4cuda3std3__44plusIlEEE10Policy1000EN6thrust24THRUST_300001_SM_1000_NS18transform_iteratorI12even_functorNSD_6detail15normal_iteratorINSD_10device_ptrIiEEEEllEEjS9_lNS7_10__identityEEEvT0_PT3_T1_NS0_13GridEvenShareISQ_EET2_T4_,"a",@progbits
	.sectionflags	@""
	.align	4
.nv.constant0._ZN3cub18CUB_300001_SM_10006detail6reduce18DeviceReduceKernelINS2_10policy_hubIljN4cuda3std3__44plusIlEEE10Policy1000EN6thrust24THRUST_300001_SM_1000_NS18transform_iteratorI12even_functorNSD_6detail15normal_iteratorINSD_10device_ptrIiEEEEllEEjS9_lNS7_10__identityEEEvT0_PT3_T1_NS0_13GridEvenShareISQ_EET2_T4_:
	.zero		966


//--------------------- .nv.constant0._ZN3cub18CUB_300001_SM_10006detail6reduce28DeviceReduceSingleTileKernelINS2_10policy_hubIljN4cuda3std3__44plusIlEEE10Policy1000EN6thrust24THRUST_300001_SM_1000_NS18transform_iteratorI12even_functorNSD_6detail15normal_iteratorINSD_10device_ptrIiEEEEllEEPljS9_llNS7_10__identityEEEvT0_T1_T2_T3_T4_T6_ --------------------------
	.section	.nv.constant0._ZN3cub18CUB_300001_SM_10006detail6reduce28DeviceReduceSingleTileKernelINS2_10policy_hubIljN4cuda3std3__44plusIlEEE10Policy1000EN6thrust24THRUST_300001_SM_1000_NS18transform_iteratorI12even_functorNSD_6detail15normal_iteratorINSD_10device_ptrIiEEEEllEEPljS9_llNS7_10__identityEEEvT0_T1_T2_T3_T4_T6_,"a",@progbits
	.sectionflags	@""
	.align	4
.nv.constant0._ZN3cub18CUB_300001_SM_10006detail6reduce28DeviceReduceSingleTileKernelINS2_10policy_hubIljN4cuda3std3__44plusIlEEE10Policy1000EN6thrust24THRUST_300001_SM_1000_NS18transform_iteratorI12even_functorNSD_6detail15normal_iteratorINSD_10device_ptrIiEEEEllEEPljS9_llNS7_10__identityEEEvT0_T1_T2_T3_T4_T6_:
	.zero		937


//--------------------- .nv.constant0._ZN3cub18CUB_300001_SM_10006detail6reduce28DeviceReduceSingleTileKernelINS2_10policy_hubIiy11add_functorE10Policy1000EPiS8_iS5_iiN4cuda3std3__410__identityEEEvT0_T1_T2_T3_T4_T6_ --------------------------
	.section	.nv.constant0._ZN3cub18CUB_300001_SM_10006detail6reduce28DeviceReduceSingleTileKernelINS2_10policy_hubIiy11add_functorE10Policy1000EPiS8_iS5_iiN4cuda3std3__410__identityEEEvT0_T1_T2_T3_T4_T6_,"a",@progbits
	.sectionflags	@""
	.align	4
.nv.constant0._ZN3cub18CUB_300001_SM_10006detail6reduce28DeviceReduceSingleTileKernelINS2_10policy_hubIiy11add_functorE10Policy1000EPiS8_iS5_iiN4cuda3std3__410__identityEEEvT0_T1_T2_T3_T4_T6_:
	.zero		925


//--------------------- .nv.constant0._ZN3cub18CUB_300001_SM_10006detail6reduce18DeviceReduceKernelINS2_10policy_hubIiy11add_functorE10Policy1000EN6thrust24THRUST_300001_SM_1000_NS6detail15normal_iteratorINS9_10device_ptrIiEEEEyS5_iN4cuda3std3__410__identityEEEvT0_PT3_T1_NS0_13GridEvenShareISM_EET2_T4_ --------------------------
	.section	.nv.constant0._ZN3cub18CUB_300001_SM_10006detail6reduce18DeviceReduceKernelINS2_10policy_hubIiy11add_functorE10Policy1000EN6thrust24THRUST_300001_SM_1000_NS6detail15normal_iteratorINS9_10device_ptrIiEEEEyS5_iN4cuda3std3__410__identityEEEvT0_PT3_T1_NS0_13GridEvenShareISM_EET2_T4_,"a",@progbits
	.sectionflags	@""
	.align	4
.nv.constant0._ZN3cub18CUB_300001_SM_10006detail6reduce18DeviceReduceKernelINS2_10policy_hubIiy11add_functorE10Policy1000EN6thrust24THRUST_300001_SM_1000_NS6detail15normal_iteratorINS9_10device_ptrIiEEEEyS5_iN4cuda3std3__410__identityEEEvT0_PT3_T1_NS0_13GridEvenShareISM_EET2_T4_:
	.zero		994


//--------------------- .nv.constant0._ZN3cub18CUB_300001_SM_10006detail6reduce28DeviceReduceSingleTileKernelINS2_10policy_hubIiy11add_functorE10Policy1000EN6thrust24THRUST_300001_SM_1000_NS6detail15normal_iteratorINS9_10device_ptrIiEEEEPiyS5_iiN4cuda3std3__410__identityEEEvT0_T1_T2_T3_T4_T6_ --------------------------
	.section	.nv.constant0._ZN3cub18CUB_300001_SM_10006detail6reduce28DeviceReduceSingleTileKernelINS2_10policy_hubIiy11add_functorE10Policy1000EN6thrust24THRUST_300001_SM_1000_NS6detail15normal_iteratorINS9_10device_ptrIiEEEEPiyS5_iiN4cuda3std3__410__identityEEEvT0_T1_T2_T3_T4_T6_,"a",@progbits
	.sectionflags	@""
	.align	4
.nv.constant0._ZN3cub18CUB_300001_SM_10006detail6reduce28DeviceReduceSingleTileKernelINS2_10policy_hubIiy11add_functorE10Policy1000EN6thrust24THRUST_300001_SM_1000_NS6detail15normal_iteratorINS9_10device_ptrIiEEEEPiyS5_iiN4cuda3std3__410__identityEEEvT0_T1_T2_T3_T4_T6_:
	.zero		929


//--------------------- .nv.constant0._ZN3cub18CUB_300001_SM_10006detail6reduce28DeviceReduceSingleTileKernelINS2_10policy_hubIij11add_functorE10Policy1000EPiS8_iS5_iiN4cuda3std3__410__identityEEEvT0_T1_T2_T3_T4_T6_ --------------------------
	.section	.nv.constant0._ZN3cub18CUB_300001_SM_10006detail6reduce28DeviceReduceSingleTileKernelINS2_10policy_hubIij11add_functorE10Policy1000EPiS8_iS5_iiN4cuda3std3__410__identityEEEvT0_T1_T2_T3_T4_T6_,"a",@progbits
	.sectionflags	@""
	.align	4
.nv.constant0._ZN3cub18CUB_300001_SM_10006detail6reduce28DeviceReduceSingleTileKernelINS2_10policy_hubIij11add_functorE10Policy1000EPiS8_iS5_iiN4cuda3std3__410__identityEEEvT0_T1_T2_T3_T4_T6_:
	.zero		925


//--------------------- .nv.constant0._ZN3cub18CUB_300001_SM_10006detail6reduce18DeviceReduceKernelINS2_10policy_hubIij11add_functorE10Policy1000EN6thrust24THRUST_300001_SM_1000_NS6detail15normal_iteratorINS9_10device_ptrIiEEEEjS5_iN4cuda3std3__410__identityEEEvT0_PT3_T1_NS0_13GridEvenShareISM_EET2_T4_ --------------------------
	.section	.nv.constant0._ZN3cub18CUB_300001_SM_10006detail6reduce18DeviceReduceKernelINS2_10policy_hubIij11add_functorE10Policy1000EN6thrust24THRUST_300001_SM_1000_NS6detail15normal_iteratorINS9_10device_ptrIiEEEEjS5_iN4cuda3std3__410__identityEEEvT0_PT3_T1_NS0_13GridEvenShareISM_EET2_T4_,"a",@progbits
	.sectionflags	@""
	.align	4
.nv.constant0._ZN3cub18CUB_300001_SM_10006detail6reduce18DeviceReduceKernelINS2_10policy_hubIij11add_functorE10Policy1000EN6thrust24THRUST_300001_SM_1000_NS6detail15normal_iteratorINS9_10device_ptrIiEEEEjS5_iN4cuda3std3__410__identityEEEvT0_PT3_T1_NS0_13GridEvenShareISM_EET2_T4_:
	.zero		958


//--------------------- .nv.constant0._ZN3cub18CUB_300001_SM_10006detail6reduce28DeviceReduceSingleTileKernelINS2_10policy_hubIij11add_functorE10Policy1000EN6thrust24THRUST_300001_SM_1000_NS6detail15normal_iteratorINS9_10device_ptrIiEEEEPijS5_iiN4cuda3std3__410__identityEEEvT0_T1_T2_T3_T4_T6_ --------------------------
	.section	.nv.constant0._ZN3cub18CUB_300001_SM_10006detail6reduce28DeviceReduceSingleTileKernelINS2_10policy_hubIij11add_functorE10Policy1000EN6thrust24THRUST_300001_SM_1000_NS6detail15normal_iteratorINS9_10device_ptrIiEEEEPijS5_iiN4cuda3std3__410__identityEEEvT0_T1_T2_T3_T4_T6_,"a",@progbits
	.sectionflags	@""
	.align	4
.nv.constant0._ZN3cub18CUB_300001_SM_10006detail6reduce28DeviceReduceSingleTileKernelINS2_10policy_hubIij11add_functorE10Policy1000EN6thrust24THRUST_300001_SM_1000_NS6detail15normal_iteratorINS9_10device_ptrIiEEEEPijS5_iiN4cuda3std3__410__identityEEEvT0_T1_T2_T3_T4_T6_:
	.zero		925


//--------------------- .nv.constant0._ZN3cub18CUB_300001_SM_10006detail9transform16transform_kernelINS2_10policy_hubILb1EN4cuda3std3__45tupleIJN6thrust24THRUST_300001_SM_1000_NS6detail15normal_iteratorINSA_10device_ptrIiEEEESF_EEEE10policy1000El11add_functorSF_JPiSK_EEEvT0_iT1_T2_DpNS2_10kernel_argIT3_EE --------------------------
	.section	.nv.constant0._ZN3cub18CUB_300001_SM_10006detail9transform16transform_kernelINS2_10policy_hubILb1EN4cuda3std3__45tupleIJN6thrust24THRUST_300001_SM_1000_NS6detail15normal_iteratorINSA_10device_ptrIiEEEESF_EEEE10policy1000El11add_functorSF_JPiSK_EEEvT0_iT1_T2_DpNS2_10kernel_argIT3_EE,"a",@progbits
	.sectionflags	@""
	.align	4
.nv.constant0._ZN3cub18CUB_300001_SM_10006detail9transform16transform_kernelINS2_10policy_hubILb1EN4cuda3std3__45tupleIJN6thrust24THRUST_300001_SM_1000_NS6detail15normal_iteratorINSA_10device_ptrIiEEEESF_EEEE10policy1000El11add_functorSF_JPiSK_EEEvT0_iT1_T2_DpNS2_10kernel_argIT3_EE:
	.zero		952


//--------------------- .nv.constant0._ZN3cub18CUB_300001_SM_10006detail9transform16transform_kernelINS2_10policy_hubILb1EN4cuda3std3__45tupleIJN6thrust24THRUST_300001_SM_1000_NS6detail15normal_iteratorINSA_10device_ptrIiEEEESF_EEEE10policy1000Ei11add_functorSF_JPiSK_EEEvT0_iT1_T2_DpNS2_10kernel_argIT3_EE --------------------------
	.section	.nv.constant0._ZN3cub18CUB_300001_SM_10006detail9transform16transform_kernelINS2_10policy_hubILb1EN4cuda3std3__45tupleIJN6thrust24THRUST_300001_SM_1000_NS6detail15normal_iteratorINSA_10device_ptrIiEEEESF_EEEE10policy1000Ei11add_functorSF_JPiSK_EEEvT0_iT1_T2_DpNS2_10kernel_argIT3_EE,"a",@progbits
	.sectionflags	@""
	.align	4
.nv.constant0._ZN3cub18CUB_300001_SM_10006detail9transform16transform_kernelINS2_10policy_hubILb1EN4cuda3std3__45tupleIJN6thrust24THRUST_300001_SM_1000_NS6detail15normal_iteratorINSA_10device_ptrIiEEEESF_EEEE10policy1000Ei11add_functorSF_JPiSK_EEEvT0_iT1_T2_DpNS2_10kernel_argIT3_EE:
	.zero		952


//--------------------- .nv.constant0._ZN3cub18CUB_300001_SM_10006detail9transform16transform_kernelINS2_10policy_hubILb1EN4cuda3std3__45tupleIJN6thrust24THRUST_300001_SM_1000_NS6detail15normal_iteratorINSA_10device_ptrIfEEEEEEEE10policy1000El14square_functorSF_JPfEEEvT0_iT1_T2_DpNS2_10kernel_argIT3_EE --------------------------
	.section	.nv.constant0._ZN3cub18CUB_300001_SM_10006detail9transform16transform_kernelINS2_10policy_hubILb1EN4cuda3std3__45tupleIJN6thrust24THRUST_300001_SM_1000_NS6detail15normal_iteratorINSA_10device_ptrIfEEEEEEEE10policy1000El14square_functorSF_JPfEEEvT0_iT1_T2_DpNS2_10kernel_argIT3_EE,"a",@progbits
	.sectionflags	@""
	.align	4
.nv.constant0._ZN3cub18CUB_300001_SM_10006detail9transform16transform_kernelINS2_10policy_hubILb1EN4cuda3std3__45tupleIJN6thrust24THRUST_300001_SM_1000_NS6detail15normal_iteratorINSA_10device_ptrIfEEEEEEEE10policy1000El14square_functorSF_JPfEEEvT0_iT1_T2_DpNS2_10kernel_argIT3_EE:
	.zero		936


//--------------------- .nv.constant0._ZN3cub18CUB_300001_SM_10006detail9transform16transform_kernelINS2_10policy_hubILb1EN4cuda3std3__45tupleIJN6thrust24THRUST_300001_SM_1000_NS6detail15normal_iteratorINSA_10device_ptrIfEEEEEEEE10policy1000Ei14square_functorSF_JPfEEEvT0_iT1_T2_DpNS2_10kernel_argIT3_EE --------------------------
	.section	.nv.constant0._ZN3cub18CUB_300001_SM_10006detail9transform16transform_kernelINS2_10policy_hubILb1EN4cuda3std3__45tupleIJN6thrust24THRUST_300001_SM_1000_NS6detail15normal_iteratorINSA_10device_ptrIfEEEEEEEE10policy1000Ei14square_functorSF_JPfEEEvT0_iT1_T2_DpNS2_10kernel_argIT3_EE,"a",@progbits
	.sectionflags	@""
	.align	4
.nv.constant0._ZN3cub18CUB_300001_SM_10006detail9transform16transform_kernelINS2_10policy_hubILb1EN4cuda3std3__45tupleIJN6thrust24THRUST_300001_SM_1000_NS6detail15normal_iteratorINSA_10device_ptrIfEEEEEEEE10policy1000Ei14square_functorSF_JPfEEEvT0_iT1_T2_DpNS2_10kernel_argIT3_EE:
	.zero		936


//--------------------- .nv.constant0._ZN3cub18CUB_300001_SM_10006detail8for_each13static_kernelINS2_12policy_hub_t12policy_500_tElNS2_12op_wrapper_tIl18multiply10_functorN6thrust24THRUST_300001_SM_1000_NS6detail15normal_iteratorINS9_10device_ptrIiEEEEEEEEvT0_T1_ --------------------------
	.section	.nv.constant0._ZN3cub18CUB_300001_SM_10006detail8for_each13static_kernelINS2_12policy_hub_t12policy_500_tElNS2_12op_wrapper_tIl18multiply10_functorN6thrust24THRUST_300001_SM_1000_NS6detail15normal_iteratorINS9_10device_ptrIiEEEEEEEEvT0_T1_,"a",@progbits
	.sectionflags	@""
	.align	4
.nv.constant0._ZN3cub18CUB_300001_SM_10006detail8for_each13static_kernelINS2_12policy_hub_t12policy_500_tElNS2_12op_wrapper_tIl18multiply10_functorN6thrust24THRUST_300001_SM_1000_NS6detail15normal_iteratorINS9_10device_ptrIiEEEEEEEEvT0_T1_:
	.zero		920


//--------------------- .nv.constant0._ZN3cub18CUB_300001_SM_10006detail8for_each13static_kernelINS2_12policy_hub_t12policy_500_tEmN6thrust24THRUST_300001_SM_1000_NS8cuda_cub20__uninitialized_fill7functorINS7_10device_ptrIiEEiEEEEvT0_T1_ --------------------------
	.section	.nv.constant0._ZN3cub18CUB_300001_SM_10006detail8for_each13static_kernelINS2_12policy_hub_t12policy_500_tEmN6thrust24THRUST_300001_SM_1000_NS8cuda_cub20__uninitialized_fill7functorINS7_10device_ptrIiEEiEEEEvT0_T1_,"a",@progbits
	.sectionflags	@""
	.align	4
.nv.constant0._ZN3cub18CUB_300001_SM_10006detail8for_each13static_kernelINS2_12policy_hub_t12policy_500_tEmN6thrust24THRUST_300001_SM_1000_NS8cuda_cub20__uninitialized_fill7functorINS7_10device_ptrIiEEiEEEEvT0_T1_:
	.zero		920


//--------------------- .nv.constant0._ZN3cub18CUB_300001_SM_10006detail8for_each13static_kernelINS2_12policy_hub_t12policy_500_tEmN6thrust24THRUST_300001_SM_1000_NS8cuda_cub20__uninitialized_fill7functorINS7_10device_ptrIfEEfEEEEvT0_T1_ --------------------------
	.section	.nv.constant0._ZN3cub18CUB_300001_SM_10006detail8for_each13static_kernelINS2_12policy_hub_t12policy_500_tEmN6thrust24THRUST_300001_SM_1000_NS8cuda_cub20__uninitialized_fill7functorINS7_10device_ptrIfEEfEEEEvT0_T1_,"a",@progbits
	.sectionflags	@""
	.align	4
.nv.constant0._ZN3cub18CUB_300001_SM_10006detail8for_each13static_kernelINS2_12policy_hub_t12policy_500_tEmN6thrust24THRUST_300001_SM_1000_NS8cuda_cub20__uninitialized_fill7functorINS7_10device_ptrIfEEfEEEEvT0_T1_:
	.zero		920


//--------------------- .nv.constant0._ZN3cub18CUB_300001_SM_10006detail11EmptyKernelIvEEvv --------------------------
	.section	.nv.constant0._ZN3cub18CUB_300001_SM_10006detail11EmptyKernelIvEEvv,"a",@progbits
	.sectionflags	@""
	.align	4
.nv.constant0._ZN3cub18CUB_300001_SM_10006detail11EmptyKernelIvEEvv:
	.zero		896


//--------------------- SYMBOLS --------------------------

	.type		.nv.reservedSmem.offset0,@object
	.size		.nv.reservedSmem.offset0,0x4
	.type		.nv.reservedSmem.cap,@object
	.size		.nv.reservedSmem.cap,0x4
